//
// Generated by NVIDIA NVVM Compiler
//
// Compiler Build ID: CL-36424714
// Cuda compilation tools, release 13.0, V13.0.88
// Based on NVVM 20.0.0
//

.version 9.0
.target sm_100
.address_size 64

	// .globl	_Z23normalizeAndRoundtoInt8PiPafi
// _ZZ20decmpressAndMultiplyPiPajjfPKjahPKhS4_PtjE10shared_vec has been demoted
// _ZZ20decmpressAndMultiplyPiPajjfPKjahPKhS4_PtjE3ppf has been demoted
// _ZZN3cub18CUB_300001_SM_10006detail6reduce28DeviceReduceSingleTileKernelINS2_10policy_hubIijN4cuda3__47maximumIiEEE10Policy1000EN6thrust24THRUST_300001_SM_1000_NS10device_ptrIiEEPfjS8_fi8AbsValueEEvT0_T1_T2_T3_T4_T6_E12temp_storage has been demoted
// _ZZN3cub18CUB_300001_SM_10006detail6reduce18DeviceReduceKernelINS2_10policy_hubIijN4cuda3__47maximumIiEEE10Policy1000EN6thrust24THRUST_300001_SM_1000_NS10device_ptrIiEEjS8_i8AbsValueEEvT0_PT3_T1_NS0_13GridEvenShareISJ_EET2_T4_E12temp_storage has been demoted
// _ZZN3cub18CUB_300001_SM_10006detail6reduce28DeviceReduceSingleTileKernelINS2_10policy_hubIijN4cuda3__47maximumIiEEE10Policy1000EPiPfiS8_fiNS5_3std3__410__identityEEEvT0_T1_T2_T3_T4_T6_E12temp_storage has been demoted
// _ZZN3cub18CUB_300001_SM_10006detail6reduce28DeviceReduceSingleTileKernelINS2_10policy_hubIiyN4cuda3__47maximumIiEEE10Policy1000EN6thrust24THRUST_300001_SM_1000_NS10device_ptrIiEEPfyS8_fi8AbsValueEEvT0_T1_T2_T3_T4_T6_E12temp_storage has been demoted
// _ZZN3cub18CUB_300001_SM_10006detail6reduce18DeviceReduceKernelINS2_10policy_hubIiyN4cuda3__47maximumIiEEE10Policy1000EN6thrust24THRUST_300001_SM_1000_NS10device_ptrIiEEyS8_i8AbsValueEEvT0_PT3_T1_NS0_13GridEvenShareISJ_EET2_T4_E12temp_storage has been demoted
// _ZZN3cub18CUB_300001_SM_10006detail6reduce28DeviceReduceSingleTileKernelINS2_10policy_hubIiyN4cuda3__47maximumIiEEE10Policy1000EPiPfiS8_fiNS5_3std3__410__identityEEEvT0_T1_T2_T3_T4_T6_E12temp_storage has been demoted
.global .align 1 .b8 _ZN34_INTERNAL_c52bf538_4_k_cu_944b4f1f4cuda3std3__45__cpo5beginE[1];
.global .align 1 .b8 _ZN34_INTERNAL_c52bf538_4_k_cu_944b4f1f4cuda3std3__45__cpo3endE[1];
.global .align 1 .b8 _ZN34_INTERNAL_c52bf538_4_k_cu_944b4f1f4cuda3std3__45__cpo6cbeginE[1];
.global .align 1 .b8 _ZN34_INTERNAL_c52bf538_4_k_cu_944b4f1f4cuda3std3__45__cpo4cendE[1];
.global .align 1 .b8 _ZN34_INTERNAL_c52bf538_4_k_cu_944b4f1f4cuda3std3__45__cpo6rbeginE[1];
.global .align 1 .b8 _ZN34_INTERNAL_c52bf538_4_k_cu_944b4f1f4cuda3std3__45__cpo4rendE[1];
.global .align 1 .b8 _ZN34_INTERNAL_c52bf538_4_k_cu_944b4f1f4cuda3std3__45__cpo7crbeginE[1];
.global .align 1 .b8 _ZN34_INTERNAL_c52bf538_4_k_cu_944b4f1f4cuda3std3__45__cpo5crendE[1];
.global .align 1 .b8 _ZN34_INTERNAL_c52bf538_4_k_cu_944b4f1f4cuda3std3__436_GLOBAL__N__c52bf538_4_k_cu_944b4f1f6ignoreE[1];
.global .align 1 .b8 _ZN34_INTERNAL_c52bf538_4_k_cu_944b4f1f4cuda3std3__419piecewise_constructE[1];
.global .align 1 .b8 _ZN34_INTERNAL_c52bf538_4_k_cu_944b4f1f4cuda3std3__48in_placeE[1];
.global .align 1 .b8 _ZN34_INTERNAL_c52bf538_4_k_cu_944b4f1f4cuda3std3__420unreachable_sentinelE[1];
.global .align 1 .b8 _ZN34_INTERNAL_c52bf538_4_k_cu_944b4f1f4cuda3std3__47nulloptE[1];
.global .align 1 .b8 _ZN34_INTERNAL_c52bf538_4_k_cu_944b4f1f4cuda3std3__48unexpectE[1];
.global .align 1 .b8 _ZN34_INTERNAL_c52bf538_4_k_cu_944b4f1f4cuda3std6ranges3__45__cpo4swapE[1];
.global .align 1 .b8 _ZN34_INTERNAL_c52bf538_4_k_cu_944b4f1f4cuda3std6ranges3__45__cpo9iter_moveE[1];
.global .align 1 .b8 _ZN34_INTERNAL_c52bf538_4_k_cu_944b4f1f4cuda3std6ranges3__45__cpo5beginE[1];
.global .align 1 .b8 _ZN34_INTERNAL_c52bf538_4_k_cu_944b4f1f4cuda3std6ranges3__45__cpo3endE[1];
.global .align 1 .b8 _ZN34_INTERNAL_c52bf538_4_k_cu_944b4f1f4cuda3std6ranges3__45__cpo6cbeginE[1];
.global .align 1 .b8 _ZN34_INTERNAL_c52bf538_4_k_cu_944b4f1f4cuda3std6ranges3__45__cpo4cendE[1];
.global .align 1 .b8 _ZN34_INTERNAL_c52bf538_4_k_cu_944b4f1f4cuda3std6ranges3__45__cpo7advanceE[1];
.global .align 1 .b8 _ZN34_INTERNAL_c52bf538_4_k_cu_944b4f1f4cuda3std6ranges3__45__cpo9iter_swapE[1];
.global .align 1 .b8 _ZN34_INTERNAL_c52bf538_4_k_cu_944b4f1f4cuda3std6ranges3__45__cpo4nextE[1];
.global .align 1 .b8 _ZN34_INTERNAL_c52bf538_4_k_cu_944b4f1f4cuda3std6ranges3__45__cpo4prevE[1];
.global .align 1 .b8 _ZN34_INTERNAL_c52bf538_4_k_cu_944b4f1f4cuda3std6ranges3__45__cpo4dataE[1];
.global .align 1 .b8 _ZN34_INTERNAL_c52bf538_4_k_cu_944b4f1f4cuda3std6ranges3__45__cpo5cdataE[1];
.global .align 1 .b8 _ZN34_INTERNAL_c52bf538_4_k_cu_944b4f1f4cuda3std6ranges3__45__cpo4sizeE[1];
.global .align 1 .b8 _ZN34_INTERNAL_c52bf538_4_k_cu_944b4f1f4cuda3std6ranges3__45__cpo5ssizeE[1];
.global .align 1 .b8 _ZN34_INTERNAL_c52bf538_4_k_cu_944b4f1f4cuda3std6ranges3__45__cpo8distanceE[1];
.global .align 1 .b8 _ZN34_INTERNAL_c52bf538_4_k_cu_944b4f1f6thrust24THRUST_300001_SM_1000_NS8cuda_cub3parE[1];
.global .align 1 .b8 _ZN34_INTERNAL_c52bf538_4_k_cu_944b4f1f6thrust24THRUST_300001_SM_1000_NS8cuda_cub10par_nosyncE[1];
.global .align 1 .b8 _ZN34_INTERNAL_c52bf538_4_k_cu_944b4f1f6thrust24THRUST_300001_SM_1000_NS6system6detail10sequential3seqE[1];
.global .align 1 .b8 _ZN34_INTERNAL_c52bf538_4_k_cu_944b4f1f6thrust24THRUST_300001_SM_1000_NS12placeholders2_1E[1];
.global .align 1 .b8 _ZN34_INTERNAL_c52bf538_4_k_cu_944b4f1f6thrust24THRUST_300001_SM_1000_NS12placeholders2_2E[1];
.global .align 1 .b8 _ZN34_INTERNAL_c52bf538_4_k_cu_944b4f1f6thrust24THRUST_300001_SM_1000_NS12placeholders2_3E[1];
.global .align 1 .b8 _ZN34_INTERNAL_c52bf538_4_k_cu_944b4f1f6thrust24THRUST_300001_SM_1000_NS12placeholders2_4E[1];
.global .align 1 .b8 _ZN34_INTERNAL_c52bf538_4_k_cu_944b4f1f6thrust24THRUST_300001_SM_1000_NS12placeholders2_5E[1];
.global .align 1 .b8 _ZN34_INTERNAL_c52bf538_4_k_cu_944b4f1f6thrust24THRUST_300001_SM_1000_NS12placeholders2_6E[1];
.global .align 1 .b8 _ZN34_INTERNAL_c52bf538_4_k_cu_944b4f1f6thrust24THRUST_300001_SM_1000_NS12placeholders2_7E[1];
.global .align 1 .b8 _ZN34_INTERNAL_c52bf538_4_k_cu_944b4f1f6thrust24THRUST_300001_SM_1000_NS12placeholders2_8E[1];
.global .align 1 .b8 _ZN34_INTERNAL_c52bf538_4_k_cu_944b4f1f6thrust24THRUST_300001_SM_1000_NS12placeholders2_9E[1];
.global .align 1 .b8 _ZN34_INTERNAL_c52bf538_4_k_cu_944b4f1f6thrust24THRUST_300001_SM_1000_NS12placeholders3_10E[1];
.global .align 1 .b8 _ZN34_INTERNAL_c52bf538_4_k_cu_944b4f1f6thrust24THRUST_300001_SM_1000_NS3seqE[1];
.extern .shared .align 16 .b8 cdf[];

.visible .entry _Z23normalizeAndRoundtoInt8PiPafi(
	.param .u64 .ptr .align 1 _Z23normalizeAndRoundtoInt8PiPafi_param_0,
	.param .u64 .ptr .align 1 _Z23normalizeAndRoundtoInt8PiPafi_param_1,
	.param .f32 _Z23normalizeAndRoundtoInt8PiPafi_param_2,
	.param .u32 _Z23normalizeAndRoundtoInt8PiPafi_param_3
)
{
	.reg .pred 	%p<2>;
	.reg .b32 	%r<8>;
	.reg .b32 	%f<4>;
	.reg .b64 	%rd<9>;

	ld.param.u64 	%rd1, [_Z23normalizeAndRoundtoInt8PiPafi_param_0];
	ld.param.u64 	%rd2, [_Z23normalizeAndRoundtoInt8PiPafi_param_1];
	ld.param.f32 	%f1, [_Z23normalizeAndRoundtoInt8PiPafi_param_2];
	ld.param.u32 	%r2, [_Z23normalizeAndRoundtoInt8PiPafi_param_3];
	mov.u32 	%r3, %ctaid.x;
	mov.u32 	%r4, %ntid.x;
	mov.u32 	%r5, %tid.x;
	mad.lo.s32 	%r1, %r3, %r4, %r5;
	setp.ge.s32 	%p1, %r1, %r2;
	@%p1 bra 	$L__BB0_2;
	cvta.to.global.u64 	%rd3, %rd1;
	cvta.to.global.u64 	%rd4, %rd2;
	cvt.s64.s32 	%rd5, %r1;
	mul.wide.s32 	%rd6, %r1, 4;
	add.s64 	%rd7, %rd3, %rd6;
	ld.global.u32 	%r6, [%rd7];
	cvt.rn.f32.s32 	%f2, %r6;
	div.rn.f32 	%f3, %f2, %f1;
	cvt.rni.s32.f32 	%r7, %f3;
	add.s64 	%rd8, %rd4, %rd5;
	st.global.u8 	[%rd8], %r7;
$L__BB0_2:
	ret;

}
	// .globl	_Z20decmpressAndMultiplyPiPajjfPKjahPKhS4_Ptj
.visible .entry _Z20decmpressAndMultiplyPiPajjfPKjahPKhS4_Ptj(
	.param .u64 .ptr .align 1 _Z20decmpressAndMultiplyPiPajjfPKjahPKhS4_Ptj_param_0,
	.param .u64 .ptr .align 1 _Z20decmpressAndMultiplyPiPajjfPKjahPKhS4_Ptj_param_1,
	.param .u32 _Z20decmpressAndMultiplyPiPajjfPKjahPKhS4_Ptj_param_2,
	.param .u32 _Z20decmpressAndMultiplyPiPajjfPKjahPKhS4_Ptj_param_3,
	.param .f32 _Z20decmpressAndMultiplyPiPajjfPKjahPKhS4_Ptj_param_4,
	.param .u64 .ptr .align 1 _Z20decmpressAndMultiplyPiPajjfPKjahPKhS4_Ptj_param_5,
	.param .u8 _Z20decmpressAndMultiplyPiPajjfPKjahPKhS4_Ptj_param_6,
	.param .u8 _Z20decmpressAndMultiplyPiPajjfPKjahPKhS4_Ptj_param_7,
	.param .u64 .ptr .align 1 _Z20decmpressAndMultiplyPiPajjfPKjahPKhS4_Ptj_param_8,
	.param .u64 .ptr .align 1 _Z20decmpressAndMultiplyPiPajjfPKjahPKhS4_Ptj_param_9,
	.param .u64 .ptr .align 1 _Z20decmpressAndMultiplyPiPajjfPKjahPKhS4_Ptj_param_10,
	.param .u32 _Z20decmpressAndMultiplyPiPajjfPKjahPKhS4_Ptj_param_11
)
{
	.local .align 16 .b8 	__local_depot1[80];
	.reg .b64 	%SP;
	.reg .b64 	%SPL;
	.reg .pred 	%p<50>;
	.reg .b16 	%rs<33>;
	.reg .b32 	%r<475>;
	.reg .b64 	%rd<126>;
	// demoted variable
	.shared .align 1 .b8 _ZZ20decmpressAndMultiplyPiPajjfPKjahPKhS4_PtjE10shared_vec[4096];
	// demoted variable
	.shared .align 1 .b8 _ZZ20decmpressAndMultiplyPiPajjfPKjahPKhS4_PtjE3ppf[256];
	mov.u64 	%SPL, __local_depot1;
	cvta.local.u64 	%SP, %SPL;
	ld.param.u64 	%rd28, [_Z20decmpressAndMultiplyPiPajjfPKjahPKhS4_Ptj_param_1];
	ld.param.u32 	%r140, [_Z20decmpressAndMultiplyPiPajjfPKjahPKhS4_Ptj_param_3];
	ld.param.s8 	%rs11, [_Z20decmpressAndMultiplyPiPajjfPKjahPKhS4_Ptj_param_6];
	ld.param.u64 	%rd29, [_Z20decmpressAndMultiplyPiPajjfPKjahPKhS4_Ptj_param_8];
	cvta.to.global.u64 	%rd1, %rd28;
	cvta.to.global.u64 	%rd2, %rd29;
	add.u64 	%rd30, %SP, 0;
	add.u64 	%rd3, %SPL, 0;
	add.u64 	%rd125, %SPL, 64;
	mov.u32 	%r1, %ntid.x;
	mov.u32 	%r141, %ctaid.x;
	mov.u32 	%r417, %tid.x;
	mad.lo.s32 	%r142, %r1, %r141, %r417;
	and.b32  	%r3, %r417, 31;
	shr.u32 	%r4, %r142, 5;
	shr.u32 	%r5, %r140, 4;
	setp.ge.u32 	%p1, %r417, %r5;
	@%p1 bra 	$L__BB1_7;
	add.s32 	%r143, %r417, %r1;
	max.u32 	%r144, %r5, %r143;
	setp.lt.u32 	%p2, %r143, %r5;
	selp.u32 	%r145, 1, 0, %p2;
	add.s32 	%r146, %r143, %r145;
	sub.s32 	%r147, %r144, %r146;
	div.u32 	%r148, %r147, %r1;
	add.s32 	%r6, %r148, %r145;
	and.b32  	%r149, %r6, 3;
	setp.eq.s32 	%p3, %r149, 3;
	mov.u32 	%r414, %r417;
	@%p3 bra 	$L__BB1_4;
	add.s32 	%r150, %r6, 1;
	and.b32  	%r151, %r150, 3;
	mul.wide.u32 	%rd32, %r417, 16;
	add.s64 	%rd118, %rd1, %rd32;
	shl.b32 	%r152, %r417, 4;
	mov.u32 	%r153, _ZZ20decmpressAndMultiplyPiPajjfPKjahPKhS4_PtjE10shared_vec;
	add.s32 	%r405, %r153, %r152;
	neg.s32 	%r404, %r151;
	mul.wide.u32 	%rd33, %r1, 16;
$L__BB1_3:
	.pragma "nounroll";
	mad.lo.s32 	%r414, %r1, %r151, %r417;
	ld.global.v4.u32 	{%r156, %r157, %r158, %r159}, [%rd118];
	st.shared.v4.u32 	[%r405], {%r156, %r157, %r158, %r159};
	add.s64 	%rd118, %rd118, %rd33;
	shl.b32 	%r160, %r1, 4;
	add.s32 	%r405, %r405, %r160;
	add.s32 	%r404, %r404, 1;
	setp.ne.s32 	%p4, %r404, 0;
	@%p4 bra 	$L__BB1_3;
$L__BB1_4:
	setp.lt.u32 	%p5, %r6, 3;
	@%p5 bra 	$L__BB1_7;
	shl.b32 	%r161, %r1, 1;
	add.s32 	%r413, %r414, %r161;
	mad.lo.s32 	%r412, %r1, 3, %r414;
	add.s32 	%r411, %r1, %r414;
	shl.b32 	%r162, %r414, 4;
	mov.u32 	%r163, _ZZ20decmpressAndMultiplyPiPajjfPKjahPKhS4_PtjE10shared_vec;
	add.s32 	%r410, %r163, %r162;
$L__BB1_6:
	mul.wide.u32 	%rd34, %r414, 16;
	add.s64 	%rd35, %rd1, %rd34;
	ld.global.v4.u32 	{%r164, %r165, %r166, %r167}, [%rd35];
	st.shared.v4.u32 	[%r410], {%r164, %r165, %r166, %r167};
	add.s32 	%r168, %r414, %r1;
	shl.b32 	%r169, %r1, 4;
	add.s32 	%r170, %r410, %r169;
	mul.wide.u32 	%rd36, %r411, 16;
	add.s64 	%rd37, %rd1, %rd36;
	ld.global.v4.u32 	{%r171, %r172, %r173, %r174}, [%rd37];
	st.shared.v4.u32 	[%r170], {%r171, %r172, %r173, %r174};
	add.s32 	%r175, %r168, %r1;
	shl.b32 	%r176, %r1, 5;
	add.s32 	%r177, %r410, %r176;
	mul.wide.u32 	%rd38, %r413, 16;
	add.s64 	%rd39, %rd1, %rd38;
	ld.global.v4.u32 	{%r178, %r179, %r180, %r181}, [%rd39];
	st.shared.v4.u32 	[%r177], {%r178, %r179, %r180, %r181};
	add.s32 	%r182, %r175, %r1;
	mad.lo.s32 	%r183, %r1, 48, %r410;
	mul.wide.u32 	%rd40, %r412, 16;
	add.s64 	%rd41, %rd1, %rd40;
	ld.global.v4.u32 	{%r184, %r185, %r186, %r187}, [%rd41];
	st.shared.v4.u32 	[%r183], {%r184, %r185, %r186, %r187};
	add.s32 	%r414, %r182, %r1;
	shl.b32 	%r188, %r1, 2;
	add.s32 	%r413, %r413, %r188;
	add.s32 	%r412, %r412, %r188;
	add.s32 	%r411, %r411, %r188;
	shl.b32 	%r189, %r1, 6;
	add.s32 	%r410, %r410, %r189;
	setp.lt.u32 	%p6, %r414, %r5;
	@%p6 bra 	$L__BB1_6;
$L__BB1_7:
	ld.param.u8 	%rs27, [_Z20decmpressAndMultiplyPiPajjfPKjahPKhS4_Ptj_param_7];
	cvt.u32.u16 	%r19, %rs27;
	setp.gt.u32 	%p7, %r417, %r19;
	@%p7 bra 	$L__BB1_14;
	add.s32 	%r190, %r417, %r1;
	add.s32 	%r191, %r19, 1;
	max.u32 	%r192, %r190, %r191;
	setp.le.u32 	%p8, %r190, %r19;
	selp.u32 	%r193, 1, 0, %p8;
	add.s32 	%r194, %r190, %r193;
	sub.s32 	%r195, %r192, %r194;
	div.u32 	%r196, %r195, %r1;
	add.s32 	%r20, %r196, %r193;
	and.b32  	%r197, %r20, 3;
	setp.eq.s32 	%p9, %r197, 3;
	mov.u32 	%r422, %r417;
	@%p9 bra 	$L__BB1_11;
	add.s32 	%r198, %r20, 1;
	and.b32  	%r199, %r198, 3;
	shl.b32 	%r200, %r417, 2;
	mov.u32 	%r201, cdf;
	add.s32 	%r408, %r201, %r200;
	cvt.u64.u32 	%rd42, %r417;
	add.s64 	%rd119, %rd2, %rd42;
	neg.s32 	%r407, %r199;
	cvt.u64.u32 	%rd43, %r1;
$L__BB1_10:
	.pragma "nounroll";
	mad.lo.s32 	%r422, %r1, %r199, %r417;
	ld.global.u8 	%r204, [%rd119];
	st.shared.u32 	[%r408], %r204;
	shl.b32 	%r205, %r1, 2;
	add.s32 	%r408, %r408, %r205;
	add.s64 	%rd119, %rd119, %rd43;
	add.s32 	%r407, %r407, 1;
	setp.ne.s32 	%p10, %r407, 0;
	@%p10 bra 	$L__BB1_10;
$L__BB1_11:
	setp.lt.u32 	%p11, %r20, 3;
	@%p11 bra 	$L__BB1_14;
	shl.b32 	%r206, %r1, 1;
	add.s32 	%r421, %r422, %r206;
	mad.lo.s32 	%r420, %r1, 3, %r422;
	add.s32 	%r419, %r1, %r422;
	shl.b32 	%r207, %r422, 2;
	mov.u32 	%r208, cdf;
	add.s32 	%r418, %r208, %r207;
$L__BB1_13:
	cvt.u64.u32 	%rd44, %r422;
	add.s64 	%rd45, %rd2, %rd44;
	ld.global.u8 	%r209, [%rd45];
	st.shared.u32 	[%r418], %r209;
	add.s32 	%r210, %r422, %r1;
	cvt.u64.u32 	%rd46, %r419;
	add.s64 	%rd47, %rd2, %rd46;
	ld.global.u8 	%r211, [%rd47];
	shl.b32 	%r212, %r1, 2;
	add.s32 	%r213, %r418, %r212;
	st.shared.u32 	[%r213], %r211;
	add.s32 	%r214, %r210, %r1;
	cvt.u64.u32 	%rd48, %r421;
	add.s64 	%rd49, %rd2, %rd48;
	ld.global.u8 	%r215, [%rd49];
	shl.b32 	%r216, %r1, 3;
	add.s32 	%r217, %r418, %r216;
	st.shared.u32 	[%r217], %r215;
	add.s32 	%r218, %r214, %r1;
	cvt.u64.u32 	%rd50, %r420;
	add.s64 	%rd51, %rd2, %rd50;
	ld.global.u8 	%r219, [%rd51];
	mad.lo.s32 	%r220, %r1, 12, %r418;
	st.shared.u32 	[%r220], %r219;
	add.s32 	%r422, %r218, %r1;
	add.s32 	%r421, %r421, %r212;
	add.s32 	%r420, %r420, %r212;
	add.s32 	%r419, %r419, %r212;
	shl.b32 	%r221, %r1, 4;
	add.s32 	%r418, %r418, %r221;
	setp.gt.u32 	%p12, %r422, %r19;
	@%p12 bra 	$L__BB1_14;
	bra.uni 	$L__BB1_13;
$L__BB1_14:
	setp.gt.u32 	%p13, %r417, 255;
	@%p13 bra 	$L__BB1_20;
	ld.param.u64 	%rd116, [_Z20decmpressAndMultiplyPiPajjfPKjahPKhS4_Ptj_param_9];
	cvta.to.global.u64 	%rd11, %rd116;
	add.s32 	%r222, %r417, %r1;
	max.u32 	%r223, %r222, 256;
	setp.lt.u32 	%p14, %r222, 256;
	selp.u32 	%r224, 1, 0, %p14;
	add.s32 	%r225, %r222, %r224;
	sub.s32 	%r226, %r223, %r225;
	div.u32 	%r227, %r226, %r1;
	add.s32 	%r43, %r227, %r224;
	and.b32  	%r228, %r43, 3;
	setp.eq.s32 	%p15, %r228, 3;
	@%p15 bra 	$L__BB1_18;
	cvt.u64.u32 	%rd52, %r417;
	add.s64 	%rd120, %rd11, %rd52;
	add.s32 	%r229, %r43, 1;
	and.b32  	%r230, %r229, 3;
	neg.s32 	%r415, %r230;
	cvt.u64.u32 	%rd53, %r1;
$L__BB1_17:
	.pragma "nounroll";
	ld.global.u8 	%rs13, [%rd120];
	mov.u32 	%r231, _ZZ20decmpressAndMultiplyPiPajjfPKjahPKhS4_PtjE3ppf;
	add.s32 	%r232, %r231, %r417;
	st.shared.u8 	[%r232], %rs13;
	add.s32 	%r417, %r417, %r1;
	add.s64 	%rd120, %rd120, %rd53;
	add.s32 	%r415, %r415, 1;
	setp.ne.s32 	%p16, %r415, 0;
	@%p16 bra 	$L__BB1_17;
$L__BB1_18:
	setp.lt.u32 	%p17, %r43, 3;
	@%p17 bra 	$L__BB1_20;
$L__BB1_19:
	cvt.u64.u32 	%rd54, %r417;
	add.s64 	%rd55, %rd11, %rd54;
	ld.global.u8 	%rs14, [%rd55];
	mov.u32 	%r233, _ZZ20decmpressAndMultiplyPiPajjfPKjahPKhS4_PtjE3ppf;
	add.s32 	%r234, %r233, %r417;
	st.shared.u8 	[%r234], %rs14;
	add.s32 	%r235, %r417, %r1;
	cvt.u64.u32 	%rd56, %r235;
	add.s64 	%rd57, %rd11, %rd56;
	ld.global.u8 	%rs15, [%rd57];
	add.s32 	%r236, %r234, %r1;
	st.shared.u8 	[%r236], %rs15;
	add.s32 	%r237, %r235, %r1;
	cvt.u64.u32 	%rd58, %r237;
	add.s64 	%rd59, %rd11, %rd58;
	ld.global.u8 	%rs16, [%rd59];
	add.s32 	%r238, %r236, %r1;
	st.shared.u8 	[%r238], %rs16;
	add.s32 	%r239, %r237, %r1;
	cvt.u64.u32 	%rd60, %r239;
	add.s64 	%rd61, %rd11, %rd60;
	ld.global.u8 	%rs17, [%rd61];
	add.s32 	%r240, %r238, %r1;
	st.shared.u8 	[%r240], %rs17;
	add.s32 	%r417, %r239, %r1;
	setp.lt.u32 	%p18, %r417, 256;
	@%p18 bra 	$L__BB1_19;
$L__BB1_20:
	ld.param.u64 	%rd117, [_Z20decmpressAndMultiplyPiPajjfPKjahPKhS4_Ptj_param_10];
	ld.param.u64 	%rd115, [_Z20decmpressAndMultiplyPiPajjfPKjahPKhS4_Ptj_param_5];
	cvta.to.global.u64 	%rd62, %rd117;
	bar.sync 	0;
	cvta.to.global.u64 	%rd63, %rd115;
	mul.wide.u32 	%rd64, %r4, 4;
	add.s64 	%rd65, %rd63, %rd64;
	ld.global.u32 	%r242, [%rd65];
	shl.b32 	%r243, %r3, 3;
	add.s32 	%r244, %r242, %r243;
	mul.wide.u32 	%rd66, %r244, 2;
	add.s64 	%rd67, %rd62, %rd66;
	ld.global.u16 	%r245, [%rd67];
	shl.b32 	%r246, %r245, 16;
	add.s32 	%r247, %r244, 1;
	mul.wide.u32 	%rd68, %r247, 2;
	add.s64 	%rd69, %rd62, %rd68;
	ld.global.u16 	%r248, [%rd69];
	or.b32  	%r433, %r246, %r248;
	mul.wide.u32 	%rd70, %r242, 2;
	add.s64 	%rd15, %rd62, %rd70;
	mul.wide.u32 	%rd71, %r3, 16;
	add.s64 	%rd72, %rd15, %rd71;
	ld.global.v4.u32 	{%r249, %r250, %r251, %r252}, [%rd72];
	st.local.u64 	[%rd3+48], %rd30;
	st.local.u32 	[%rd3], %r249;
	st.local.u32 	[%rd3+4], %r250;
	st.local.v2.u32 	[%rd3+8], {%r251, %r252};
	shr.u32 	%r63, %r249, 16;
	mov.b32 	%r253, 8;
	mov.b32 	%r254, 2;
	st.local.v2.u32 	[%rd3+32], {%r254, %r253};
	mov.b32 	%r255, 6;
	st.local.u32 	[%rd3+40], %r255;
	shr.u32 	%r64, %r140, 5;
	setp.lt.u32 	%p19, %r140, 32;
	mov.b32 	%r474, 0;
	@%p19 bra 	$L__BB1_51;
	or.b32  	%r443, %r3, 32;
	setp.eq.s32 	%p20, %r64, 1;
	mov.b32 	%r468, 0;
	mov.b32 	%r439, 6;
	mov.b64 	%rd123, 8;
	mov.u32 	%r434, %r3;
	mov.u32 	%r474, %r468;
	@%p20 bra 	$L__BB1_43;
	and.b32  	%r263, %r64, 134217726;
	neg.s32 	%r424, %r263;
	cvt.u16.u32 	%rs30, %r63;
	mov.b32 	%r429, 0;
	mov.b32 	%r442, 8;
	mov.b32 	%r439, 6;
	prmt.b32 	%r315, %r316, %r317, 0x3340U;
	mov.u32 	%r440, %r439;
	mov.u32 	%r441, %r439;
	mov.u32 	%r434, %r3;
	mov.u32 	%r474, %r429;
$L__BB1_23:
	and.b32  	%r77, %r429, 14;
	setp.ne.s32 	%p21, %r77, 0;
	@%p21 bra 	$L__BB1_25;
	shl.b32 	%r264, %r434, 4;
	mov.u32 	%r265, _ZZ20decmpressAndMultiplyPiPajjfPKjahPKhS4_PtjE10shared_vec;
	add.s32 	%r266, %r265, %r264;
	ld.shared.v4.u32 	{%r267, %r268, %r269, %r270}, [%r266];
	st.local.v4.u32 	[%rd125], {%r267, %r268, %r269, %r270};
	add.s32 	%r434, %r434, 32;
$L__BB1_25:
	and.b32  	%r271, %r433, 255;
	mov.u32 	%r272, _ZZ20decmpressAndMultiplyPiPajjfPKjahPKhS4_PtjE3ppf;
	add.s32 	%r273, %r272, %r271;
	ld.shared.u8 	%rs18, [%r273];
	add.s16 	%rs3, %rs18, %rs11;
	cvt.u64.u32 	%rd77, %r77;
	add.s64 	%rd78, %rd125, %rd77;
	ld.local.u8 	%rs4, [%rd78];
	mul.wide.u16 	%r274, %rs18, 4;
	mov.u32 	%r275, cdf;
	add.s32 	%r276, %r275, %r274;
	ld.shared.u32 	%r277, [%r276+4];
	ld.shared.u32 	%r278, [%r276];
	sub.s32 	%r279, %r277, %r278;
	shr.u32 	%r280, %r433, 8;
	and.b32  	%r281, %r279, 255;
	sub.s32 	%r282, %r271, %r278;
	mad.lo.s32 	%r450, %r281, %r280, %r282;
	setp.eq.s32 	%p22, %r441, 0;
	mov.b32 	%r283, -1;
	vote.sync.any.pred 	%p23, %p22, %r283;
	not.pred 	%p24, %p23;
	@%p24 bra 	$L__BB1_29;
	setp.gt.s32 	%p25, %r441, 8;
	@%p25 bra 	$L__BB1_28;
	mul.wide.s32 	%rd79, %r443, 16;
	add.s64 	%rd80, %rd15, %rd79;
	ld.global.v4.u32 	{%r285, %r286, %r287, %r288}, [%rd80];
	cvta.to.local.u64 	%rd82, %rd30;
	mul.wide.s32 	%rd83, %r442, 2;
	add.s64 	%rd84, %rd82, %rd83;
	add.s64 	%rd85, %rd30, %rd83;
	st.local.u64 	[%rd82+48], %rd85;
	st.local.v4.u32 	[%rd84], {%r285, %r286, %r287, %r288};
	ld.local.u32 	%r289, [%rd82+36];
	add.s32 	%r290, %r289, 8;
	shr.s32 	%r291, %r290, 31;
	shr.u32 	%r292, %r291, 28;
	add.s32 	%r293, %r290, %r292;
	and.b32  	%r294, %r293, -16;
	sub.s32 	%r442, %r290, %r294;
	st.local.u32 	[%rd82+36], %r442;
	ld.local.u32 	%r295, [%rd82+40];
	add.s32 	%r439, %r295, 8;
	st.local.u32 	[%rd82+40], %r439;
	mov.u32 	%r440, %r439;
	mov.u32 	%r441, %r439;
$L__BB1_28:
	add.s32 	%r443, %r443, 32;
$L__BB1_29:
	setp.gt.u32 	%p26, %r450, 65535;
	@%p26 bra 	$L__BB1_33;
	setp.eq.s32 	%p27, %r441, 0;
	mov.b32 	%r446, 0;
	@%p27 bra 	$L__BB1_32;
	add.u64 	%rd87, %SPL, 0;
	ld.local.u32 	%r297, [%rd87+32];
	mul.wide.s32 	%rd88, %r297, 2;
	add.s64 	%rd89, %rd87, %rd88;
	ld.local.u16 	%rs30, [%rd89];
	add.s32 	%r298, %r297, 1;
	shr.s32 	%r299, %r298, 31;
	shr.u32 	%r300, %r299, 28;
	add.s32 	%r301, %r298, %r300;
	and.b32  	%r302, %r301, -16;
	sub.s32 	%r303, %r298, %r302;
	st.local.u32 	[%rd87+32], %r303;
	add.s32 	%r439, %r441, -1;
	st.local.u32 	[%rd87+40], %r439;
	mov.u32 	%r440, %r439;
	mov.u32 	%r446, %r439;
$L__BB1_32:
	shl.b32 	%r304, %r450, 16;
	cvt.u32.u16 	%r305, %rs30;
	or.b32  	%r450, %r304, %r305;
	mov.u32 	%r441, %r446;
$L__BB1_33:
	add.s32 	%r306, %r429, 1;
	and.b32  	%r307, %r306, 15;
	and.b32  	%r308, %r450, 255;
	mov.u32 	%r309, _ZZ20decmpressAndMultiplyPiPajjfPKjahPKhS4_PtjE3ppf;
	add.s32 	%r310, %r309, %r308;
	ld.shared.u8 	%rs19, [%r310];
	add.s16 	%rs20, %rs19, %rs11;
	cvt.u64.u32 	%rd90, %r307;
	add.s64 	%rd91, %rd125, %rd90;
	cvt.s16.s8 	%rs21, %rs20;
	cvt.s16.s8 	%rs22, %rs3;
	mov.b32 	%r311, {%rs21, %rs22};
	ld.local.u8 	%r312, [%rd91];
	cvt.u32.u16 	%r313, %rs4;
	prmt.b32 	%r314, %r312, %r313, 0x3340U;
	prmt.b32 	%r318, %r314, %r315, 0x5410U;
	dp2a.lo.s32.s32 	%r474, %r311, %r318, %r474;
	mul.wide.u16 	%r319, %rs19, 4;
	mov.u32 	%r320, cdf;
	add.s32 	%r321, %r320, %r319;
	ld.shared.u32 	%r322, [%r321+4];
	ld.shared.u32 	%r323, [%r321];
	sub.s32 	%r324, %r322, %r323;
	shr.u32 	%r325, %r450, 8;
	and.b32  	%r326, %r324, 255;
	sub.s32 	%r327, %r308, %r323;
	mad.lo.s32 	%r433, %r326, %r325, %r327;
	setp.eq.s32 	%p28, %r441, 0;
	mov.b32 	%r328, -1;
	vote.sync.any.pred 	%p29, %p28, %r328;
	not.pred 	%p30, %p29;
	@%p30 bra 	$L__BB1_37;
	setp.gt.s32 	%p31, %r441, 8;
	@%p31 bra 	$L__BB1_36;
	mul.wide.s32 	%rd92, %r443, 16;
	add.s64 	%rd93, %rd15, %rd92;
	ld.global.v4.u32 	{%r330, %r331, %r332, %r333}, [%rd93];
	add.u64 	%rd94, %SP, 0;
	add.u64 	%rd95, %SPL, 0;
	mul.wide.s32 	%rd96, %r442, 2;
	add.s64 	%rd97, %rd95, %rd96;
	add.s64 	%rd98, %rd94, %rd96;
	st.local.u64 	[%rd95+48], %rd98;
	st.local.v4.u32 	[%rd97], {%r330, %r331, %r332, %r333};
	ld.local.u32 	%r334, [%rd95+36];
	add.s32 	%r335, %r334, 8;
	shr.s32 	%r336, %r335, 31;
	shr.u32 	%r337, %r336, 28;
	add.s32 	%r338, %r335, %r337;
	and.b32  	%r339, %r338, -16;
	sub.s32 	%r442, %r335, %r339;
	st.local.u32 	[%rd95+36], %r442;
	ld.local.u32 	%r340, [%rd95+40];
	add.s32 	%r439, %r340, 8;
	st.local.u32 	[%rd95+40], %r439;
	mov.u32 	%r440, %r439;
	mov.u32 	%r441, %r439;
$L__BB1_36:
	add.s32 	%r443, %r443, 32;
$L__BB1_37:
	setp.gt.u32 	%p32, %r433, 65535;
	@%p32 bra 	$L__BB1_41;
	setp.eq.s32 	%p33, %r440, 0;
	mov.b32 	%r441, 0;
	@%p33 bra 	$L__BB1_40;
	add.u64 	%rd100, %SPL, 0;
	ld.local.u32 	%r342, [%rd100+32];
	mul.wide.s32 	%rd101, %r342, 2;
	add.s64 	%rd102, %rd100, %rd101;
	ld.local.u16 	%rs30, [%rd102];
	add.s32 	%r343, %r342, 1;
	shr.s32 	%r344, %r343, 31;
	shr.u32 	%r345, %r344, 28;
	add.s32 	%r346, %r343, %r345;
	and.b32  	%r347, %r346, -16;
	sub.s32 	%r348, %r343, %r347;
	st.local.u32 	[%rd100+32], %r348;
	add.s32 	%r439, %r440, -1;
	st.local.u32 	[%rd100+40], %r439;
	mov.u32 	%r441, %r439;
$L__BB1_40:
	shl.b32 	%r349, %r433, 16;
	cvt.u32.u16 	%r350, %rs30;
	or.b32  	%r433, %r349, %r350;
	mov.u32 	%r440, %r441;
$L__BB1_41:
	add.s32 	%r429, %r429, 2;
	add.s32 	%r424, %r424, 2;
	setp.ne.s32 	%p34, %r424, 0;
	@%p34 bra 	$L__BB1_23;
	shr.u32 	%r351, %r140, 5;
	and.b32  	%r468, %r351, 14;
	cvt.s64.s32 	%rd123, %r442;
$L__BB1_43:
	and.b32  	%r352, %r140, 32;
	setp.eq.s32 	%p35, %r352, 0;
	@%p35 bra 	$L__BB1_51;
	setp.ne.s32 	%p36, %r468, 0;
	@%p36 bra 	$L__BB1_46;
	shl.b32 	%r353, %r434, 4;
	mov.u32 	%r354, _ZZ20decmpressAndMultiplyPiPajjfPKjahPKhS4_PtjE10shared_vec;
	add.s32 	%r355, %r354, %r353;
	ld.shared.v4.u32 	{%r356, %r357, %r358, %r359}, [%r355];
	st.local.v4.u32 	[%rd125], {%r356, %r357, %r358, %r359};
$L__BB1_46:
	add.u64 	%rd103, %SP, 0;
	add.u64 	%rd22, %SPL, 0;
	and.b32  	%r360, %r433, 255;
	mov.u32 	%r361, _ZZ20decmpressAndMultiplyPiPajjfPKjahPKhS4_PtjE3ppf;
	add.s32 	%r362, %r361, %r360;
	ld.shared.u8 	%rs23, [%r362];
	add.s16 	%rs24, %rs23, %rs11;
	cvt.u64.u32 	%rd104, %r468;
	add.s64 	%rd105, %rd125, %rd104;
	ld.local.s8 	%rs25, [%rd105];
	cvt.s16.s8 	%rs26, %rs24;
	mul.wide.s16 	%r363, %rs26, %rs25;
	add.s32 	%r474, %r363, %r474;
	mul.wide.u16 	%r364, %rs23, 4;
	mov.u32 	%r365, cdf;
	add.s32 	%r366, %r365, %r364;
	ld.shared.u32 	%r367, [%r366+4];
	ld.shared.u32 	%r368, [%r366];
	sub.s32 	%r369, %r367, %r368;
	shr.u32 	%r370, %r433, 8;
	and.b32  	%r371, %r369, 255;
	sub.s32 	%r372, %r360, %r368;
	mad.lo.s32 	%r135, %r371, %r370, %r372;
	setp.eq.s32 	%p37, %r439, 0;
	mov.b32 	%r373, -1;
	vote.sync.any.pred 	%p38, %p37, %r373;
	not.pred 	%p39, %p38;
	@%p39 bra 	$L__BB1_49;
	mul.wide.s32 	%rd106, %r443, 16;
	add.s64 	%rd23, %rd15, %rd106;
	setp.gt.s32 	%p40, %r439, 8;
	@%p40 bra 	$L__BB1_49;
	ld.global.v4.u32 	{%r375, %r376, %r377, %r378}, [%rd23];
	shl.b64 	%rd107, %rd123, 1;
	add.s64 	%rd108, %rd22, %rd107;
	add.s64 	%rd110, %rd103, %rd107;
	st.local.u64 	[%rd22+48], %rd110;
	st.local.v4.u32 	[%rd108], {%r375, %r376, %r377, %r378};
	ld.local.u32 	%r379, [%rd22+36];
	add.s32 	%r380, %r379, 8;
	shr.s32 	%r381, %r380, 31;
	shr.u32 	%r382, %r381, 28;
	add.s32 	%r383, %r380, %r382;
	and.b32  	%r384, %r383, -16;
	sub.s32 	%r385, %r380, %r384;
	st.local.u32 	[%rd22+36], %r385;
	ld.local.u32 	%r386, [%rd22+40];
	add.s32 	%r439, %r386, 8;
	st.local.u32 	[%rd22+40], %r439;
$L__BB1_49:
	setp.gt.u32 	%p41, %r135, 65535;
	setp.eq.s32 	%p42, %r439, 0;
	or.pred  	%p43, %p41, %p42;
	@%p43 bra 	$L__BB1_51;
	ld.local.u32 	%r387, [%rd22+32];
	add.s32 	%r388, %r387, 1;
	shr.s32 	%r389, %r388, 31;
	shr.u32 	%r390, %r389, 28;
	add.s32 	%r391, %r388, %r390;
	and.b32  	%r392, %r391, -16;
	sub.s32 	%r393, %r388, %r392;
	st.local.u32 	[%rd22+32], %r393;
	add.s32 	%r394, %r439, -1;
	st.local.u32 	[%rd22+40], %r394;
$L__BB1_51:
	bar.warp.sync 	-1;
	shfl.sync.down.b32	%r395|%p44, %r474, 16, 31, -1;
	add.s32 	%r396, %r395, %r474;
	shfl.sync.down.b32	%r397|%p45, %r396, 8, 31, -1;
	add.s32 	%r398, %r397, %r396;
	shfl.sync.down.b32	%r399|%p46, %r398, 4, 31, -1;
	add.s32 	%r400, %r399, %r398;
	shfl.sync.down.b32	%r401|%p47, %r400, 2, 31, -1;
	add.s32 	%r402, %r401, %r400;
	shfl.sync.down.b32	%r403|%p48, %r402, 1, 31, -1;
	add.s32 	%r139, %r403, %r402;
	bar.warp.sync 	-1;
	setp.ne.s32 	%p49, %r3, 0;
	@%p49 bra 	$L__BB1_53;
	ld.param.u64 	%rd114, [_Z20decmpressAndMultiplyPiPajjfPKjahPKhS4_Ptj_param_0];
	cvta.to.global.u64 	%rd111, %rd114;
	mul.wide.u32 	%rd112, %r4, 4;
	add.s64 	%rd113, %rd111, %rd112;
	st.global.u32 	[%rd113], %r139;
$L__BB1_53:
	ret;

}
	// .globl	_ZN3cub18CUB_300001_SM_10006detail11EmptyKernelIvEEvv
.visible .entry _ZN3cub18CUB_300001_SM_10006detail11EmptyKernelIvEEvv()
{


	ret;

}
	// .globl	_ZN3cub18CUB_300001_SM_10006detail6reduce28DeviceReduceSingleTileKernelINS2_10policy_hubIijN4cuda3__47maximumIiEEE10Policy1000EN6thrust24THRUST_300001_SM_1000_NS10device_ptrIiEEPfjS8_fi8AbsValueEEvT0_T1_T2_T3_T4_T6_
.visible .entry _ZN3cub18CUB_300001_SM_10006detail6reduce28DeviceReduceSingleTileKernelINS2_10policy_hubIijN4cuda3__47maximumIiEEE10Policy1000EN6thrust24THRUST_300001_SM_1000_NS10device_ptrIiEEPfjS8_fi8AbsValueEEvT0_T1_T2_T3_T4_T6_(
	.param .align 8 .b8 _ZN3cub18CUB_300001_SM_10006detail6reduce28DeviceReduceSingleTileKernelINS2_10policy_hubIijN4cuda3__47maximumIiEEE10Policy1000EN6thrust24THRUST_300001_SM_1000_NS10device_ptrIiEEPfjS8_fi8AbsValueEEvT0_T1_T2_T3_T4_T6__param_0[8],
	.param .u64 .ptr .align 1 _ZN3cub18CUB_300001_SM_10006detail6reduce28DeviceReduceSingleTileKernelINS2_10policy_hubIijN4cuda3__47maximumIiEEE10Policy1000EN6thrust24THRUST_300001_SM_1000_NS10device_ptrIiEEPfjS8_fi8AbsValueEEvT0_T1_T2_T3_T4_T6__param_1,
	.param .u32 _ZN3cub18CUB_300001_SM_10006detail6reduce28DeviceReduceSingleTileKernelINS2_10policy_hubIijN4cuda3__47maximumIiEEE10Policy1000EN6thrust24THRUST_300001_SM_1000_NS10device_ptrIiEEPfjS8_fi8AbsValueEEvT0_T1_T2_T3_T4_T6__param_2,
	.param .align 1 .b8 _ZN3cub18CUB_300001_SM_10006detail6reduce28DeviceReduceSingleTileKernelINS2_10policy_hubIijN4cuda3__47maximumIiEEE10Policy1000EN6thrust24THRUST_300001_SM_1000_NS10device_ptrIiEEPfjS8_fi8AbsValueEEvT0_T1_T2_T3_T4_T6__param_3[1],
	.param .f32 _ZN3cub18CUB_300001_SM_10006detail6reduce28DeviceReduceSingleTileKernelINS2_10policy_hubIijN4cuda3__47maximumIiEEE10Policy1000EN6thrust24THRUST_300001_SM_1000_NS10device_ptrIiEEPfjS8_fi8AbsValueEEvT0_T1_T2_T3_T4_T6__param_4,
	.param .align 1 .b8 _ZN3cub18CUB_300001_SM_10006detail6reduce28DeviceReduceSingleTileKernelINS2_10policy_hubIijN4cuda3__47maximumIiEEE10Policy1000EN6thrust24THRUST_300001_SM_1000_NS10device_ptrIiEEPfjS8_fi8AbsValueEEvT0_T1_T2_T3_T4_T6__param_5[1]
)
.maxntid 256
.minnctapersm 1
{
	.reg .pred 	%p<59>;
	.reg .b32 	%r<693>;
	.reg .b32 	%f<94>;
	.reg .b64 	%rd<84>;
	// demoted variable
	.shared .align 4 .b8 _ZZN3cub18CUB_300001_SM_10006detail6reduce28DeviceReduceSingleTileKernelINS2_10policy_hubIijN4cuda3__47maximumIiEEE10Policy1000EN6thrust24THRUST_300001_SM_1000_NS10device_ptrIiEEPfjS8_fi8AbsValueEEvT0_T1_T2_T3_T4_T6_E12temp_storage[44];
	ld.param.u64 	%rd9, [_ZN3cub18CUB_300001_SM_10006detail6reduce28DeviceReduceSingleTileKernelINS2_10policy_hubIijN4cuda3__47maximumIiEEE10Policy1000EN6thrust24THRUST_300001_SM_1000_NS10device_ptrIiEEPfjS8_fi8AbsValueEEvT0_T1_T2_T3_T4_T6__param_0];
	ld.param.u64 	%rd10, [_ZN3cub18CUB_300001_SM_10006detail6reduce28DeviceReduceSingleTileKernelINS2_10policy_hubIijN4cuda3__47maximumIiEEE10Policy1000EN6thrust24THRUST_300001_SM_1000_NS10device_ptrIiEEPfjS8_fi8AbsValueEEvT0_T1_T2_T3_T4_T6__param_1];
	ld.param.u32 	%r92, [_ZN3cub18CUB_300001_SM_10006detail6reduce28DeviceReduceSingleTileKernelINS2_10policy_hubIijN4cuda3__47maximumIiEEE10Policy1000EN6thrust24THRUST_300001_SM_1000_NS10device_ptrIiEEPfjS8_fi8AbsValueEEvT0_T1_T2_T3_T4_T6__param_2];
	ld.param.f32 	%f1, [_ZN3cub18CUB_300001_SM_10006detail6reduce28DeviceReduceSingleTileKernelINS2_10policy_hubIijN4cuda3__47maximumIiEEE10Policy1000EN6thrust24THRUST_300001_SM_1000_NS10device_ptrIiEEPfjS8_fi8AbsValueEEvT0_T1_T2_T3_T4_T6__param_4];
	cvta.to.global.u64 	%rd1, %rd10;
	setp.ne.s32 	%p1, %r92, 0;
	@%p1 bra 	$L__BB3_3;
	mov.u32 	%r653, %tid.x;
	setp.ne.s32 	%p58, %r653, 0;
	@%p58 bra 	$L__BB3_52;
	st.global.f32 	[%rd1], %f1;
	bra.uni 	$L__BB3_52;
$L__BB3_3:
	cvta.to.global.u64 	%rd2, %rd9;
	setp.gt.u32 	%p2, %r92, 4095;
	@%p2 bra 	$L__BB3_28;
	mov.u32 	%r1, %tid.x;
	setp.ge.u32 	%p24, %r1, %r92;
	mov.b32 	%r670, 0;
	mov.u32 	%r660, %r1;
	@%p24 bra 	$L__BB3_6;
	mul.wide.u32 	%rd73, %r1, 4;
	add.s64 	%rd74, %rd2, %rd73;
	ld.global.u32 	%r419, [%rd74];
	abs.s32 	%r420, %r419;
	cvt.rn.f32.s32 	%f63, %r420;
	cvt.rzi.s32.f32 	%r670, %f63;
	add.s32 	%r660, %r1, 256;
$L__BB3_6:
	setp.ge.u32 	%p25, %r660, %r92;
	@%p25 bra 	$L__BB3_19;
	not.b32 	%r422, %r660;
	add.s32 	%r423, %r92, %r422;
	shr.u32 	%r424, %r423, 8;
	add.s32 	%r6, %r424, 1;
	and.b32  	%r7, %r6, 15;
	setp.lt.u32 	%p26, %r423, 3840;
	@%p26 bra 	$L__BB3_10;
	and.b32  	%r425, %r6, 33554416;
	neg.s32 	%r656, %r425;
	mul.wide.u32 	%rd75, %r660, 4;
	add.s64 	%rd76, %rd75, %rd2;
	add.s64 	%rd82, %rd76, 8192;
$L__BB3_9:
	.pragma "nounroll";
	ld.global.u32 	%r426, [%rd82+-8192];
	abs.s32 	%r427, %r426;
	cvt.rn.f32.s32 	%f64, %r427;
	cvt.rzi.s32.f32 	%r428, %f64;
	max.s32 	%r429, %r670, %r428;
	ld.global.u32 	%r430, [%rd82+-7168];
	abs.s32 	%r431, %r430;
	cvt.rn.f32.s32 	%f65, %r431;
	cvt.rzi.s32.f32 	%r432, %f65;
	max.s32 	%r433, %r429, %r432;
	ld.global.u32 	%r434, [%rd82+-6144];
	abs.s32 	%r435, %r434;
	cvt.rn.f32.s32 	%f66, %r435;
	cvt.rzi.s32.f32 	%r436, %f66;
	max.s32 	%r437, %r433, %r436;
	ld.global.u32 	%r438, [%rd82+-5120];
	abs.s32 	%r439, %r438;
	cvt.rn.f32.s32 	%f67, %r439;
	cvt.rzi.s32.f32 	%r440, %f67;
	max.s32 	%r441, %r437, %r440;
	ld.global.u32 	%r442, [%rd82+-4096];
	abs.s32 	%r443, %r442;
	cvt.rn.f32.s32 	%f68, %r443;
	cvt.rzi.s32.f32 	%r444, %f68;
	max.s32 	%r445, %r441, %r444;
	ld.global.u32 	%r446, [%rd82+-3072];
	abs.s32 	%r447, %r446;
	cvt.rn.f32.s32 	%f69, %r447;
	cvt.rzi.s32.f32 	%r448, %f69;
	max.s32 	%r449, %r445, %r448;
	ld.global.u32 	%r450, [%rd82+-2048];
	abs.s32 	%r451, %r450;
	cvt.rn.f32.s32 	%f70, %r451;
	cvt.rzi.s32.f32 	%r452, %f70;
	max.s32 	%r453, %r449, %r452;
	ld.global.u32 	%r454, [%rd82+-1024];
	abs.s32 	%r455, %r454;
	cvt.rn.f32.s32 	%f71, %r455;
	cvt.rzi.s32.f32 	%r456, %f71;
	max.s32 	%r457, %r453, %r456;
	ld.global.u32 	%r458, [%rd82];
	abs.s32 	%r459, %r458;
	cvt.rn.f32.s32 	%f72, %r459;
	cvt.rzi.s32.f32 	%r460, %f72;
	max.s32 	%r461, %r457, %r460;
	ld.global.u32 	%r462, [%rd82+1024];
	abs.s32 	%r463, %r462;
	cvt.rn.f32.s32 	%f73, %r463;
	cvt.rzi.s32.f32 	%r464, %f73;
	max.s32 	%r465, %r461, %r464;
	ld.global.u32 	%r466, [%rd82+2048];
	abs.s32 	%r467, %r466;
	cvt.rn.f32.s32 	%f74, %r467;
	cvt.rzi.s32.f32 	%r468, %f74;
	max.s32 	%r469, %r465, %r468;
	ld.global.u32 	%r470, [%rd82+3072];
	abs.s32 	%r471, %r470;
	cvt.rn.f32.s32 	%f75, %r471;
	cvt.rzi.s32.f32 	%r472, %f75;
	max.s32 	%r473, %r469, %r472;
	ld.global.u32 	%r474, [%rd82+4096];
	abs.s32 	%r475, %r474;
	cvt.rn.f32.s32 	%f76, %r475;
	cvt.rzi.s32.f32 	%r476, %f76;
	max.s32 	%r477, %r473, %r476;
	ld.global.u32 	%r478, [%rd82+5120];
	abs.s32 	%r479, %r478;
	cvt.rn.f32.s32 	%f77, %r479;
	cvt.rzi.s32.f32 	%r480, %f77;
	max.s32 	%r481, %r477, %r480;
	ld.global.u32 	%r482, [%rd82+6144];
	abs.s32 	%r483, %r482;
	cvt.rn.f32.s32 	%f78, %r483;
	cvt.rzi.s32.f32 	%r484, %f78;
	max.s32 	%r485, %r481, %r484;
	ld.global.u32 	%r486, [%rd82+7168];
	abs.s32 	%r487, %r486;
	cvt.rn.f32.s32 	%f79, %r487;
	cvt.rzi.s32.f32 	%r488, %f79;
	max.s32 	%r670, %r485, %r488;
	add.s32 	%r660, %r660, 4096;
	add.s32 	%r656, %r656, 16;
	add.s64 	%rd82, %rd82, 16384;
	setp.ne.s32 	%p27, %r656, 0;
	@%p27 bra 	$L__BB3_9;
$L__BB3_10:
	setp.eq.s32 	%p28, %r7, 0;
	@%p28 bra 	$L__BB3_19;
	and.b32  	%r18, %r6, 7;
	setp.lt.u32 	%p29, %r7, 8;
	@%p29 bra 	$L__BB3_13;
	mul.wide.u32 	%rd77, %r660, 4;
	add.s64 	%rd78, %rd2, %rd77;
	ld.global.u32 	%r490, [%rd78];
	abs.s32 	%r491, %r490;
	cvt.rn.f32.s32 	%f80, %r491;
	cvt.rzi.s32.f32 	%r492, %f80;
	max.s32 	%r493, %r670, %r492;
	ld.global.u32 	%r494, [%rd78+1024];
	abs.s32 	%r495, %r494;
	cvt.rn.f32.s32 	%f81, %r495;
	cvt.rzi.s32.f32 	%r496, %f81;
	max.s32 	%r497, %r493, %r496;
	ld.global.u32 	%r498, [%rd78+2048];
	abs.s32 	%r499, %r498;
	cvt.rn.f32.s32 	%f82, %r499;
	cvt.rzi.s32.f32 	%r500, %f82;
	max.s32 	%r501, %r497, %r500;
	ld.global.u32 	%r502, [%rd78+3072];
	abs.s32 	%r503, %r502;
	cvt.rn.f32.s32 	%f83, %r503;
	cvt.rzi.s32.f32 	%r504, %f83;
	max.s32 	%r505, %r501, %r504;
	ld.global.u32 	%r506, [%rd78+4096];
	abs.s32 	%r507, %r506;
	cvt.rn.f32.s32 	%f84, %r507;
	cvt.rzi.s32.f32 	%r508, %f84;
	max.s32 	%r509, %r505, %r508;
	ld.global.u32 	%r510, [%rd78+5120];
	abs.s32 	%r511, %r510;
	cvt.rn.f32.s32 	%f85, %r511;
	cvt.rzi.s32.f32 	%r512, %f85;
	max.s32 	%r513, %r509, %r512;
	ld.global.u32 	%r514, [%rd78+6144];
	abs.s32 	%r515, %r514;
	cvt.rn.f32.s32 	%f86, %r515;
	cvt.rzi.s32.f32 	%r516, %f86;
	max.s32 	%r517, %r513, %r516;
	ld.global.u32 	%r518, [%rd78+7168];
	abs.s32 	%r519, %r518;
	cvt.rn.f32.s32 	%f87, %r519;
	cvt.rzi.s32.f32 	%r520, %f87;
	max.s32 	%r670, %r517, %r520;
	add.s32 	%r660, %r660, 2048;
$L__BB3_13:
	setp.eq.s32 	%p30, %r18, 0;
	@%p30 bra 	$L__BB3_19;
	and.b32  	%r24, %r6, 3;
	setp.lt.u32 	%p31, %r18, 4;
	@%p31 bra 	$L__BB3_16;
	mul.wide.u32 	%rd79, %r660, 4;
	add.s64 	%rd80, %rd2, %rd79;
	ld.global.u32 	%r522, [%rd80];
	abs.s32 	%r523, %r522;
	cvt.rn.f32.s32 	%f88, %r523;
	cvt.rzi.s32.f32 	%r524, %f88;
	max.s32 	%r525, %r670, %r524;
	ld.global.u32 	%r526, [%rd80+1024];
	abs.s32 	%r527, %r526;
	cvt.rn.f32.s32 	%f89, %r527;
	cvt.rzi.s32.f32 	%r528, %f89;
	max.s32 	%r529, %r525, %r528;
	ld.global.u32 	%r530, [%rd80+2048];
	abs.s32 	%r531, %r530;
	cvt.rn.f32.s32 	%f90, %r531;
	cvt.rzi.s32.f32 	%r532, %f90;
	max.s32 	%r533, %r529, %r532;
	ld.global.u32 	%r534, [%rd80+3072];
	abs.s32 	%r535, %r534;
	cvt.rn.f32.s32 	%f91, %r535;
	cvt.rzi.s32.f32 	%r536, %f91;
	max.s32 	%r670, %r533, %r536;
	add.s32 	%r660, %r660, 1024;
$L__BB3_16:
	setp.eq.s32 	%p32, %r24, 0;
	@%p32 bra 	$L__BB3_19;
	mul.wide.u32 	%rd81, %r660, 4;
	add.s64 	%rd83, %rd2, %rd81;
	neg.s32 	%r668, %r24;
$L__BB3_18:
	.pragma "nounroll";
	ld.global.u32 	%r537, [%rd83];
	abs.s32 	%r538, %r537;
	cvt.rn.f32.s32 	%f92, %r538;
	cvt.rzi.s32.f32 	%r539, %f92;
	max.s32 	%r670, %r670, %r539;
	add.s64 	%rd83, %rd83, 1024;
	add.s32 	%r668, %r668, 1;
	setp.ne.s32 	%p33, %r668, 0;
	@%p33 bra 	$L__BB3_18;
$L__BB3_19:
	setp.lt.u32 	%p34, %r92, 256;
	@%p34 bra 	$L__BB3_24;
	// begin inline asm
	mov.u32 %r603, %laneid;
	// end inline asm
	mov.b32 	%r606, 1;
	mov.b32 	%r627, 31;
	mov.b32 	%r628, -1;
	// begin inline asm
	shfl.sync.down.b32 %r604, %r670, %r606, %r627, %r628;
	// end inline asm
	setp.gt.s32 	%p50, %r603, 30;
	max.s32 	%r629, %r670, %r604;
	selp.b32 	%r610, %r670, %r629, %p50;
	mov.b32 	%r611, 2;
	// begin inline asm
	shfl.sync.down.b32 %r609, %r610, %r611, %r627, %r628;
	// end inline asm
	setp.gt.s32 	%p51, %r603, 29;
	max.s32 	%r630, %r610, %r609;
	selp.b32 	%r615, %r610, %r630, %p51;
	mov.b32 	%r616, 4;
	// begin inline asm
	shfl.sync.down.b32 %r614, %r615, %r616, %r627, %r628;
	// end inline asm
	setp.gt.s32 	%p52, %r603, 27;
	max.s32 	%r631, %r615, %r614;
	selp.b32 	%r620, %r615, %r631, %p52;
	mov.b32 	%r621, 8;
	// begin inline asm
	shfl.sync.down.b32 %r619, %r620, %r621, %r627, %r628;
	// end inline asm
	setp.gt.s32 	%p53, %r603, 23;
	max.s32 	%r632, %r620, %r619;
	selp.b32 	%r625, %r620, %r632, %p53;
	mov.b32 	%r626, 16;
	// begin inline asm
	shfl.sync.down.b32 %r624, %r625, %r626, %r627, %r628;
	// end inline asm
	setp.gt.s32 	%p54, %r603, 15;
	max.s32 	%r36, %r625, %r624;
	selp.b32 	%r692, %r625, %r36, %p54;
	setp.ne.s32 	%p55, %r603, 0;
	@%p55 bra 	$L__BB3_22;
	shr.u32 	%r633, %r1, 3;
	and.b32  	%r634, %r633, 124;
	mov.u32 	%r635, _ZZN3cub18CUB_300001_SM_10006detail6reduce28DeviceReduceSingleTileKernelINS2_10policy_hubIijN4cuda3__47maximumIiEEE10Policy1000EN6thrust24THRUST_300001_SM_1000_NS10device_ptrIiEEPfjS8_fi8AbsValueEEvT0_T1_T2_T3_T4_T6_E12temp_storage;
	add.s32 	%r636, %r635, %r634;
	st.shared.u32 	[%r636+8], %r36;
$L__BB3_22:
	bar.sync 	0;
	setp.ne.s32 	%p56, %r1, 0;
	@%p56 bra 	$L__BB3_50;
	ld.shared.u32 	%r637, [_ZZN3cub18CUB_300001_SM_10006detail6reduce28DeviceReduceSingleTileKernelINS2_10policy_hubIijN4cuda3__47maximumIiEEE10Policy1000EN6thrust24THRUST_300001_SM_1000_NS10device_ptrIiEEPfjS8_fi8AbsValueEEvT0_T1_T2_T3_T4_T6_E12temp_storage+12];
	max.s32 	%r638, %r692, %r637;
	ld.shared.u32 	%r639, [_ZZN3cub18CUB_300001_SM_10006detail6reduce28DeviceReduceSingleTileKernelINS2_10policy_hubIijN4cuda3__47maximumIiEEE10Policy1000EN6thrust24THRUST_300001_SM_1000_NS10device_ptrIiEEPfjS8_fi8AbsValueEEvT0_T1_T2_T3_T4_T6_E12temp_storage+16];
	max.s32 	%r640, %r638, %r639;
	ld.shared.u32 	%r641, [_ZZN3cub18CUB_300001_SM_10006detail6reduce28DeviceReduceSingleTileKernelINS2_10policy_hubIijN4cuda3__47maximumIiEEE10Policy1000EN6thrust24THRUST_300001_SM_1000_NS10device_ptrIiEEPfjS8_fi8AbsValueEEvT0_T1_T2_T3_T4_T6_E12temp_storage+20];
	max.s32 	%r642, %r640, %r641;
	ld.shared.u32 	%r643, [_ZZN3cub18CUB_300001_SM_10006detail6reduce28DeviceReduceSingleTileKernelINS2_10policy_hubIijN4cuda3__47maximumIiEEE10Policy1000EN6thrust24THRUST_300001_SM_1000_NS10device_ptrIiEEPfjS8_fi8AbsValueEEvT0_T1_T2_T3_T4_T6_E12temp_storage+24];
	max.s32 	%r644, %r642, %r643;
	ld.shared.u32 	%r645, [_ZZN3cub18CUB_300001_SM_10006detail6reduce28DeviceReduceSingleTileKernelINS2_10policy_hubIijN4cuda3__47maximumIiEEE10Policy1000EN6thrust24THRUST_300001_SM_1000_NS10device_ptrIiEEPfjS8_fi8AbsValueEEvT0_T1_T2_T3_T4_T6_E12temp_storage+28];
	max.s32 	%r646, %r644, %r645;
	ld.shared.u32 	%r647, [_ZZN3cub18CUB_300001_SM_10006detail6reduce28DeviceReduceSingleTileKernelINS2_10policy_hubIijN4cuda3__47maximumIiEEE10Policy1000EN6thrust24THRUST_300001_SM_1000_NS10device_ptrIiEEPfjS8_fi8AbsValueEEvT0_T1_T2_T3_T4_T6_E12temp_storage+32];
	max.s32 	%r648, %r646, %r647;
	ld.shared.u32 	%r649, [_ZZN3cub18CUB_300001_SM_10006detail6reduce28DeviceReduceSingleTileKernelINS2_10policy_hubIijN4cuda3__47maximumIiEEE10Policy1000EN6thrust24THRUST_300001_SM_1000_NS10device_ptrIiEEPfjS8_fi8AbsValueEEvT0_T1_T2_T3_T4_T6_E12temp_storage+36];
	max.s32 	%r692, %r648, %r649;
	bra.uni 	$L__BB3_50;
$L__BB3_24:
	// begin inline asm
	mov.u32 %r540, %laneid;
	// end inline asm
	and.b32  	%r566, %r1, 992;
	add.s32 	%r567, %r566, 32;
	setp.gt.u32 	%p35, %r567, %r92;
	not.b32 	%r568, %r566;
	add.s32 	%r569, %r92, %r568;
	selp.b32 	%r564, %r569, 31, %p35;
	mov.b32 	%r543, 1;
	mov.b32 	%r565, -1;
	// begin inline asm
	shfl.sync.down.b32 %r541, %r670, %r543, %r564, %r565;
	// end inline asm
	setp.lt.s32 	%p36, %r540, %r564;
	max.s32 	%r570, %r670, %r541;
	selp.b32 	%r547, %r570, %r670, %p36;
	mov.b32 	%r548, 2;
	// begin inline asm
	shfl.sync.down.b32 %r546, %r547, %r548, %r564, %r565;
	// end inline asm
	add.s32 	%r571, %r540, 2;
	setp.gt.s32 	%p37, %r571, %r564;
	max.s32 	%r572, %r547, %r546;
	selp.b32 	%r552, %r547, %r572, %p37;
	mov.b32 	%r553, 4;
	// begin inline asm
	shfl.sync.down.b32 %r551, %r552, %r553, %r564, %r565;
	// end inline asm
	add.s32 	%r573, %r540, 4;
	setp.gt.s32 	%p38, %r573, %r564;
	max.s32 	%r574, %r552, %r551;
	selp.b32 	%r557, %r552, %r574, %p38;
	mov.b32 	%r558, 8;
	// begin inline asm
	shfl.sync.down.b32 %r556, %r557, %r558, %r564, %r565;
	// end inline asm
	add.s32 	%r575, %r540, 8;
	setp.gt.s32 	%p39, %r575, %r564;
	max.s32 	%r576, %r557, %r556;
	selp.b32 	%r562, %r557, %r576, %p39;
	mov.b32 	%r563, 16;
	// begin inline asm
	shfl.sync.down.b32 %r561, %r562, %r563, %r564, %r565;
	// end inline asm
	add.s32 	%r577, %r540, 16;
	setp.gt.s32 	%p40, %r577, %r564;
	max.s32 	%r578, %r562, %r561;
	selp.b32 	%r692, %r562, %r578, %p40;
	setp.ne.s32 	%p41, %r540, 0;
	@%p41 bra 	$L__BB3_26;
	shr.u32 	%r579, %r1, 3;
	and.b32  	%r580, %r579, 124;
	mov.u32 	%r581, _ZZN3cub18CUB_300001_SM_10006detail6reduce28DeviceReduceSingleTileKernelINS2_10policy_hubIijN4cuda3__47maximumIiEEE10Policy1000EN6thrust24THRUST_300001_SM_1000_NS10device_ptrIiEEPfjS8_fi8AbsValueEEvT0_T1_T2_T3_T4_T6_E12temp_storage;
	add.s32 	%r582, %r581, %r580;
	st.shared.u32 	[%r582+8], %r692;
$L__BB3_26:
	bar.sync 	0;
	setp.ne.s32 	%p42, %r1, 0;
	@%p42 bra 	$L__BB3_50;
	setp.gt.u32 	%p43, %r92, 32;
	ld.shared.u32 	%r583, [_ZZN3cub18CUB_300001_SM_10006detail6reduce28DeviceReduceSingleTileKernelINS2_10policy_hubIijN4cuda3__47maximumIiEEE10Policy1000EN6thrust24THRUST_300001_SM_1000_NS10device_ptrIiEEPfjS8_fi8AbsValueEEvT0_T1_T2_T3_T4_T6_E12temp_storage+12];
	max.s32 	%r584, %r692, %r583;
	selp.b32 	%r585, %r584, %r692, %p43;
	setp.gt.u32 	%p44, %r92, 64;
	ld.shared.u32 	%r586, [_ZZN3cub18CUB_300001_SM_10006detail6reduce28DeviceReduceSingleTileKernelINS2_10policy_hubIijN4cuda3__47maximumIiEEE10Policy1000EN6thrust24THRUST_300001_SM_1000_NS10device_ptrIiEEPfjS8_fi8AbsValueEEvT0_T1_T2_T3_T4_T6_E12temp_storage+16];
	max.s32 	%r587, %r585, %r586;
	selp.b32 	%r588, %r587, %r585, %p44;
	setp.gt.u32 	%p45, %r92, 96;
	ld.shared.u32 	%r589, [_ZZN3cub18CUB_300001_SM_10006detail6reduce28DeviceReduceSingleTileKernelINS2_10policy_hubIijN4cuda3__47maximumIiEEE10Policy1000EN6thrust24THRUST_300001_SM_1000_NS10device_ptrIiEEPfjS8_fi8AbsValueEEvT0_T1_T2_T3_T4_T6_E12temp_storage+20];
	max.s32 	%r590, %r588, %r589;
	selp.b32 	%r591, %r590, %r588, %p45;
	setp.gt.u32 	%p46, %r92, 128;
	ld.shared.u32 	%r592, [_ZZN3cub18CUB_300001_SM_10006detail6reduce28DeviceReduceSingleTileKernelINS2_10policy_hubIijN4cuda3__47maximumIiEEE10Policy1000EN6thrust24THRUST_300001_SM_1000_NS10device_ptrIiEEPfjS8_fi8AbsValueEEvT0_T1_T2_T3_T4_T6_E12temp_storage+24];
	max.s32 	%r593, %r591, %r592;
	selp.b32 	%r594, %r593, %r591, %p46;
	setp.gt.u32 	%p47, %r92, 160;
	ld.shared.u32 	%r595, [_ZZN3cub18CUB_300001_SM_10006detail6reduce28DeviceReduceSingleTileKernelINS2_10policy_hubIijN4cuda3__47maximumIiEEE10Policy1000EN6thrust24THRUST_300001_SM_1000_NS10device_ptrIiEEPfjS8_fi8AbsValueEEvT0_T1_T2_T3_T4_T6_E12temp_storage+28];
	max.s32 	%r596, %r594, %r595;
	selp.b32 	%r597, %r596, %r594, %p47;
	setp.gt.u32 	%p48, %r92, 192;
	ld.shared.u32 	%r598, [_ZZN3cub18CUB_300001_SM_10006detail6reduce28DeviceReduceSingleTileKernelINS2_10policy_hubIijN4cuda3__47maximumIiEEE10Policy1000EN6thrust24THRUST_300001_SM_1000_NS10device_ptrIiEEPfjS8_fi8AbsValueEEvT0_T1_T2_T3_T4_T6_E12temp_storage+32];
	max.s32 	%r599, %r597, %r598;
	selp.b32 	%r600, %r599, %r597, %p48;
	setp.gt.u32 	%p49, %r92, 224;
	ld.shared.u32 	%r601, [_ZZN3cub18CUB_300001_SM_10006detail6reduce28DeviceReduceSingleTileKernelINS2_10policy_hubIijN4cuda3__47maximumIiEEE10Policy1000EN6thrust24THRUST_300001_SM_1000_NS10device_ptrIiEEPfjS8_fi8AbsValueEEvT0_T1_T2_T3_T4_T6_E12temp_storage+36];
	max.s32 	%r602, %r600, %r601;
	selp.b32 	%r692, %r602, %r600, %p49;
	bra.uni 	$L__BB3_50;
$L__BB3_28:
	mov.u32 	%r41, %tid.x;
	mul.wide.u32 	%rd11, %r41, 4;
	add.s64 	%rd12, %rd2, %rd11;
	ld.global.u32 	%r94, [%rd12];
	abs.s32 	%r95, %r94;
	cvt.rn.f32.s32 	%f2, %r95;
	cvt.rzi.s32.f32 	%r96, %f2;
	ld.global.u32 	%r97, [%rd12+1024];
	abs.s32 	%r98, %r97;
	cvt.rn.f32.s32 	%f3, %r98;
	cvt.rzi.s32.f32 	%r99, %f3;
	ld.global.u32 	%r100, [%rd12+2048];
	abs.s32 	%r101, %r100;
	cvt.rn.f32.s32 	%f4, %r101;
	cvt.rzi.s32.f32 	%r102, %f4;
	ld.global.u32 	%r103, [%rd12+3072];
	abs.s32 	%r104, %r103;
	cvt.rn.f32.s32 	%f5, %r104;
	cvt.rzi.s32.f32 	%r105, %f5;
	ld.global.u32 	%r106, [%rd12+4096];
	abs.s32 	%r107, %r106;
	cvt.rn.f32.s32 	%f6, %r107;
	cvt.rzi.s32.f32 	%r108, %f6;
	ld.global.u32 	%r109, [%rd12+5120];
	abs.s32 	%r110, %r109;
	cvt.rn.f32.s32 	%f7, %r110;
	cvt.rzi.s32.f32 	%r111, %f7;
	ld.global.u32 	%r112, [%rd12+6144];
	abs.s32 	%r113, %r112;
	cvt.rn.f32.s32 	%f8, %r113;
	cvt.rzi.s32.f32 	%r114, %f8;
	ld.global.u32 	%r115, [%rd12+7168];
	abs.s32 	%r116, %r115;
	cvt.rn.f32.s32 	%f9, %r116;
	cvt.rzi.s32.f32 	%r117, %f9;
	ld.global.u32 	%r118, [%rd12+8192];
	abs.s32 	%r119, %r118;
	cvt.rn.f32.s32 	%f10, %r119;
	cvt.rzi.s32.f32 	%r120, %f10;
	ld.global.u32 	%r121, [%rd12+9216];
	abs.s32 	%r122, %r121;
	cvt.rn.f32.s32 	%f11, %r122;
	cvt.rzi.s32.f32 	%r123, %f11;
	ld.global.u32 	%r124, [%rd12+10240];
	abs.s32 	%r125, %r124;
	cvt.rn.f32.s32 	%f12, %r125;
	cvt.rzi.s32.f32 	%r126, %f12;
	ld.global.u32 	%r127, [%rd12+11264];
	abs.s32 	%r128, %r127;
	cvt.rn.f32.s32 	%f13, %r128;
	cvt.rzi.s32.f32 	%r129, %f13;
	ld.global.u32 	%r130, [%rd12+12288];
	abs.s32 	%r131, %r130;
	cvt.rn.f32.s32 	%f14, %r131;
	cvt.rzi.s32.f32 	%r132, %f14;
	ld.global.u32 	%r133, [%rd12+13312];
	abs.s32 	%r134, %r133;
	cvt.rn.f32.s32 	%f15, %r134;
	cvt.rzi.s32.f32 	%r135, %f15;
	ld.global.u32 	%r136, [%rd12+14336];
	abs.s32 	%r137, %r136;
	cvt.rn.f32.s32 	%f16, %r137;
	cvt.rzi.s32.f32 	%r138, %f16;
	ld.global.u32 	%r139, [%rd12+15360];
	abs.s32 	%r140, %r139;
	cvt.rn.f32.s32 	%f17, %r140;
	cvt.rzi.s32.f32 	%r141, %f17;
	max.s32 	%r142, %r96, %r99;
	max.s32 	%r143, %r142, %r102;
	max.s32 	%r144, %r105, %r108;
	max.s32 	%r145, %r144, %r111;
	max.s32 	%r146, %r114, %r117;
	max.s32 	%r147, %r146, %r120;
	max.s32 	%r148, %r123, %r126;
	max.s32 	%r149, %r148, %r129;
	max.s32 	%r150, %r132, %r135;
	max.s32 	%r151, %r150, %r138;
	max.s32 	%r152, %r143, %r145;
	max.s32 	%r153, %r152, %r147;
	max.s32 	%r154, %r149, %r151;
	max.s32 	%r155, %r154, %r141;
	max.s32 	%r691, %r153, %r155;
	add.s32 	%r43, %r92, -4096;
	setp.lt.u32 	%p3, %r43, 4096;
	mov.b32 	%r674, 4096;
	@%p3 bra 	$L__BB3_32;
	mov.b32 	%r674, 4096;
$L__BB3_30:
	add.s32 	%r157, %r41, %r674;
	mul.wide.u32 	%rd13, %r157, 4;
	add.s64 	%rd14, %rd2, %rd13;
	ld.global.u32 	%r158, [%rd14];
	abs.s32 	%r159, %r158;
	cvt.rn.f32.s32 	%f18, %r159;
	cvt.rzi.s32.f32 	%r160, %f18;
	ld.global.u32 	%r161, [%rd14+1024];
	abs.s32 	%r162, %r161;
	cvt.rn.f32.s32 	%f19, %r162;
	cvt.rzi.s32.f32 	%r163, %f19;
	ld.global.u32 	%r164, [%rd14+2048];
	abs.s32 	%r165, %r164;
	cvt.rn.f32.s32 	%f20, %r165;
	cvt.rzi.s32.f32 	%r166, %f20;
	ld.global.u32 	%r167, [%rd14+3072];
	abs.s32 	%r168, %r167;
	cvt.rn.f32.s32 	%f21, %r168;
	cvt.rzi.s32.f32 	%r169, %f21;
	ld.global.u32 	%r170, [%rd14+4096];
	abs.s32 	%r171, %r170;
	cvt.rn.f32.s32 	%f22, %r171;
	cvt.rzi.s32.f32 	%r172, %f22;
	ld.global.u32 	%r173, [%rd14+5120];
	abs.s32 	%r174, %r173;
	cvt.rn.f32.s32 	%f23, %r174;
	cvt.rzi.s32.f32 	%r175, %f23;
	ld.global.u32 	%r176, [%rd14+6144];
	abs.s32 	%r177, %r176;
	cvt.rn.f32.s32 	%f24, %r177;
	cvt.rzi.s32.f32 	%r178, %f24;
	ld.global.u32 	%r179, [%rd14+7168];
	abs.s32 	%r180, %r179;
	cvt.rn.f32.s32 	%f25, %r180;
	cvt.rzi.s32.f32 	%r181, %f25;
	ld.global.u32 	%r182, [%rd14+8192];
	abs.s32 	%r183, %r182;
	cvt.rn.f32.s32 	%f26, %r183;
	cvt.rzi.s32.f32 	%r184, %f26;
	ld.global.u32 	%r185, [%rd14+9216];
	abs.s32 	%r186, %r185;
	cvt.rn.f32.s32 	%f27, %r186;
	cvt.rzi.s32.f32 	%r187, %f27;
	ld.global.u32 	%r188, [%rd14+10240];
	abs.s32 	%r189, %r188;
	cvt.rn.f32.s32 	%f28, %r189;
	cvt.rzi.s32.f32 	%r190, %f28;
	ld.global.u32 	%r191, [%rd14+11264];
	abs.s32 	%r192, %r191;
	cvt.rn.f32.s32 	%f29, %r192;
	cvt.rzi.s32.f32 	%r193, %f29;
	ld.global.u32 	%r194, [%rd14+12288];
	abs.s32 	%r195, %r194;
	cvt.rn.f32.s32 	%f30, %r195;
	cvt.rzi.s32.f32 	%r196, %f30;
	ld.global.u32 	%r197, [%rd14+13312];
	abs.s32 	%r198, %r197;
	cvt.rn.f32.s32 	%f31, %r198;
	cvt.rzi.s32.f32 	%r199, %f31;
	ld.global.u32 	%r200, [%rd14+14336];
	abs.s32 	%r201, %r200;
	cvt.rn.f32.s32 	%f32, %r201;
	cvt.rzi.s32.f32 	%r202, %f32;
	ld.global.u32 	%r203, [%rd14+15360];
	abs.s32 	%r204, %r203;
	cvt.rn.f32.s32 	%f33, %r204;
	cvt.rzi.s32.f32 	%r205, %f33;
	max.s32 	%r206, %r691, %r160;
	max.s32 	%r207, %r206, %r163;
	max.s32 	%r208, %r166, %r169;
	max.s32 	%r209, %r208, %r172;
	max.s32 	%r210, %r175, %r178;
	max.s32 	%r211, %r210, %r181;
	max.s32 	%r212, %r184, %r187;
	max.s32 	%r213, %r212, %r190;
	max.s32 	%r214, %r193, %r196;
	max.s32 	%r215, %r214, %r199;
	max.s32 	%r216, %r202, %r205;
	max.s32 	%r217, %r207, %r209;
	max.s32 	%r218, %r217, %r211;
	max.s32 	%r219, %r213, %r215;
	max.s32 	%r220, %r219, %r216;
	max.s32 	%r691, %r218, %r220;
	sub.s32 	%r221, %r92, %r674;
	setp.lt.u32 	%p4, %r221, 4096;
	@%p4 bra 	$L__BB3_46;
	add.s32 	%r674, %r674, 4096;
	setp.le.u32 	%p5, %r674, %r43;
	@%p5 bra 	$L__BB3_30;
$L__BB3_32:
	setp.le.u32 	%p6, %r92, %r674;
	sub.s32 	%r222, %r92, %r674;
	setp.ge.s32 	%p7, %r41, %r222;
	or.pred  	%p8, %p6, %p7;
	@%p8 bra 	$L__BB3_46;
	not.b32 	%r225, %r41;
	add.s32 	%r226, %r92, %r225;
	sub.s32 	%r227, %r226, %r674;
	shr.u32 	%r228, %r227, 8;
	add.s32 	%r50, %r228, 1;
	and.b32  	%r51, %r50, 15;
	setp.lt.u32 	%p9, %r227, 3840;
	mov.u32 	%r683, %r41;
	@%p9 bra 	$L__BB3_37;
	or.b32  	%r677, %r41, 2048;
	add.s32 	%r676, %r41, %r674;
	and.b32  	%r229, %r50, 33554416;
	neg.s32 	%r675, %r229;
$L__BB3_35:
	.pragma "nounroll";
	mul.wide.u32 	%rd15, %r676, 4;
	add.s64 	%rd16, %rd2, %rd15;
	ld.global.u32 	%r230, [%rd16];
	abs.s32 	%r231, %r230;
	cvt.rn.f32.s32 	%f34, %r231;
	cvt.rzi.s32.f32 	%r232, %f34;
	max.s32 	%r233, %r691, %r232;
	add.s32 	%r234, %r676, 256;
	mul.wide.u32 	%rd17, %r234, 4;
	add.s64 	%rd18, %rd2, %rd17;
	ld.global.u32 	%r235, [%rd18];
	abs.s32 	%r236, %r235;
	cvt.rn.f32.s32 	%f35, %r236;
	cvt.rzi.s32.f32 	%r237, %f35;
	max.s32 	%r238, %r233, %r237;
	add.s32 	%r239, %r676, 512;
	mul.wide.u32 	%rd19, %r239, 4;
	add.s64 	%rd20, %rd2, %rd19;
	ld.global.u32 	%r240, [%rd20];
	abs.s32 	%r241, %r240;
	cvt.rn.f32.s32 	%f36, %r241;
	cvt.rzi.s32.f32 	%r242, %f36;
	max.s32 	%r243, %r238, %r242;
	add.s32 	%r244, %r676, 768;
	mul.wide.u32 	%rd21, %r244, 4;
	add.s64 	%rd22, %rd2, %rd21;
	ld.global.u32 	%r245, [%rd22];
	abs.s32 	%r246, %r245;
	cvt.rn.f32.s32 	%f37, %r246;
	cvt.rzi.s32.f32 	%r247, %f37;
	max.s32 	%r248, %r243, %r247;
	add.s32 	%r249, %r676, 1024;
	mul.wide.u32 	%rd23, %r249, 4;
	add.s64 	%rd24, %rd2, %rd23;
	ld.global.u32 	%r250, [%rd24];
	abs.s32 	%r251, %r250;
	cvt.rn.f32.s32 	%f38, %r251;
	cvt.rzi.s32.f32 	%r252, %f38;
	max.s32 	%r253, %r248, %r252;
	add.s32 	%r254, %r676, 1280;
	mul.wide.u32 	%rd25, %r254, 4;
	add.s64 	%rd26, %rd2, %rd25;
	ld.global.u32 	%r255, [%rd26];
	abs.s32 	%r256, %r255;
	cvt.rn.f32.s32 	%f39, %r256;
	cvt.rzi.s32.f32 	%r257, %f39;
	max.s32 	%r258, %r253, %r257;
	add.s32 	%r259, %r676, 1536;
	mul.wide.u32 	%rd27, %r259, 4;
	add.s64 	%rd28, %rd2, %rd27;
	ld.global.u32 	%r260, [%rd28];
	abs.s32 	%r261, %r260;
	cvt.rn.f32.s32 	%f40, %r261;
	cvt.rzi.s32.f32 	%r262, %f40;
	max.s32 	%r263, %r258, %r262;
	add.s32 	%r264, %r676, 1792;
	mul.wide.u32 	%rd29, %r264, 4;
	add.s64 	%rd30, %rd2, %rd29;
	ld.global.u32 	%r265, [%rd30];
	abs.s32 	%r266, %r265;
	cvt.rn.f32.s32 	%f41, %r266;
	cvt.rzi.s32.f32 	%r267, %f41;
	max.s32 	%r268, %r263, %r267;
	add.s32 	%r269, %r676, 2048;
	mul.wide.u32 	%rd31, %r269, 4;
	add.s64 	%rd32, %rd2, %rd31;
	ld.global.u32 	%r270, [%rd32];
	abs.s32 	%r271, %r270;
	cvt.rn.f32.s32 	%f42, %r271;
	cvt.rzi.s32.f32 	%r272, %f42;
	max.s32 	%r273, %r268, %r272;
	add.s32 	%r274, %r676, 2304;
	mul.wide.u32 	%rd33, %r274, 4;
	add.s64 	%rd34, %rd2, %rd33;
	ld.global.u32 	%r275, [%rd34];
	abs.s32 	%r276, %r275;
	cvt.rn.f32.s32 	%f43, %r276;
	cvt.rzi.s32.f32 	%r277, %f43;
	max.s32 	%r278, %r273, %r277;
	add.s32 	%r279, %r676, 2560;
	mul.wide.u32 	%rd35, %r279, 4;
	add.s64 	%rd36, %rd2, %rd35;
	ld.global.u32 	%r280, [%rd36];
	abs.s32 	%r281, %r280;
	cvt.rn.f32.s32 	%f44, %r281;
	cvt.rzi.s32.f32 	%r282, %f44;
	max.s32 	%r283, %r278, %r282;
	add.s32 	%r284, %r676, 2816;
	mul.wide.u32 	%rd37, %r284, 4;
	add.s64 	%rd38, %rd2, %rd37;
	ld.global.u32 	%r285, [%rd38];
	abs.s32 	%r286, %r285;
	cvt.rn.f32.s32 	%f45, %r286;
	cvt.rzi.s32.f32 	%r287, %f45;
	max.s32 	%r288, %r283, %r287;
	add.s32 	%r289, %r676, 3072;
	mul.wide.u32 	%rd39, %r289, 4;
	add.s64 	%rd40, %rd2, %rd39;
	ld.global.u32 	%r290, [%rd40];
	abs.s32 	%r291, %r290;
	cvt.rn.f32.s32 	%f46, %r291;
	cvt.rzi.s32.f32 	%r292, %f46;
	max.s32 	%r293, %r288, %r292;
	add.s32 	%r294, %r676, 3328;
	mul.wide.u32 	%rd41, %r294, 4;
	add.s64 	%rd42, %rd2, %rd41;
	ld.global.u32 	%r295, [%rd42];
	abs.s32 	%r296, %r295;
	cvt.rn.f32.s32 	%f47, %r296;
	cvt.rzi.s32.f32 	%r297, %f47;
	max.s32 	%r298, %r293, %r297;
	add.s32 	%r299, %r676, 3584;
	mul.wide.u32 	%rd43, %r299, 4;
	add.s64 	%rd44, %rd2, %rd43;
	ld.global.u32 	%r300, [%rd44];
	abs.s32 	%r301, %r300;
	cvt.rn.f32.s32 	%f48, %r301;
	cvt.rzi.s32.f32 	%r302, %f48;
	max.s32 	%r303, %r298, %r302;
	add.s32 	%r304, %r676, 3840;
	mul.wide.u32 	%rd45, %r304, 4;
	add.s64 	%rd46, %rd2, %rd45;
	ld.global.u32 	%r305, [%rd46];
	abs.s32 	%r306, %r305;
	cvt.rn.f32.s32 	%f49, %r306;
	cvt.rzi.s32.f32 	%r307, %f49;
	max.s32 	%r691, %r303, %r307;
	add.s32 	%r677, %r677, 4096;
	add.s32 	%r676, %r676, 4096;
	add.s32 	%r675, %r675, 16;
	setp.ne.s32 	%p10, %r675, 0;
	@%p10 bra 	$L__BB3_35;
	add.s32 	%r683, %r677, -2048;
$L__BB3_37:
	setp.eq.s32 	%p11, %r51, 0;
	@%p11 bra 	$L__BB3_46;
	and.b32  	%r67, %r50, 7;
	setp.lt.u32 	%p12, %r51, 8;
	@%p12 bra 	$L__BB3_40;
	add.s32 	%r309, %r683, %r674;
	mul.wide.u32 	%rd47, %r309, 4;
	add.s64 	%rd48, %rd2, %rd47;
	ld.global.u32 	%r310, [%rd48];
	abs.s32 	%r311, %r310;
	cvt.rn.f32.s32 	%f50, %r311;
	cvt.rzi.s32.f32 	%r312, %f50;
	max.s32 	%r313, %r691, %r312;
	add.s32 	%r314, %r309, 256;
	mul.wide.u32 	%rd49, %r314, 4;
	add.s64 	%rd50, %rd2, %rd49;
	ld.global.u32 	%r315, [%rd50];
	abs.s32 	%r316, %r315;
	cvt.rn.f32.s32 	%f51, %r316;
	cvt.rzi.s32.f32 	%r317, %f51;
	max.s32 	%r318, %r313, %r317;
	add.s32 	%r319, %r309, 512;
	mul.wide.u32 	%rd51, %r319, 4;
	add.s64 	%rd52, %rd2, %rd51;
	ld.global.u32 	%r320, [%rd52];
	abs.s32 	%r321, %r320;
	cvt.rn.f32.s32 	%f52, %r321;
	cvt.rzi.s32.f32 	%r322, %f52;
	max.s32 	%r323, %r318, %r322;
	add.s32 	%r324, %r309, 768;
	mul.wide.u32 	%rd53, %r324, 4;
	add.s64 	%rd54, %rd2, %rd53;
	ld.global.u32 	%r325, [%rd54];
	abs.s32 	%r326, %r325;
	cvt.rn.f32.s32 	%f53, %r326;
	cvt.rzi.s32.f32 	%r327, %f53;
	max.s32 	%r328, %r323, %r327;
	add.s32 	%r329, %r309, 1024;
	mul.wide.u32 	%rd55, %r329, 4;
	add.s64 	%rd56, %rd2, %rd55;
	ld.global.u32 	%r330, [%rd56];
	abs.s32 	%r331, %r330;
	cvt.rn.f32.s32 	%f54, %r331;
	cvt.rzi.s32.f32 	%r332, %f54;
	max.s32 	%r333, %r328, %r332;
	add.s32 	%r334, %r309, 1280;
	mul.wide.u32 	%rd57, %r334, 4;
	add.s64 	%rd58, %rd2, %rd57;
	ld.global.u32 	%r335, [%rd58];
	abs.s32 	%r336, %r335;
	cvt.rn.f32.s32 	%f55, %r336;
	cvt.rzi.s32.f32 	%r337, %f55;
	max.s32 	%r338, %r333, %r337;
	add.s32 	%r339, %r309, 1536;
	mul.wide.u32 	%rd59, %r339, 4;
	add.s64 	%rd60, %rd2, %rd59;
	ld.global.u32 	%r340, [%rd60];
	abs.s32 	%r341, %r340;
	cvt.rn.f32.s32 	%f56, %r341;
	cvt.rzi.s32.f32 	%r342, %f56;
	max.s32 	%r343, %r338, %r342;
	add.s32 	%r344, %r309, 1792;
	mul.wide.u32 	%rd61, %r344, 4;
	add.s64 	%rd62, %rd2, %rd61;
	ld.global.u32 	%r345, [%rd62];
	abs.s32 	%r346, %r345;
	cvt.rn.f32.s32 	%f57, %r346;
	cvt.rzi.s32.f32 	%r347, %f57;
	max.s32 	%r691, %r343, %r347;
	add.s32 	%r683, %r683, 2048;
$L__BB3_40:
	setp.eq.s32 	%p13, %r67, 0;
	@%p13 bra 	$L__BB3_46;
	and.b32  	%r73, %r50, 3;
	setp.lt.u32 	%p14, %r67, 4;
	@%p14 bra 	$L__BB3_43;
	add.s32 	%r349, %r683, %r674;
	mul.wide.u32 	%rd63, %r349, 4;
	add.s64 	%rd64, %rd2, %rd63;
	ld.global.u32 	%r350, [%rd64];
	abs.s32 	%r351, %r350;
	cvt.rn.f32.s32 	%f58, %r351;
	cvt.rzi.s32.f32 	%r352, %f58;
	max.s32 	%r353, %r691, %r352;
	add.s32 	%r354, %r349, 256;
	mul.wide.u32 	%rd65, %r354, 4;
	add.s64 	%rd66, %rd2, %rd65;
	ld.global.u32 	%r355, [%rd66];
	abs.s32 	%r356, %r355;
	cvt.rn.f32.s32 	%f59, %r356;
	cvt.rzi.s32.f32 	%r357, %f59;
	max.s32 	%r358, %r353, %r357;
	add.s32 	%r359, %r349, 512;
	mul.wide.u32 	%rd67, %r359, 4;
	add.s64 	%rd68, %rd2, %rd67;
	ld.global.u32 	%r360, [%rd68];
	abs.s32 	%r361, %r360;
	cvt.rn.f32.s32 	%f60, %r361;
	cvt.rzi.s32.f32 	%r362, %f60;
	max.s32 	%r363, %r358, %r362;
	add.s32 	%r364, %r349, 768;
	mul.wide.u32 	%rd69, %r364, 4;
	add.s64 	%rd70, %rd2, %rd69;
	ld.global.u32 	%r365, [%rd70];
	abs.s32 	%r366, %r365;
	cvt.rn.f32.s32 	%f61, %r366;
	cvt.rzi.s32.f32 	%r367, %f61;
	max.s32 	%r691, %r363, %r367;
	add.s32 	%r683, %r683, 1024;
$L__BB3_43:
	setp.eq.s32 	%p15, %r73, 0;
	@%p15 bra 	$L__BB3_46;
	add.s32 	%r689, %r683, %r674;
	neg.s32 	%r688, %r73;
$L__BB3_45:
	.pragma "nounroll";
	mul.wide.u32 	%rd71, %r689, 4;
	add.s64 	%rd72, %rd2, %rd71;
	ld.global.u32 	%r368, [%rd72];
	abs.s32 	%r369, %r368;
	cvt.rn.f32.s32 	%f62, %r369;
	cvt.rzi.s32.f32 	%r370, %f62;
	max.s32 	%r691, %r691, %r370;
	add.s32 	%r689, %r689, 256;
	add.s32 	%r688, %r688, 1;
	setp.ne.s32 	%p16, %r688, 0;
	@%p16 bra 	$L__BB3_45;
$L__BB3_46:
	// begin inline asm
	mov.u32 %r371, %laneid;
	// end inline asm
	mov.b32 	%r374, 1;
	mov.b32 	%r395, 31;
	mov.b32 	%r396, -1;
	// begin inline asm
	shfl.sync.down.b32 %r372, %r691, %r374, %r395, %r396;
	// end inline asm
	setp.gt.s32 	%p17, %r371, 30;
	max.s32 	%r397, %r691, %r372;
	selp.b32 	%r378, %r691, %r397, %p17;
	mov.b32 	%r379, 2;
	// begin inline asm
	shfl.sync.down.b32 %r377, %r378, %r379, %r395, %r396;
	// end inline asm
	setp.gt.s32 	%p18, %r371, 29;
	max.s32 	%r398, %r378, %r377;
	selp.b32 	%r383, %r378, %r398, %p18;
	mov.b32 	%r384, 4;
	// begin inline asm
	shfl.sync.down.b32 %r382, %r383, %r384, %r395, %r396;
	// end inline asm
	setp.gt.s32 	%p19, %r371, 27;
	max.s32 	%r399, %r383, %r382;
	selp.b32 	%r388, %r383, %r399, %p19;
	mov.b32 	%r389, 8;
	// begin inline asm
	shfl.sync.down.b32 %r387, %r388, %r389, %r395, %r396;
	// end inline asm
	setp.gt.s32 	%p20, %r371, 23;
	max.s32 	%r400, %r388, %r387;
	selp.b32 	%r393, %r388, %r400, %p20;
	mov.b32 	%r394, 16;
	// begin inline asm
	shfl.sync.down.b32 %r392, %r393, %r394, %r395, %r396;
	// end inline asm
	setp.gt.s32 	%p21, %r371, 15;
	max.s32 	%r88, %r393, %r392;
	selp.b32 	%r692, %r393, %r88, %p21;
	setp.ne.s32 	%p22, %r371, 0;
	@%p22 bra 	$L__BB3_48;
	shr.u32 	%r401, %r41, 3;
	and.b32  	%r402, %r401, 124;
	mov.u32 	%r403, _ZZN3cub18CUB_300001_SM_10006detail6reduce28DeviceReduceSingleTileKernelINS2_10policy_hubIijN4cuda3__47maximumIiEEE10Policy1000EN6thrust24THRUST_300001_SM_1000_NS10device_ptrIiEEPfjS8_fi8AbsValueEEvT0_T1_T2_T3_T4_T6_E12temp_storage;
	add.s32 	%r404, %r403, %r402;
	st.shared.u32 	[%r404+8], %r88;
$L__BB3_48:
	bar.sync 	0;
	setp.ne.s32 	%p23, %r41, 0;
	@%p23 bra 	$L__BB3_50;
	ld.shared.u32 	%r405, [_ZZN3cub18CUB_300001_SM_10006detail6reduce28DeviceReduceSingleTileKernelINS2_10policy_hubIijN4cuda3__47maximumIiEEE10Policy1000EN6thrust24THRUST_300001_SM_1000_NS10device_ptrIiEEPfjS8_fi8AbsValueEEvT0_T1_T2_T3_T4_T6_E12temp_storage+12];
	max.s32 	%r406, %r692, %r405;
	ld.shared.u32 	%r407, [_ZZN3cub18CUB_300001_SM_10006detail6reduce28DeviceReduceSingleTileKernelINS2_10policy_hubIijN4cuda3__47maximumIiEEE10Policy1000EN6thrust24THRUST_300001_SM_1000_NS10device_ptrIiEEPfjS8_fi8AbsValueEEvT0_T1_T2_T3_T4_T6_E12temp_storage+16];
	max.s32 	%r408, %r406, %r407;
	ld.shared.u32 	%r409, [_ZZN3cub18CUB_300001_SM_10006detail6reduce28DeviceReduceSingleTileKernelINS2_10policy_hubIijN4cuda3__47maximumIiEEE10Policy1000EN6thrust24THRUST_300001_SM_1000_NS10device_ptrIiEEPfjS8_fi8AbsValueEEvT0_T1_T2_T3_T4_T6_E12temp_storage+20];
	max.s32 	%r410, %r408, %r409;
	ld.shared.u32 	%r411, [_ZZN3cub18CUB_300001_SM_10006detail6reduce28DeviceReduceSingleTileKernelINS2_10policy_hubIijN4cuda3__47maximumIiEEE10Policy1000EN6thrust24THRUST_300001_SM_1000_NS10device_ptrIiEEPfjS8_fi8AbsValueEEvT0_T1_T2_T3_T4_T6_E12temp_storage+24];
	max.s32 	%r412, %r410, %r411;
	ld.shared.u32 	%r413, [_ZZN3cub18CUB_300001_SM_10006detail6reduce28DeviceReduceSingleTileKernelINS2_10policy_hubIijN4cuda3__47maximumIiEEE10Policy1000EN6thrust24THRUST_300001_SM_1000_NS10device_ptrIiEEPfjS8_fi8AbsValueEEvT0_T1_T2_T3_T4_T6_E12temp_storage+28];
	max.s32 	%r414, %r412, %r413;
	ld.shared.u32 	%r415, [_ZZN3cub18CUB_300001_SM_10006detail6reduce28DeviceReduceSingleTileKernelINS2_10policy_hubIijN4cuda3__47maximumIiEEE10Policy1000EN6thrust24THRUST_300001_SM_1000_NS10device_ptrIiEEPfjS8_fi8AbsValueEEvT0_T1_T2_T3_T4_T6_E12temp_storage+32];
	max.s32 	%r416, %r414, %r415;
	ld.shared.u32 	%r417, [_ZZN3cub18CUB_300001_SM_10006detail6reduce28DeviceReduceSingleTileKernelINS2_10policy_hubIijN4cuda3__47maximumIiEEE10Policy1000EN6thrust24THRUST_300001_SM_1000_NS10device_ptrIiEEPfjS8_fi8AbsValueEEvT0_T1_T2_T3_T4_T6_E12temp_storage+36];
	max.s32 	%r692, %r416, %r417;
$L__BB3_50:
	mov.u32 	%r650, %tid.x;
	setp.ne.s32 	%p57, %r650, 0;
	@%p57 bra 	$L__BB3_52;
	cvt.rzi.s32.f32 	%r651, %f1;
	max.s32 	%r652, %r651, %r692;
	cvt.rn.f32.s32 	%f93, %r652;
	st.global.f32 	[%rd1], %f93;
$L__BB3_52:
	ret;

}
	// .globl	_ZN3cub18CUB_300001_SM_10006detail6reduce18DeviceReduceKernelINS2_10policy_hubIijN4cuda3__47maximumIiEEE10Policy1000EN6thrust24THRUST_300001_SM_1000_NS10device_ptrIiEEjS8_i8AbsValueEEvT0_PT3_T1_NS0_13GridEvenShareISJ_EET2_T4_
.visible .entry _ZN3cub18CUB_300001_SM_10006detail6reduce18DeviceReduceKernelINS2_10policy_hubIijN4cuda3__47maximumIiEEE10Policy1000EN6thrust24THRUST_300001_SM_1000_NS10device_ptrIiEEjS8_i8AbsValueEEvT0_PT3_T1_NS0_13GridEvenShareISJ_EET2_T4_(
	.param .align 8 .b8 _ZN3cub18CUB_300001_SM_10006detail6reduce18DeviceReduceKernelINS2_10policy_hubIijN4cuda3__47maximumIiEEE10Policy1000EN6thrust24THRUST_300001_SM_1000_NS10device_ptrIiEEjS8_i8AbsValueEEvT0_PT3_T1_NS0_13GridEvenShareISJ_EET2_T4__param_0[8],
	.param .u64 .ptr .align 1 _ZN3cub18CUB_300001_SM_10006detail6reduce18DeviceReduceKernelINS2_10policy_hubIijN4cuda3__47maximumIiEEE10Policy1000EN6thrust24THRUST_300001_SM_1000_NS10device_ptrIiEEjS8_i8AbsValueEEvT0_PT3_T1_NS0_13GridEvenShareISJ_EET2_T4__param_1,
	.param .u32 _ZN3cub18CUB_300001_SM_10006detail6reduce18DeviceReduceKernelINS2_10policy_hubIijN4cuda3__47maximumIiEEE10Policy1000EN6thrust24THRUST_300001_SM_1000_NS10device_ptrIiEEjS8_i8AbsValueEEvT0_PT3_T1_NS0_13GridEvenShareISJ_EET2_T4__param_2,
	.param .align 4 .b8 _ZN3cub18CUB_300001_SM_10006detail6reduce18DeviceReduceKernelINS2_10policy_hubIijN4cuda3__47maximumIiEEE10Policy1000EN6thrust24THRUST_300001_SM_1000_NS10device_ptrIiEEjS8_i8AbsValueEEvT0_PT3_T1_NS0_13GridEvenShareISJ_EET2_T4__param_3[40],
	.param .align 1 .b8 _ZN3cub18CUB_300001_SM_10006detail6reduce18DeviceReduceKernelINS2_10policy_hubIijN4cuda3__47maximumIiEEE10Policy1000EN6thrust24THRUST_300001_SM_1000_NS10device_ptrIiEEjS8_i8AbsValueEEvT0_PT3_T1_NS0_13GridEvenShareISJ_EET2_T4__param_4[1],
	.param .align 1 .b8 _ZN3cub18CUB_300001_SM_10006detail6reduce18DeviceReduceKernelINS2_10policy_hubIijN4cuda3__47maximumIiEEE10Policy1000EN6thrust24THRUST_300001_SM_1000_NS10device_ptrIiEEjS8_i8AbsValueEEvT0_PT3_T1_NS0_13GridEvenShareISJ_EET2_T4__param_5[1]
)
.maxntid 256
{
	.reg .pred 	%p<57>;
	.reg .b16 	%rs<4>;
	.reg .b32 	%r<757>;
	.reg .b32 	%f<92>;
	.reg .b64 	%rd<130>;
	// demoted variable
	.shared .align 4 .b8 _ZZN3cub18CUB_300001_SM_10006detail6reduce18DeviceReduceKernelINS2_10policy_hubIijN4cuda3__47maximumIiEEE10Policy1000EN6thrust24THRUST_300001_SM_1000_NS10device_ptrIiEEjS8_i8AbsValueEEvT0_PT3_T1_NS0_13GridEvenShareISJ_EET2_T4_E12temp_storage[44];
	ld.param.u32 	%r1, [_ZN3cub18CUB_300001_SM_10006detail6reduce18DeviceReduceKernelINS2_10policy_hubIijN4cuda3__47maximumIiEEE10Policy1000EN6thrust24THRUST_300001_SM_1000_NS10device_ptrIiEEjS8_i8AbsValueEEvT0_PT3_T1_NS0_13GridEvenShareISJ_EET2_T4__param_3+20];
	ld.param.u32 	%r2, [_ZN3cub18CUB_300001_SM_10006detail6reduce18DeviceReduceKernelINS2_10policy_hubIijN4cuda3__47maximumIiEEE10Policy1000EN6thrust24THRUST_300001_SM_1000_NS10device_ptrIiEEjS8_i8AbsValueEEvT0_PT3_T1_NS0_13GridEvenShareISJ_EET2_T4__param_3+24];
	ld.param.u64 	%rd3, [_ZN3cub18CUB_300001_SM_10006detail6reduce18DeviceReduceKernelINS2_10policy_hubIijN4cuda3__47maximumIiEEE10Policy1000EN6thrust24THRUST_300001_SM_1000_NS10device_ptrIiEEjS8_i8AbsValueEEvT0_PT3_T1_NS0_13GridEvenShareISJ_EET2_T4__param_0];
	cvta.to.global.u64 	%rd1, %rd3;
	mov.u32 	%r3, %ctaid.x;
	shl.b32 	%r4, %r2, 12;
	shl.b32 	%r738, %r3, 12;
	sub.s32 	%r6, %r1, %r738;
	setp.gt.u32 	%p1, %r6, 4095;
	@%p1 bra 	$L__BB4_26;
	mov.u32 	%r7, %tid.x;
	setp.ge.u32 	%p23, %r7, %r6;
	mov.b32 	%r732, 0;
	mov.u32 	%r721, %r7;
	@%p23 bra 	$L__BB4_3;
	add.s32 	%r453, %r738, %r7;
	mul.wide.u32 	%rd66, %r453, 4;
	add.s64 	%rd67, %rd1, %rd66;
	ld.global.u32 	%r454, [%rd67];
	abs.s32 	%r455, %r454;
	cvt.rn.f32.s32 	%f62, %r455;
	cvt.rzi.s32.f32 	%r732, %f62;
	add.s32 	%r721, %r7, 256;
$L__BB4_3:
	setp.ge.u32 	%p24, %r721, %r6;
	@%p24 bra 	$L__BB4_17;
	not.b32 	%r457, %r721;
	add.s32 	%r458, %r1, %r457;
	sub.s32 	%r459, %r458, %r738;
	shr.u32 	%r460, %r459, 8;
	add.s32 	%r12, %r460, 1;
	and.b32  	%r13, %r12, 15;
	setp.lt.u32 	%p25, %r459, 3840;
	@%p25 bra 	$L__BB4_8;
	or.b32  	%r718, %r721, 2048;
	add.s32 	%r717, %r721, %r738;
	and.b32  	%r461, %r12, 33554416;
	neg.s32 	%r716, %r461;
$L__BB4_6:
	.pragma "nounroll";
	mul.wide.u32 	%rd68, %r717, 4;
	add.s64 	%rd69, %rd1, %rd68;
	ld.global.u32 	%r462, [%rd69];
	abs.s32 	%r463, %r462;
	cvt.rn.f32.s32 	%f63, %r463;
	cvt.rzi.s32.f32 	%r464, %f63;
	max.s32 	%r465, %r732, %r464;
	add.s32 	%r466, %r717, 256;
	mul.wide.u32 	%rd70, %r466, 4;
	add.s64 	%rd71, %rd1, %rd70;
	ld.global.u32 	%r467, [%rd71];
	abs.s32 	%r468, %r467;
	cvt.rn.f32.s32 	%f64, %r468;
	cvt.rzi.s32.f32 	%r469, %f64;
	max.s32 	%r470, %r465, %r469;
	add.s32 	%r471, %r717, 512;
	mul.wide.u32 	%rd72, %r471, 4;
	add.s64 	%rd73, %rd1, %rd72;
	ld.global.u32 	%r472, [%rd73];
	abs.s32 	%r473, %r472;
	cvt.rn.f32.s32 	%f65, %r473;
	cvt.rzi.s32.f32 	%r474, %f65;
	max.s32 	%r475, %r470, %r474;
	add.s32 	%r476, %r717, 768;
	mul.wide.u32 	%rd74, %r476, 4;
	add.s64 	%rd75, %rd1, %rd74;
	ld.global.u32 	%r477, [%rd75];
	abs.s32 	%r478, %r477;
	cvt.rn.f32.s32 	%f66, %r478;
	cvt.rzi.s32.f32 	%r479, %f66;
	max.s32 	%r480, %r475, %r479;
	add.s32 	%r481, %r717, 1024;
	mul.wide.u32 	%rd76, %r481, 4;
	add.s64 	%rd77, %rd1, %rd76;
	ld.global.u32 	%r482, [%rd77];
	abs.s32 	%r483, %r482;
	cvt.rn.f32.s32 	%f67, %r483;
	cvt.rzi.s32.f32 	%r484, %f67;
	max.s32 	%r485, %r480, %r484;
	add.s32 	%r486, %r717, 1280;
	mul.wide.u32 	%rd78, %r486, 4;
	add.s64 	%rd79, %rd1, %rd78;
	ld.global.u32 	%r487, [%rd79];
	abs.s32 	%r488, %r487;
	cvt.rn.f32.s32 	%f68, %r488;
	cvt.rzi.s32.f32 	%r489, %f68;
	max.s32 	%r490, %r485, %r489;
	add.s32 	%r491, %r717, 1536;
	mul.wide.u32 	%rd80, %r491, 4;
	add.s64 	%rd81, %rd1, %rd80;
	ld.global.u32 	%r492, [%rd81];
	abs.s32 	%r493, %r492;
	cvt.rn.f32.s32 	%f69, %r493;
	cvt.rzi.s32.f32 	%r494, %f69;
	max.s32 	%r495, %r490, %r494;
	add.s32 	%r496, %r717, 1792;
	mul.wide.u32 	%rd82, %r496, 4;
	add.s64 	%rd83, %rd1, %rd82;
	ld.global.u32 	%r497, [%rd83];
	abs.s32 	%r498, %r497;
	cvt.rn.f32.s32 	%f70, %r498;
	cvt.rzi.s32.f32 	%r499, %f70;
	max.s32 	%r500, %r495, %r499;
	add.s32 	%r501, %r717, 2048;
	mul.wide.u32 	%rd84, %r501, 4;
	add.s64 	%rd85, %rd1, %rd84;
	ld.global.u32 	%r502, [%rd85];
	abs.s32 	%r503, %r502;
	cvt.rn.f32.s32 	%f71, %r503;
	cvt.rzi.s32.f32 	%r504, %f71;
	max.s32 	%r505, %r500, %r504;
	add.s32 	%r506, %r717, 2304;
	mul.wide.u32 	%rd86, %r506, 4;
	add.s64 	%rd87, %rd1, %rd86;
	ld.global.u32 	%r507, [%rd87];
	abs.s32 	%r508, %r507;
	cvt.rn.f32.s32 	%f72, %r508;
	cvt.rzi.s32.f32 	%r509, %f72;
	max.s32 	%r510, %r505, %r509;
	add.s32 	%r511, %r717, 2560;
	mul.wide.u32 	%rd88, %r511, 4;
	add.s64 	%rd89, %rd1, %rd88;
	ld.global.u32 	%r512, [%rd89];
	abs.s32 	%r513, %r512;
	cvt.rn.f32.s32 	%f73, %r513;
	cvt.rzi.s32.f32 	%r514, %f73;
	max.s32 	%r515, %r510, %r514;
	add.s32 	%r516, %r717, 2816;
	mul.wide.u32 	%rd90, %r516, 4;
	add.s64 	%rd91, %rd1, %rd90;
	ld.global.u32 	%r517, [%rd91];
	abs.s32 	%r518, %r517;
	cvt.rn.f32.s32 	%f74, %r518;
	cvt.rzi.s32.f32 	%r519, %f74;
	max.s32 	%r520, %r515, %r519;
	add.s32 	%r521, %r717, 3072;
	mul.wide.u32 	%rd92, %r521, 4;
	add.s64 	%rd93, %rd1, %rd92;
	ld.global.u32 	%r522, [%rd93];
	abs.s32 	%r523, %r522;
	cvt.rn.f32.s32 	%f75, %r523;
	cvt.rzi.s32.f32 	%r524, %f75;
	max.s32 	%r525, %r520, %r524;
	add.s32 	%r526, %r717, 3328;
	mul.wide.u32 	%rd94, %r526, 4;
	add.s64 	%rd95, %rd1, %rd94;
	ld.global.u32 	%r527, [%rd95];
	abs.s32 	%r528, %r527;
	cvt.rn.f32.s32 	%f76, %r528;
	cvt.rzi.s32.f32 	%r529, %f76;
	max.s32 	%r530, %r525, %r529;
	add.s32 	%r531, %r717, 3584;
	mul.wide.u32 	%rd96, %r531, 4;
	add.s64 	%rd97, %rd1, %rd96;
	ld.global.u32 	%r532, [%rd97];
	abs.s32 	%r533, %r532;
	cvt.rn.f32.s32 	%f77, %r533;
	cvt.rzi.s32.f32 	%r534, %f77;
	max.s32 	%r535, %r530, %r534;
	add.s32 	%r536, %r717, 3840;
	mul.wide.u32 	%rd98, %r536, 4;
	add.s64 	%rd99, %rd1, %rd98;
	ld.global.u32 	%r537, [%rd99];
	abs.s32 	%r538, %r537;
	cvt.rn.f32.s32 	%f78, %r538;
	cvt.rzi.s32.f32 	%r539, %f78;
	max.s32 	%r732, %r535, %r539;
	add.s32 	%r718, %r718, 4096;
	add.s32 	%r717, %r717, 4096;
	add.s32 	%r716, %r716, 16;
	setp.ne.s32 	%p26, %r716, 0;
	@%p26 bra 	$L__BB4_6;
	add.s32 	%r721, %r718, -2048;
$L__BB4_8:
	setp.eq.s32 	%p27, %r13, 0;
	@%p27 bra 	$L__BB4_17;
	and.b32  	%r29, %r12, 7;
	setp.lt.u32 	%p28, %r13, 8;
	@%p28 bra 	$L__BB4_11;
	add.s32 	%r541, %r738, %r721;
	mul.wide.u32 	%rd100, %r541, 4;
	add.s64 	%rd101, %rd1, %rd100;
	ld.global.u32 	%r542, [%rd101];
	abs.s32 	%r543, %r542;
	cvt.rn.f32.s32 	%f79, %r543;
	cvt.rzi.s32.f32 	%r544, %f79;
	max.s32 	%r545, %r732, %r544;
	add.s32 	%r546, %r541, 256;
	mul.wide.u32 	%rd102, %r546, 4;
	add.s64 	%rd103, %rd1, %rd102;
	ld.global.u32 	%r547, [%rd103];
	abs.s32 	%r548, %r547;
	cvt.rn.f32.s32 	%f80, %r548;
	cvt.rzi.s32.f32 	%r549, %f80;
	max.s32 	%r550, %r545, %r549;
	add.s32 	%r551, %r541, 512;
	mul.wide.u32 	%rd104, %r551, 4;
	add.s64 	%rd105, %rd1, %rd104;
	ld.global.u32 	%r552, [%rd105];
	abs.s32 	%r553, %r552;
	cvt.rn.f32.s32 	%f81, %r553;
	cvt.rzi.s32.f32 	%r554, %f81;
	max.s32 	%r555, %r550, %r554;
	add.s32 	%r556, %r541, 768;
	mul.wide.u32 	%rd106, %r556, 4;
	add.s64 	%rd107, %rd1, %rd106;
	ld.global.u32 	%r557, [%rd107];
	abs.s32 	%r558, %r557;
	cvt.rn.f32.s32 	%f82, %r558;
	cvt.rzi.s32.f32 	%r559, %f82;
	max.s32 	%r560, %r555, %r559;
	add.s32 	%r561, %r541, 1024;
	mul.wide.u32 	%rd108, %r561, 4;
	add.s64 	%rd109, %rd1, %rd108;
	ld.global.u32 	%r562, [%rd109];
	abs.s32 	%r563, %r562;
	cvt.rn.f32.s32 	%f83, %r563;
	cvt.rzi.s32.f32 	%r564, %f83;
	max.s32 	%r565, %r560, %r564;
	add.s32 	%r566, %r541, 1280;
	mul.wide.u32 	%rd110, %r566, 4;
	add.s64 	%rd111, %rd1, %rd110;
	ld.global.u32 	%r567, [%rd111];
	abs.s32 	%r568, %r567;
	cvt.rn.f32.s32 	%f84, %r568;
	cvt.rzi.s32.f32 	%r569, %f84;
	max.s32 	%r570, %r565, %r569;
	add.s32 	%r571, %r541, 1536;
	mul.wide.u32 	%rd112, %r571, 4;
	add.s64 	%rd113, %rd1, %rd112;
	ld.global.u32 	%r572, [%rd113];
	abs.s32 	%r573, %r572;
	cvt.rn.f32.s32 	%f85, %r573;
	cvt.rzi.s32.f32 	%r574, %f85;
	max.s32 	%r575, %r570, %r574;
	add.s32 	%r576, %r541, 1792;
	mul.wide.u32 	%rd114, %r576, 4;
	add.s64 	%rd115, %rd1, %rd114;
	ld.global.u32 	%r577, [%rd115];
	abs.s32 	%r578, %r577;
	cvt.rn.f32.s32 	%f86, %r578;
	cvt.rzi.s32.f32 	%r579, %f86;
	max.s32 	%r732, %r575, %r579;
	add.s32 	%r721, %r721, 2048;
$L__BB4_11:
	setp.eq.s32 	%p29, %r29, 0;
	@%p29 bra 	$L__BB4_17;
	and.b32  	%r35, %r12, 3;
	setp.lt.u32 	%p30, %r29, 4;
	@%p30 bra 	$L__BB4_14;
	add.s32 	%r581, %r738, %r721;
	mul.wide.u32 	%rd116, %r581, 4;
	add.s64 	%rd117, %rd1, %rd116;
	ld.global.u32 	%r582, [%rd117];
	abs.s32 	%r583, %r582;
	cvt.rn.f32.s32 	%f87, %r583;
	cvt.rzi.s32.f32 	%r584, %f87;
	max.s32 	%r585, %r732, %r584;
	add.s32 	%r586, %r581, 256;
	mul.wide.u32 	%rd118, %r586, 4;
	add.s64 	%rd119, %rd1, %rd118;
	ld.global.u32 	%r587, [%rd119];
	abs.s32 	%r588, %r587;
	cvt.rn.f32.s32 	%f88, %r588;
	cvt.rzi.s32.f32 	%r589, %f88;
	max.s32 	%r590, %r585, %r589;
	add.s32 	%r591, %r581, 512;
	mul.wide.u32 	%rd120, %r591, 4;
	add.s64 	%rd121, %rd1, %rd120;
	ld.global.u32 	%r592, [%rd121];
	abs.s32 	%r593, %r592;
	cvt.rn.f32.s32 	%f89, %r593;
	cvt.rzi.s32.f32 	%r594, %f89;
	max.s32 	%r595, %r590, %r594;
	add.s32 	%r596, %r581, 768;
	mul.wide.u32 	%rd122, %r596, 4;
	add.s64 	%rd123, %rd1, %rd122;
	ld.global.u32 	%r597, [%rd123];
	abs.s32 	%r598, %r597;
	cvt.rn.f32.s32 	%f90, %r598;
	cvt.rzi.s32.f32 	%r599, %f90;
	max.s32 	%r732, %r595, %r599;
	add.s32 	%r721, %r721, 1024;
$L__BB4_14:
	setp.eq.s32 	%p31, %r35, 0;
	@%p31 bra 	$L__BB4_17;
	add.s32 	%r730, %r721, %r738;
	neg.s32 	%r729, %r35;
$L__BB4_16:
	.pragma "nounroll";
	mul.wide.u32 	%rd124, %r730, 4;
	add.s64 	%rd125, %rd1, %rd124;
	ld.global.u32 	%r600, [%rd125];
	abs.s32 	%r601, %r600;
	cvt.rn.f32.s32 	%f91, %r601;
	cvt.rzi.s32.f32 	%r602, %f91;
	max.s32 	%r732, %r732, %r602;
	add.s32 	%r730, %r730, 256;
	add.s32 	%r729, %r729, 1;
	setp.ne.s32 	%p32, %r729, 0;
	@%p32 bra 	$L__BB4_16;
$L__BB4_17:
	setp.lt.u32 	%p33, %r6, 256;
	@%p33 bra 	$L__BB4_22;
	// begin inline asm
	mov.u32 %r666, %laneid;
	// end inline asm
	mov.b32 	%r669, 1;
	mov.b32 	%r690, 31;
	mov.b32 	%r691, -1;
	// begin inline asm
	shfl.sync.down.b32 %r667, %r732, %r669, %r690, %r691;
	// end inline asm
	setp.gt.s32 	%p49, %r666, 30;
	max.s32 	%r692, %r732, %r667;
	selp.b32 	%r673, %r732, %r692, %p49;
	mov.b32 	%r674, 2;
	// begin inline asm
	shfl.sync.down.b32 %r672, %r673, %r674, %r690, %r691;
	// end inline asm
	setp.gt.s32 	%p50, %r666, 29;
	max.s32 	%r693, %r673, %r672;
	selp.b32 	%r678, %r673, %r693, %p50;
	mov.b32 	%r679, 4;
	// begin inline asm
	shfl.sync.down.b32 %r677, %r678, %r679, %r690, %r691;
	// end inline asm
	setp.gt.s32 	%p51, %r666, 27;
	max.s32 	%r694, %r678, %r677;
	selp.b32 	%r683, %r678, %r694, %p51;
	mov.b32 	%r684, 8;
	// begin inline asm
	shfl.sync.down.b32 %r682, %r683, %r684, %r690, %r691;
	// end inline asm
	setp.gt.s32 	%p52, %r666, 23;
	max.s32 	%r695, %r683, %r682;
	selp.b32 	%r688, %r683, %r695, %p52;
	mov.b32 	%r689, 16;
	// begin inline asm
	shfl.sync.down.b32 %r687, %r688, %r689, %r690, %r691;
	// end inline asm
	setp.gt.s32 	%p53, %r666, 15;
	max.s32 	%r50, %r688, %r687;
	selp.b32 	%r756, %r688, %r50, %p53;
	setp.ne.s32 	%p54, %r666, 0;
	@%p54 bra 	$L__BB4_20;
	shr.u32 	%r696, %r7, 3;
	and.b32  	%r697, %r696, 124;
	mov.u32 	%r698, _ZZN3cub18CUB_300001_SM_10006detail6reduce18DeviceReduceKernelINS2_10policy_hubIijN4cuda3__47maximumIiEEE10Policy1000EN6thrust24THRUST_300001_SM_1000_NS10device_ptrIiEEjS8_i8AbsValueEEvT0_PT3_T1_NS0_13GridEvenShareISJ_EET2_T4_E12temp_storage;
	add.s32 	%r699, %r698, %r697;
	st.shared.u32 	[%r699+8], %r50;
$L__BB4_20:
	bar.sync 	0;
	setp.ne.s32 	%p55, %r7, 0;
	@%p55 bra 	$L__BB4_48;
	ld.shared.u32 	%r700, [_ZZN3cub18CUB_300001_SM_10006detail6reduce18DeviceReduceKernelINS2_10policy_hubIijN4cuda3__47maximumIiEEE10Policy1000EN6thrust24THRUST_300001_SM_1000_NS10device_ptrIiEEjS8_i8AbsValueEEvT0_PT3_T1_NS0_13GridEvenShareISJ_EET2_T4_E12temp_storage+12];
	max.s32 	%r701, %r756, %r700;
	ld.shared.u32 	%r702, [_ZZN3cub18CUB_300001_SM_10006detail6reduce18DeviceReduceKernelINS2_10policy_hubIijN4cuda3__47maximumIiEEE10Policy1000EN6thrust24THRUST_300001_SM_1000_NS10device_ptrIiEEjS8_i8AbsValueEEvT0_PT3_T1_NS0_13GridEvenShareISJ_EET2_T4_E12temp_storage+16];
	max.s32 	%r703, %r701, %r702;
	ld.shared.u32 	%r704, [_ZZN3cub18CUB_300001_SM_10006detail6reduce18DeviceReduceKernelINS2_10policy_hubIijN4cuda3__47maximumIiEEE10Policy1000EN6thrust24THRUST_300001_SM_1000_NS10device_ptrIiEEjS8_i8AbsValueEEvT0_PT3_T1_NS0_13GridEvenShareISJ_EET2_T4_E12temp_storage+20];
	max.s32 	%r705, %r703, %r704;
	ld.shared.u32 	%r706, [_ZZN3cub18CUB_300001_SM_10006detail6reduce18DeviceReduceKernelINS2_10policy_hubIijN4cuda3__47maximumIiEEE10Policy1000EN6thrust24THRUST_300001_SM_1000_NS10device_ptrIiEEjS8_i8AbsValueEEvT0_PT3_T1_NS0_13GridEvenShareISJ_EET2_T4_E12temp_storage+24];
	max.s32 	%r707, %r705, %r706;
	ld.shared.u32 	%r708, [_ZZN3cub18CUB_300001_SM_10006detail6reduce18DeviceReduceKernelINS2_10policy_hubIijN4cuda3__47maximumIiEEE10Policy1000EN6thrust24THRUST_300001_SM_1000_NS10device_ptrIiEEjS8_i8AbsValueEEvT0_PT3_T1_NS0_13GridEvenShareISJ_EET2_T4_E12temp_storage+28];
	max.s32 	%r709, %r707, %r708;
	ld.shared.u32 	%r710, [_ZZN3cub18CUB_300001_SM_10006detail6reduce18DeviceReduceKernelINS2_10policy_hubIijN4cuda3__47maximumIiEEE10Policy1000EN6thrust24THRUST_300001_SM_1000_NS10device_ptrIiEEjS8_i8AbsValueEEvT0_PT3_T1_NS0_13GridEvenShareISJ_EET2_T4_E12temp_storage+32];
	max.s32 	%r711, %r709, %r710;
	ld.shared.u32 	%r712, [_ZZN3cub18CUB_300001_SM_10006detail6reduce18DeviceReduceKernelINS2_10policy_hubIijN4cuda3__47maximumIiEEE10Policy1000EN6thrust24THRUST_300001_SM_1000_NS10device_ptrIiEEjS8_i8AbsValueEEvT0_PT3_T1_NS0_13GridEvenShareISJ_EET2_T4_E12temp_storage+36];
	max.s32 	%r756, %r711, %r712;
	bra.uni 	$L__BB4_48;
$L__BB4_22:
	// begin inline asm
	mov.u32 %r603, %laneid;
	// end inline asm
	and.b32  	%r629, %r7, 992;
	add.s32 	%r630, %r629, 32;
	setp.gt.u32 	%p34, %r630, %r6;
	not.b32 	%r631, %r629;
	add.s32 	%r632, %r6, %r631;
	selp.b32 	%r627, %r632, 31, %p34;
	mov.b32 	%r606, 1;
	mov.b32 	%r628, -1;
	// begin inline asm
	shfl.sync.down.b32 %r604, %r732, %r606, %r627, %r628;
	// end inline asm
	setp.lt.s32 	%p35, %r603, %r627;
	max.s32 	%r633, %r732, %r604;
	selp.b32 	%r610, %r633, %r732, %p35;
	mov.b32 	%r611, 2;
	// begin inline asm
	shfl.sync.down.b32 %r609, %r610, %r611, %r627, %r628;
	// end inline asm
	add.s32 	%r634, %r603, 2;
	setp.gt.s32 	%p36, %r634, %r627;
	max.s32 	%r635, %r610, %r609;
	selp.b32 	%r615, %r610, %r635, %p36;
	mov.b32 	%r616, 4;
	// begin inline asm
	shfl.sync.down.b32 %r614, %r615, %r616, %r627, %r628;
	// end inline asm
	add.s32 	%r636, %r603, 4;
	setp.gt.s32 	%p37, %r636, %r627;
	max.s32 	%r637, %r615, %r614;
	selp.b32 	%r620, %r615, %r637, %p37;
	mov.b32 	%r621, 8;
	// begin inline asm
	shfl.sync.down.b32 %r619, %r620, %r621, %r627, %r628;
	// end inline asm
	add.s32 	%r638, %r603, 8;
	setp.gt.s32 	%p38, %r638, %r627;
	max.s32 	%r639, %r620, %r619;
	selp.b32 	%r625, %r620, %r639, %p38;
	mov.b32 	%r626, 16;
	// begin inline asm
	shfl.sync.down.b32 %r624, %r625, %r626, %r627, %r628;
	// end inline asm
	add.s32 	%r640, %r603, 16;
	setp.gt.s32 	%p39, %r640, %r627;
	max.s32 	%r641, %r625, %r624;
	selp.b32 	%r756, %r625, %r641, %p39;
	setp.ne.s32 	%p40, %r603, 0;
	@%p40 bra 	$L__BB4_24;
	shr.u32 	%r642, %r7, 3;
	and.b32  	%r643, %r642, 124;
	mov.u32 	%r644, _ZZN3cub18CUB_300001_SM_10006detail6reduce18DeviceReduceKernelINS2_10policy_hubIijN4cuda3__47maximumIiEEE10Policy1000EN6thrust24THRUST_300001_SM_1000_NS10device_ptrIiEEjS8_i8AbsValueEEvT0_PT3_T1_NS0_13GridEvenShareISJ_EET2_T4_E12temp_storage;
	add.s32 	%r645, %r644, %r643;
	st.shared.u32 	[%r645+8], %r756;
$L__BB4_24:
	bar.sync 	0;
	setp.ne.s32 	%p41, %r7, 0;
	@%p41 bra 	$L__BB4_48;
	setp.gt.u32 	%p42, %r6, 32;
	ld.shared.u32 	%r646, [_ZZN3cub18CUB_300001_SM_10006detail6reduce18DeviceReduceKernelINS2_10policy_hubIijN4cuda3__47maximumIiEEE10Policy1000EN6thrust24THRUST_300001_SM_1000_NS10device_ptrIiEEjS8_i8AbsValueEEvT0_PT3_T1_NS0_13GridEvenShareISJ_EET2_T4_E12temp_storage+12];
	max.s32 	%r647, %r756, %r646;
	selp.b32 	%r648, %r647, %r756, %p42;
	setp.gt.u32 	%p43, %r6, 64;
	ld.shared.u32 	%r649, [_ZZN3cub18CUB_300001_SM_10006detail6reduce18DeviceReduceKernelINS2_10policy_hubIijN4cuda3__47maximumIiEEE10Policy1000EN6thrust24THRUST_300001_SM_1000_NS10device_ptrIiEEjS8_i8AbsValueEEvT0_PT3_T1_NS0_13GridEvenShareISJ_EET2_T4_E12temp_storage+16];
	max.s32 	%r650, %r648, %r649;
	selp.b32 	%r651, %r650, %r648, %p43;
	setp.gt.u32 	%p44, %r6, 96;
	ld.shared.u32 	%r652, [_ZZN3cub18CUB_300001_SM_10006detail6reduce18DeviceReduceKernelINS2_10policy_hubIijN4cuda3__47maximumIiEEE10Policy1000EN6thrust24THRUST_300001_SM_1000_NS10device_ptrIiEEjS8_i8AbsValueEEvT0_PT3_T1_NS0_13GridEvenShareISJ_EET2_T4_E12temp_storage+20];
	max.s32 	%r653, %r651, %r652;
	selp.b32 	%r654, %r653, %r651, %p44;
	setp.gt.u32 	%p45, %r6, 128;
	ld.shared.u32 	%r655, [_ZZN3cub18CUB_300001_SM_10006detail6reduce18DeviceReduceKernelINS2_10policy_hubIijN4cuda3__47maximumIiEEE10Policy1000EN6thrust24THRUST_300001_SM_1000_NS10device_ptrIiEEjS8_i8AbsValueEEvT0_PT3_T1_NS0_13GridEvenShareISJ_EET2_T4_E12temp_storage+24];
	max.s32 	%r656, %r654, %r655;
	selp.b32 	%r657, %r656, %r654, %p45;
	setp.gt.u32 	%p46, %r6, 160;
	ld.shared.u32 	%r658, [_ZZN3cub18CUB_300001_SM_10006detail6reduce18DeviceReduceKernelINS2_10policy_hubIijN4cuda3__47maximumIiEEE10Policy1000EN6thrust24THRUST_300001_SM_1000_NS10device_ptrIiEEjS8_i8AbsValueEEvT0_PT3_T1_NS0_13GridEvenShareISJ_EET2_T4_E12temp_storage+28];
	max.s32 	%r659, %r657, %r658;
	selp.b32 	%r660, %r659, %r657, %p46;
	setp.gt.u32 	%p47, %r6, 192;
	ld.shared.u32 	%r661, [_ZZN3cub18CUB_300001_SM_10006detail6reduce18DeviceReduceKernelINS2_10policy_hubIijN4cuda3__47maximumIiEEE10Policy1000EN6thrust24THRUST_300001_SM_1000_NS10device_ptrIiEEjS8_i8AbsValueEEvT0_PT3_T1_NS0_13GridEvenShareISJ_EET2_T4_E12temp_storage+32];
	max.s32 	%r662, %r660, %r661;
	selp.b32 	%r663, %r662, %r660, %p47;
	setp.gt.u32 	%p48, %r6, 224;
	ld.shared.u32 	%r664, [_ZZN3cub18CUB_300001_SM_10006detail6reduce18DeviceReduceKernelINS2_10policy_hubIijN4cuda3__47maximumIiEEE10Policy1000EN6thrust24THRUST_300001_SM_1000_NS10device_ptrIiEEjS8_i8AbsValueEEvT0_PT3_T1_NS0_13GridEvenShareISJ_EET2_T4_E12temp_storage+36];
	max.s32 	%r665, %r663, %r664;
	selp.b32 	%r756, %r665, %r663, %p48;
	bra.uni 	$L__BB4_48;
$L__BB4_26:
	mov.u32 	%r55, %tid.x;
	add.s32 	%r112, %r55, %r738;
	mul.wide.u32 	%rd4, %r112, 4;
	add.s64 	%rd5, %rd1, %rd4;
	ld.global.u32 	%r113, [%rd5];
	abs.s32 	%r114, %r113;
	cvt.rn.f32.s32 	%f1, %r114;
	cvt.rzi.s32.f32 	%r115, %f1;
	ld.global.u32 	%r116, [%rd5+1024];
	abs.s32 	%r117, %r116;
	cvt.rn.f32.s32 	%f2, %r117;
	cvt.rzi.s32.f32 	%r118, %f2;
	ld.global.u32 	%r119, [%rd5+2048];
	abs.s32 	%r120, %r119;
	cvt.rn.f32.s32 	%f3, %r120;
	cvt.rzi.s32.f32 	%r121, %f3;
	ld.global.u32 	%r122, [%rd5+3072];
	abs.s32 	%r123, %r122;
	cvt.rn.f32.s32 	%f4, %r123;
	cvt.rzi.s32.f32 	%r124, %f4;
	ld.global.u32 	%r125, [%rd5+4096];
	abs.s32 	%r126, %r125;
	cvt.rn.f32.s32 	%f5, %r126;
	cvt.rzi.s32.f32 	%r127, %f5;
	ld.global.u32 	%r128, [%rd5+5120];
	abs.s32 	%r129, %r128;
	cvt.rn.f32.s32 	%f6, %r129;
	cvt.rzi.s32.f32 	%r130, %f6;
	ld.global.u32 	%r131, [%rd5+6144];
	abs.s32 	%r132, %r131;
	cvt.rn.f32.s32 	%f7, %r132;
	cvt.rzi.s32.f32 	%r133, %f7;
	ld.global.u32 	%r134, [%rd5+7168];
	abs.s32 	%r135, %r134;
	cvt.rn.f32.s32 	%f8, %r135;
	cvt.rzi.s32.f32 	%r136, %f8;
	ld.global.u32 	%r137, [%rd5+8192];
	abs.s32 	%r138, %r137;
	cvt.rn.f32.s32 	%f9, %r138;
	cvt.rzi.s32.f32 	%r139, %f9;
	ld.global.u32 	%r140, [%rd5+9216];
	abs.s32 	%r141, %r140;
	cvt.rn.f32.s32 	%f10, %r141;
	cvt.rzi.s32.f32 	%r142, %f10;
	ld.global.u32 	%r143, [%rd5+10240];
	abs.s32 	%r144, %r143;
	cvt.rn.f32.s32 	%f11, %r144;
	cvt.rzi.s32.f32 	%r145, %f11;
	ld.global.u32 	%r146, [%rd5+11264];
	abs.s32 	%r147, %r146;
	cvt.rn.f32.s32 	%f12, %r147;
	cvt.rzi.s32.f32 	%r148, %f12;
	ld.global.u32 	%r149, [%rd5+12288];
	abs.s32 	%r150, %r149;
	cvt.rn.f32.s32 	%f13, %r150;
	cvt.rzi.s32.f32 	%r151, %f13;
	ld.global.u32 	%r152, [%rd5+13312];
	abs.s32 	%r153, %r152;
	cvt.rn.f32.s32 	%f14, %r153;
	cvt.rzi.s32.f32 	%r154, %f14;
	ld.global.u32 	%r155, [%rd5+14336];
	abs.s32 	%r156, %r155;
	cvt.rn.f32.s32 	%f15, %r156;
	cvt.rzi.s32.f32 	%r157, %f15;
	ld.global.u32 	%r158, [%rd5+15360];
	abs.s32 	%r159, %r158;
	cvt.rn.f32.s32 	%f16, %r159;
	cvt.rzi.s32.f32 	%r160, %f16;
	max.s32 	%r161, %r115, %r118;
	max.s32 	%r162, %r161, %r121;
	max.s32 	%r163, %r124, %r127;
	max.s32 	%r164, %r163, %r130;
	max.s32 	%r165, %r133, %r136;
	max.s32 	%r166, %r165, %r139;
	max.s32 	%r167, %r142, %r145;
	max.s32 	%r168, %r167, %r148;
	max.s32 	%r169, %r151, %r154;
	max.s32 	%r170, %r169, %r157;
	max.s32 	%r171, %r162, %r164;
	max.s32 	%r172, %r171, %r166;
	max.s32 	%r173, %r168, %r170;
	max.s32 	%r174, %r173, %r160;
	max.s32 	%r755, %r172, %r174;
	setp.lt.u32 	%p2, %r6, %r4;
	@%p2 bra 	$L__BB4_44;
	add.s32 	%r57, %r4, %r738;
	not.b32 	%r176, %r55;
	add.s32 	%r177, %r176, %r1;
	sub.s32 	%r178, %r177, %r4;
	sub.s32 	%r734, %r178, %r738;
	add.s32 	%r179, %r57, %r55;
	add.s32 	%r733, %r179, 2048;
	mov.b32 	%r736, 0;
	mov.u32 	%r735, %r57;
$L__BB4_28:
	add.s32 	%r738, %r738, %r4;
	add.s32 	%r181, %r1, -4096;
	setp.gt.u32 	%p3, %r738, %r181;
	@%p3 bra 	$L__BB4_30;
	add.s32 	%r182, %r55, %r738;
	mul.wide.u32 	%rd6, %r182, 4;
	add.s64 	%rd7, %rd1, %rd6;
	ld.global.u32 	%r183, [%rd7];
	abs.s32 	%r184, %r183;
	cvt.rn.f32.s32 	%f17, %r184;
	cvt.rzi.s32.f32 	%r185, %f17;
	ld.global.u32 	%r186, [%rd7+1024];
	abs.s32 	%r187, %r186;
	cvt.rn.f32.s32 	%f18, %r187;
	cvt.rzi.s32.f32 	%r188, %f18;
	ld.global.u32 	%r189, [%rd7+2048];
	abs.s32 	%r190, %r189;
	cvt.rn.f32.s32 	%f19, %r190;
	cvt.rzi.s32.f32 	%r191, %f19;
	ld.global.u32 	%r192, [%rd7+3072];
	abs.s32 	%r193, %r192;
	cvt.rn.f32.s32 	%f20, %r193;
	cvt.rzi.s32.f32 	%r194, %f20;
	ld.global.u32 	%r195, [%rd7+4096];
	abs.s32 	%r196, %r195;
	cvt.rn.f32.s32 	%f21, %r196;
	cvt.rzi.s32.f32 	%r197, %f21;
	ld.global.u32 	%r198, [%rd7+5120];
	abs.s32 	%r199, %r198;
	cvt.rn.f32.s32 	%f22, %r199;
	cvt.rzi.s32.f32 	%r200, %f22;
	ld.global.u32 	%r201, [%rd7+6144];
	abs.s32 	%r202, %r201;
	cvt.rn.f32.s32 	%f23, %r202;
	cvt.rzi.s32.f32 	%r203, %f23;
	ld.global.u32 	%r204, [%rd7+7168];
	abs.s32 	%r205, %r204;
	cvt.rn.f32.s32 	%f24, %r205;
	cvt.rzi.s32.f32 	%r206, %f24;
	ld.global.u32 	%r207, [%rd7+8192];
	abs.s32 	%r208, %r207;
	cvt.rn.f32.s32 	%f25, %r208;
	cvt.rzi.s32.f32 	%r209, %f25;
	ld.global.u32 	%r210, [%rd7+9216];
	abs.s32 	%r211, %r210;
	cvt.rn.f32.s32 	%f26, %r211;
	cvt.rzi.s32.f32 	%r212, %f26;
	ld.global.u32 	%r213, [%rd7+10240];
	abs.s32 	%r214, %r213;
	cvt.rn.f32.s32 	%f27, %r214;
	cvt.rzi.s32.f32 	%r215, %f27;
	ld.global.u32 	%r216, [%rd7+11264];
	abs.s32 	%r217, %r216;
	cvt.rn.f32.s32 	%f28, %r217;
	cvt.rzi.s32.f32 	%r218, %f28;
	ld.global.u32 	%r219, [%rd7+12288];
	abs.s32 	%r220, %r219;
	cvt.rn.f32.s32 	%f29, %r220;
	cvt.rzi.s32.f32 	%r221, %f29;
	ld.global.u32 	%r222, [%rd7+13312];
	abs.s32 	%r223, %r222;
	cvt.rn.f32.s32 	%f30, %r223;
	cvt.rzi.s32.f32 	%r224, %f30;
	ld.global.u32 	%r225, [%rd7+14336];
	abs.s32 	%r226, %r225;
	cvt.rn.f32.s32 	%f31, %r226;
	cvt.rzi.s32.f32 	%r227, %f31;
	ld.global.u32 	%r228, [%rd7+15360];
	abs.s32 	%r229, %r228;
	cvt.rn.f32.s32 	%f32, %r229;
	cvt.rzi.s32.f32 	%r230, %f32;
	max.s32 	%r231, %r755, %r185;
	max.s32 	%r232, %r231, %r188;
	max.s32 	%r233, %r191, %r194;
	max.s32 	%r234, %r233, %r197;
	max.s32 	%r235, %r200, %r203;
	max.s32 	%r236, %r235, %r206;
	max.s32 	%r237, %r209, %r212;
	max.s32 	%r238, %r237, %r215;
	max.s32 	%r239, %r218, %r221;
	max.s32 	%r240, %r239, %r224;
	max.s32 	%r241, %r227, %r230;
	max.s32 	%r242, %r232, %r234;
	max.s32 	%r243, %r242, %r236;
	max.s32 	%r244, %r238, %r240;
	max.s32 	%r245, %r244, %r241;
	max.s32 	%r755, %r243, %r245;
	sub.s32 	%r246, %r1, %r738;
	setp.lt.u32 	%p4, %r246, %r4;
	add.s32 	%r736, %r736, 1;
	add.s32 	%r735, %r735, %r4;
	sub.s32 	%r734, %r734, %r4;
	add.s32 	%r733, %r733, %r4;
	@%p4 bra 	$L__BB4_44;
	bra.uni 	$L__BB4_28;
$L__BB4_30:
	setp.le.u32 	%p5, %r1, %r738;
	sub.s32 	%r248, %r1, %r738;
	setp.ge.s32 	%p6, %r55, %r248;
	or.pred  	%p7, %p5, %p6;
	@%p7 bra 	$L__BB4_44;
	not.b32 	%r251, %r55;
	add.s32 	%r252, %r1, %r251;
	sub.s32 	%r253, %r252, %r57;
	mul.lo.s32 	%r254, %r2, %r736;
	shl.b32 	%r255, %r254, 12;
	sub.s32 	%r256, %r253, %r255;
	shr.u32 	%r257, %r256, 8;
	add.s32 	%r72, %r257, 1;
	and.b32  	%r73, %r72, 15;
	setp.lt.u32 	%p8, %r256, 3840;
	mov.u32 	%r747, %r55;
	@%p8 bra 	$L__BB4_35;
	or.b32  	%r741, %r55, 2048;
	shr.u32 	%r258, %r734, 8;
	add.s32 	%r259, %r258, 1;
	and.b32  	%r260, %r259, 33554416;
	neg.s32 	%r739, %r260;
$L__BB4_33:
	.pragma "nounroll";
	add.s32 	%r261, %r733, -2048;
	mul.wide.u32 	%rd8, %r261, 4;
	add.s64 	%rd9, %rd1, %rd8;
	ld.global.u32 	%r262, [%rd9];
	abs.s32 	%r263, %r262;
	cvt.rn.f32.s32 	%f33, %r263;
	cvt.rzi.s32.f32 	%r264, %f33;
	max.s32 	%r265, %r755, %r264;
	add.s32 	%r266, %r733, -1792;
	mul.wide.u32 	%rd10, %r266, 4;
	add.s64 	%rd11, %rd1, %rd10;
	ld.global.u32 	%r267, [%rd11];
	abs.s32 	%r268, %r267;
	cvt.rn.f32.s32 	%f34, %r268;
	cvt.rzi.s32.f32 	%r269, %f34;
	max.s32 	%r270, %r265, %r269;
	add.s32 	%r271, %r733, -1536;
	mul.wide.u32 	%rd12, %r271, 4;
	add.s64 	%rd13, %rd1, %rd12;
	ld.global.u32 	%r272, [%rd13];
	abs.s32 	%r273, %r272;
	cvt.rn.f32.s32 	%f35, %r273;
	cvt.rzi.s32.f32 	%r274, %f35;
	max.s32 	%r275, %r270, %r274;
	add.s32 	%r276, %r733, -1280;
	mul.wide.u32 	%rd14, %r276, 4;
	add.s64 	%rd15, %rd1, %rd14;
	ld.global.u32 	%r277, [%rd15];
	abs.s32 	%r278, %r277;
	cvt.rn.f32.s32 	%f36, %r278;
	cvt.rzi.s32.f32 	%r279, %f36;
	max.s32 	%r280, %r275, %r279;
	add.s32 	%r281, %r733, -1024;
	mul.wide.u32 	%rd16, %r281, 4;
	add.s64 	%rd17, %rd1, %rd16;
	ld.global.u32 	%r282, [%rd17];
	abs.s32 	%r283, %r282;
	cvt.rn.f32.s32 	%f37, %r283;
	cvt.rzi.s32.f32 	%r284, %f37;
	max.s32 	%r285, %r280, %r284;
	add.s32 	%r286, %r733, -768;
	mul.wide.u32 	%rd18, %r286, 4;
	add.s64 	%rd19, %rd1, %rd18;
	ld.global.u32 	%r287, [%rd19];
	abs.s32 	%r288, %r287;
	cvt.rn.f32.s32 	%f38, %r288;
	cvt.rzi.s32.f32 	%r289, %f38;
	max.s32 	%r290, %r285, %r289;
	add.s32 	%r291, %r733, -512;
	mul.wide.u32 	%rd20, %r291, 4;
	add.s64 	%rd21, %rd1, %rd20;
	ld.global.u32 	%r292, [%rd21];
	abs.s32 	%r293, %r292;
	cvt.rn.f32.s32 	%f39, %r293;
	cvt.rzi.s32.f32 	%r294, %f39;
	max.s32 	%r295, %r290, %r294;
	add.s32 	%r296, %r733, 1792;
	add.s32 	%r297, %r733, -256;
	mul.wide.u32 	%rd22, %r297, 4;
	add.s64 	%rd23, %rd1, %rd22;
	ld.global.u32 	%r298, [%rd23];
	abs.s32 	%r299, %r298;
	cvt.rn.f32.s32 	%f40, %r299;
	cvt.rzi.s32.f32 	%r300, %f40;
	max.s32 	%r301, %r295, %r300;
	mul.wide.u32 	%rd24, %r733, 4;
	add.s64 	%rd25, %rd1, %rd24;
	ld.global.u32 	%r302, [%rd25];
	abs.s32 	%r303, %r302;
	cvt.rn.f32.s32 	%f41, %r303;
	cvt.rzi.s32.f32 	%r304, %f41;
	max.s32 	%r305, %r301, %r304;
	add.s32 	%r306, %r733, 256;
	mul.wide.u32 	%rd26, %r306, 4;
	add.s64 	%rd27, %rd1, %rd26;
	ld.global.u32 	%r307, [%rd27];
	abs.s32 	%r308, %r307;
	cvt.rn.f32.s32 	%f42, %r308;
	cvt.rzi.s32.f32 	%r309, %f42;
	max.s32 	%r310, %r305, %r309;
	add.s32 	%r311, %r733, 512;
	mul.wide.u32 	%rd28, %r311, 4;
	add.s64 	%rd29, %rd1, %rd28;
	ld.global.u32 	%r312, [%rd29];
	abs.s32 	%r313, %r312;
	cvt.rn.f32.s32 	%f43, %r313;
	cvt.rzi.s32.f32 	%r314, %f43;
	max.s32 	%r315, %r310, %r314;
	add.s32 	%r316, %r733, 768;
	mul.wide.u32 	%rd30, %r316, 4;
	add.s64 	%rd31, %rd1, %rd30;
	ld.global.u32 	%r317, [%rd31];
	abs.s32 	%r318, %r317;
	cvt.rn.f32.s32 	%f44, %r318;
	cvt.rzi.s32.f32 	%r319, %f44;
	max.s32 	%r320, %r315, %r319;
	add.s32 	%r321, %r733, 1024;
	mul.wide.u32 	%rd32, %r321, 4;
	add.s64 	%rd33, %rd1, %rd32;
	ld.global.u32 	%r322, [%rd33];
	abs.s32 	%r323, %r322;
	cvt.rn.f32.s32 	%f45, %r323;
	cvt.rzi.s32.f32 	%r324, %f45;
	max.s32 	%r325, %r320, %r324;
	add.s32 	%r326, %r733, 1280;
	mul.wide.u32 	%rd34, %r326, 4;
	add.s64 	%rd35, %rd1, %rd34;
	ld.global.u32 	%r327, [%rd35];
	abs.s32 	%r328, %r327;
	cvt.rn.f32.s32 	%f46, %r328;
	cvt.rzi.s32.f32 	%r329, %f46;
	max.s32 	%r330, %r325, %r329;
	add.s32 	%r331, %r733, 1536;
	mul.wide.u32 	%rd36, %r331, 4;
	add.s64 	%rd37, %rd1, %rd36;
	ld.global.u32 	%r332, [%rd37];
	abs.s32 	%r333, %r332;
	cvt.rn.f32.s32 	%f47, %r333;
	cvt.rzi.s32.f32 	%r334, %f47;
	max.s32 	%r335, %r330, %r334;
	mul.wide.u32 	%rd38, %r296, 4;
	add.s64 	%rd39, %rd1, %rd38;
	ld.global.u32 	%r336, [%rd39];
	abs.s32 	%r337, %r336;
	cvt.rn.f32.s32 	%f48, %r337;
	cvt.rzi.s32.f32 	%r338, %f48;
	max.s32 	%r755, %r335, %r338;
	add.s32 	%r741, %r741, 4096;
	add.s32 	%r733, %r733, 4096;
	add.s32 	%r739, %r739, 16;
	setp.ne.s32 	%p9, %r739, 0;
	@%p9 bra 	$L__BB4_33;
	add.s32 	%r747, %r741, -2048;
$L__BB4_35:
	setp.eq.s32 	%p10, %r73, 0;
	@%p10 bra 	$L__BB4_44;
	and.b32  	%r88, %r72, 7;
	setp.lt.u32 	%p11, %r73, 8;
	@%p11 bra 	$L__BB4_38;
	add.s32 	%r340, %r747, %r738;
	mul.wide.u32 	%rd40, %r340, 4;
	add.s64 	%rd41, %rd1, %rd40;
	ld.global.u32 	%r341, [%rd41];
	abs.s32 	%r342, %r341;
	cvt.rn.f32.s32 	%f49, %r342;
	cvt.rzi.s32.f32 	%r343, %f49;
	max.s32 	%r344, %r755, %r343;
	add.s32 	%r345, %r340, 256;
	mul.wide.u32 	%rd42, %r345, 4;
	add.s64 	%rd43, %rd1, %rd42;
	ld.global.u32 	%r346, [%rd43];
	abs.s32 	%r347, %r346;
	cvt.rn.f32.s32 	%f50, %r347;
	cvt.rzi.s32.f32 	%r348, %f50;
	max.s32 	%r349, %r344, %r348;
	add.s32 	%r350, %r340, 512;
	mul.wide.u32 	%rd44, %r350, 4;
	add.s64 	%rd45, %rd1, %rd44;
	ld.global.u32 	%r351, [%rd45];
	abs.s32 	%r352, %r351;
	cvt.rn.f32.s32 	%f51, %r352;
	cvt.rzi.s32.f32 	%r353, %f51;
	max.s32 	%r354, %r349, %r353;
	add.s32 	%r355, %r340, 768;
	mul.wide.u32 	%rd46, %r355, 4;
	add.s64 	%rd47, %rd1, %rd46;
	ld.global.u32 	%r356, [%rd47];
	abs.s32 	%r357, %r356;
	cvt.rn.f32.s32 	%f52, %r357;
	cvt.rzi.s32.f32 	%r358, %f52;
	max.s32 	%r359, %r354, %r358;
	add.s32 	%r360, %r340, 1024;
	mul.wide.u32 	%rd48, %r360, 4;
	add.s64 	%rd49, %rd1, %rd48;
	ld.global.u32 	%r361, [%rd49];
	abs.s32 	%r362, %r361;
	cvt.rn.f32.s32 	%f53, %r362;
	cvt.rzi.s32.f32 	%r363, %f53;
	max.s32 	%r364, %r359, %r363;
	add.s32 	%r365, %r340, 1280;
	mul.wide.u32 	%rd50, %r365, 4;
	add.s64 	%rd51, %rd1, %rd50;
	ld.global.u32 	%r366, [%rd51];
	abs.s32 	%r367, %r366;
	cvt.rn.f32.s32 	%f54, %r367;
	cvt.rzi.s32.f32 	%r368, %f54;
	max.s32 	%r369, %r364, %r368;
	add.s32 	%r370, %r340, 1536;
	mul.wide.u32 	%rd52, %r370, 4;
	add.s64 	%rd53, %rd1, %rd52;
	ld.global.u32 	%r371, [%rd53];
	abs.s32 	%r372, %r371;
	cvt.rn.f32.s32 	%f55, %r372;
	cvt.rzi.s32.f32 	%r373, %f55;
	max.s32 	%r374, %r369, %r373;
	add.s32 	%r375, %r340, 1792;
	mul.wide.u32 	%rd54, %r375, 4;
	add.s64 	%rd55, %rd1, %rd54;
	ld.global.u32 	%r376, [%rd55];
	abs.s32 	%r377, %r376;
	cvt.rn.f32.s32 	%f56, %r377;
	cvt.rzi.s32.f32 	%r378, %f56;
	max.s32 	%r755, %r374, %r378;
	add.s32 	%r747, %r747, 2048;
$L__BB4_38:
	setp.eq.s32 	%p12, %r88, 0;
	@%p12 bra 	$L__BB4_44;
	setp.lt.u32 	%p13, %r88, 4;
	@%p13 bra 	$L__BB4_41;
	add.s32 	%r380, %r747, %r738;
	mul.wide.u32 	%rd56, %r380, 4;
	add.s64 	%rd57, %rd1, %rd56;
	ld.global.u32 	%r381, [%rd57];
	abs.s32 	%r382, %r381;
	cvt.rn.f32.s32 	%f57, %r382;
	cvt.rzi.s32.f32 	%r383, %f57;
	max.s32 	%r384, %r755, %r383;
	add.s32 	%r385, %r380, 256;
	mul.wide.u32 	%rd58, %r385, 4;
	add.s64 	%rd59, %rd1, %rd58;
	ld.global.u32 	%r386, [%rd59];
	abs.s32 	%r387, %r386;
	cvt.rn.f32.s32 	%f58, %r387;
	cvt.rzi.s32.f32 	%r388, %f58;
	max.s32 	%r389, %r384, %r388;
	add.s32 	%r390, %r380, 512;
	mul.wide.u32 	%rd60, %r390, 4;
	add.s64 	%rd61, %rd1, %rd60;
	ld.global.u32 	%r391, [%rd61];
	abs.s32 	%r392, %r391;
	cvt.rn.f32.s32 	%f59, %r392;
	cvt.rzi.s32.f32 	%r393, %f59;
	max.s32 	%r394, %r389, %r393;
	add.s32 	%r395, %r380, 768;
	mul.wide.u32 	%rd62, %r395, 4;
	add.s64 	%rd63, %rd1, %rd62;
	ld.global.u32 	%r396, [%rd63];
	abs.s32 	%r397, %r396;
	cvt.rn.f32.s32 	%f60, %r397;
	cvt.rzi.s32.f32 	%r398, %f60;
	max.s32 	%r755, %r394, %r398;
	add.s32 	%r747, %r747, 1024;
$L__BB4_41:
	and.b32  	%r399, %r72, 3;
	setp.eq.s32 	%p14, %r399, 0;
	@%p14 bra 	$L__BB4_44;
	add.s32 	%r753, %r747, %r735;
	cvt.u16.u32 	%rs1, %r734;
	shr.u16 	%rs2, %rs1, 8;
	add.s16 	%rs3, %rs2, 1;
	cvt.u32.u16 	%r400, %rs3;
	and.b32  	%r401, %r400, 3;
	neg.s32 	%r752, %r401;
$L__BB4_43:
	.pragma "nounroll";
	mul.wide.u32 	%rd64, %r753, 4;
	add.s64 	%rd65, %rd1, %rd64;
	ld.global.u32 	%r402, [%rd65];
	abs.s32 	%r403, %r402;
	cvt.rn.f32.s32 	%f61, %r403;
	cvt.rzi.s32.f32 	%r404, %f61;
	max.s32 	%r755, %r755, %r404;
	add.s32 	%r753, %r753, 256;
	add.s32 	%r752, %r752, 1;
	setp.ne.s32 	%p15, %r752, 0;
	@%p15 bra 	$L__BB4_43;
$L__BB4_44:
	// begin inline asm
	mov.u32 %r405, %laneid;
	// end inline asm
	mov.b32 	%r408, 1;
	mov.b32 	%r429, 31;
	mov.b32 	%r430, -1;
	// begin inline asm
	shfl.sync.down.b32 %r406, %r755, %r408, %r429, %r430;
	// end inline asm
	setp.gt.s32 	%p16, %r405, 30;
	max.s32 	%r431, %r755, %r406;
	selp.b32 	%r412, %r755, %r431, %p16;
	mov.b32 	%r413, 2;
	// begin inline asm
	shfl.sync.down.b32 %r411, %r412, %r413, %r429, %r430;
	// end inline asm
	setp.gt.s32 	%p17, %r405, 29;
	max.s32 	%r432, %r412, %r411;
	selp.b32 	%r417, %r412, %r432, %p17;
	mov.b32 	%r418, 4;
	// begin inline asm
	shfl.sync.down.b32 %r416, %r417, %r418, %r429, %r430;
	// end inline asm
	setp.gt.s32 	%p18, %r405, 27;
	max.s32 	%r433, %r417, %r416;
	selp.b32 	%r422, %r417, %r433, %p18;
	mov.b32 	%r423, 8;
	// begin inline asm
	shfl.sync.down.b32 %r421, %r422, %r423, %r429, %r430;
	// end inline asm
	setp.gt.s32 	%p19, %r405, 23;
	max.s32 	%r434, %r422, %r421;
	selp.b32 	%r427, %r422, %r434, %p19;
	mov.b32 	%r428, 16;
	// begin inline asm
	shfl.sync.down.b32 %r426, %r427, %r428, %r429, %r430;
	// end inline asm
	setp.gt.s32 	%p20, %r405, 15;
	max.s32 	%r108, %r427, %r426;
	selp.b32 	%r756, %r427, %r108, %p20;
	setp.ne.s32 	%p21, %r405, 0;
	@%p21 bra 	$L__BB4_46;
	shr.u32 	%r435, %r55, 3;
	and.b32  	%r436, %r435, 124;
	mov.u32 	%r437, _ZZN3cub18CUB_300001_SM_10006detail6reduce18DeviceReduceKernelINS2_10policy_hubIijN4cuda3__47maximumIiEEE10Policy1000EN6thrust24THRUST_300001_SM_1000_NS10device_ptrIiEEjS8_i8AbsValueEEvT0_PT3_T1_NS0_13GridEvenShareISJ_EET2_T4_E12temp_storage;
	add.s32 	%r438, %r437, %r436;
	st.shared.u32 	[%r438+8], %r108;
$L__BB4_46:
	bar.sync 	0;
	setp.ne.s32 	%p22, %r55, 0;
	@%p22 bra 	$L__BB4_48;
	ld.shared.u32 	%r439, [_ZZN3cub18CUB_300001_SM_10006detail6reduce18DeviceReduceKernelINS2_10policy_hubIijN4cuda3__47maximumIiEEE10Policy1000EN6thrust24THRUST_300001_SM_1000_NS10device_ptrIiEEjS8_i8AbsValueEEvT0_PT3_T1_NS0_13GridEvenShareISJ_EET2_T4_E12temp_storage+12];
	max.s32 	%r440, %r756, %r439;
	ld.shared.u32 	%r441, [_ZZN3cub18CUB_300001_SM_10006detail6reduce18DeviceReduceKernelINS2_10policy_hubIijN4cuda3__47maximumIiEEE10Policy1000EN6thrust24THRUST_300001_SM_1000_NS10device_ptrIiEEjS8_i8AbsValueEEvT0_PT3_T1_NS0_13GridEvenShareISJ_EET2_T4_E12temp_storage+16];
	max.s32 	%r442, %r440, %r441;
	ld.shared.u32 	%r443, [_ZZN3cub18CUB_300001_SM_10006detail6reduce18DeviceReduceKernelINS2_10policy_hubIijN4cuda3__47maximumIiEEE10Policy1000EN6thrust24THRUST_300001_SM_1000_NS10device_ptrIiEEjS8_i8AbsValueEEvT0_PT3_T1_NS0_13GridEvenShareISJ_EET2_T4_E12temp_storage+20];
	max.s32 	%r444, %r442, %r443;
	ld.shared.u32 	%r445, [_ZZN3cub18CUB_300001_SM_10006detail6reduce18DeviceReduceKernelINS2_10policy_hubIijN4cuda3__47maximumIiEEE10Policy1000EN6thrust24THRUST_300001_SM_1000_NS10device_ptrIiEEjS8_i8AbsValueEEvT0_PT3_T1_NS0_13GridEvenShareISJ_EET2_T4_E12temp_storage+24];
	max.s32 	%r446, %r444, %r445;
	ld.shared.u32 	%r447, [_ZZN3cub18CUB_300001_SM_10006detail6reduce18DeviceReduceKernelINS2_10policy_hubIijN4cuda3__47maximumIiEEE10Policy1000EN6thrust24THRUST_300001_SM_1000_NS10device_ptrIiEEjS8_i8AbsValueEEvT0_PT3_T1_NS0_13GridEvenShareISJ_EET2_T4_E12temp_storage+28];
	max.s32 	%r448, %r446, %r447;
	ld.shared.u32 	%r449, [_ZZN3cub18CUB_300001_SM_10006detail6reduce18DeviceReduceKernelINS2_10policy_hubIijN4cuda3__47maximumIiEEE10Policy1000EN6thrust24THRUST_300001_SM_1000_NS10device_ptrIiEEjS8_i8AbsValueEEvT0_PT3_T1_NS0_13GridEvenShareISJ_EET2_T4_E12temp_storage+32];
	max.s32 	%r450, %r448, %r449;
	ld.shared.u32 	%r451, [_ZZN3cub18CUB_300001_SM_10006detail6reduce18DeviceReduceKernelINS2_10policy_hubIijN4cuda3__47maximumIiEEE10Policy1000EN6thrust24THRUST_300001_SM_1000_NS10device_ptrIiEEjS8_i8AbsValueEEvT0_PT3_T1_NS0_13GridEvenShareISJ_EET2_T4_E12temp_storage+36];
	max.s32 	%r756, %r450, %r451;
$L__BB4_48:
	mov.u32 	%r713, %tid.x;
	setp.ne.s32 	%p56, %r713, 0;
	@%p56 bra 	$L__BB4_50;
	ld.param.u64 	%rd129, [_ZN3cub18CUB_300001_SM_10006detail6reduce18DeviceReduceKernelINS2_10policy_hubIijN4cuda3__47maximumIiEEE10Policy1000EN6thrust24THRUST_300001_SM_1000_NS10device_ptrIiEEjS8_i8AbsValueEEvT0_PT3_T1_NS0_13GridEvenShareISJ_EET2_T4__param_1];
	cvta.to.global.u64 	%rd126, %rd129;
	mul.wide.u32 	%rd127, %r3, 4;
	add.s64 	%rd128, %rd126, %rd127;
	st.global.u32 	[%rd128], %r756;
$L__BB4_50:
	ret;

}
	// .globl	_ZN3cub18CUB_300001_SM_10006detail6reduce28DeviceReduceSingleTileKernelINS2_10policy_hubIijN4cuda3__47maximumIiEEE10Policy1000EPiPfiS8_fiNS5_3std3__410__identityEEEvT0_T1_T2_T3_T4_T6_
.visible .entry _ZN3cub18CUB_300001_SM_10006detail6reduce28DeviceReduceSingleTileKernelINS2_10policy_hubIijN4cuda3__47maximumIiEEE10Policy1000EPiPfiS8_fiNS5_3std3__410__identityEEEvT0_T1_T2_T3_T4_T6_(
	.param .u64 .ptr .align 1 _ZN3cub18CUB_300001_SM_10006detail6reduce28DeviceReduceSingleTileKernelINS2_10policy_hubIijN4cuda3__47maximumIiEEE10Policy1000EPiPfiS8_fiNS5_3std3__410__identityEEEvT0_T1_T2_T3_T4_T6__param_0,
	.param .u64 .ptr .align 1 _ZN3cub18CUB_300001_SM_10006detail6reduce28DeviceReduceSingleTileKernelINS2_10policy_hubIijN4cuda3__47maximumIiEEE10Policy1000EPiPfiS8_fiNS5_3std3__410__identityEEEvT0_T1_T2_T3_T4_T6__param_1,
	.param .u32 _ZN3cub18CUB_300001_SM_10006detail6reduce28DeviceReduceSingleTileKernelINS2_10policy_hubIijN4cuda3__47maximumIiEEE10Policy1000EPiPfiS8_fiNS5_3std3__410__identityEEEvT0_T1_T2_T3_T4_T6__param_2,
	.param .align 1 .b8 _ZN3cub18CUB_300001_SM_10006detail6reduce28DeviceReduceSingleTileKernelINS2_10policy_hubIijN4cuda3__47maximumIiEEE10Policy1000EPiPfiS8_fiNS5_3std3__410__identityEEEvT0_T1_T2_T3_T4_T6__param_3[1],
	.param .f32 _ZN3cub18CUB_300001_SM_10006detail6reduce28DeviceReduceSingleTileKernelINS2_10policy_hubIijN4cuda3__47maximumIiEEE10Policy1000EPiPfiS8_fiNS5_3std3__410__identityEEEvT0_T1_T2_T3_T4_T6__param_4,
	.param .align 1 .b8 _ZN3cub18CUB_300001_SM_10006detail6reduce28DeviceReduceSingleTileKernelINS2_10policy_hubIijN4cuda3__47maximumIiEEE10Policy1000EPiPfiS8_fiNS5_3std3__410__identityEEEvT0_T1_T2_T3_T4_T6__param_5[1]
)
.maxntid 256
.minnctapersm 1
{
	.reg .pred 	%p<97>;
	.reg .b32 	%r<687>;
	.reg .b32 	%f<3>;
	.reg .b64 	%rd<125>;
	// demoted variable
	.shared .align 4 .b8 _ZZN3cub18CUB_300001_SM_10006detail6reduce28DeviceReduceSingleTileKernelINS2_10policy_hubIijN4cuda3__47maximumIiEEE10Policy1000EPiPfiS8_fiNS5_3std3__410__identityEEEvT0_T1_T2_T3_T4_T6_E12temp_storage[44];
	ld.param.u64 	%rd16, [_ZN3cub18CUB_300001_SM_10006detail6reduce28DeviceReduceSingleTileKernelINS2_10policy_hubIijN4cuda3__47maximumIiEEE10Policy1000EPiPfiS8_fiNS5_3std3__410__identityEEEvT0_T1_T2_T3_T4_T6__param_0];
	ld.param.u64 	%rd17, [_ZN3cub18CUB_300001_SM_10006detail6reduce28DeviceReduceSingleTileKernelINS2_10policy_hubIijN4cuda3__47maximumIiEEE10Policy1000EPiPfiS8_fiNS5_3std3__410__identityEEEvT0_T1_T2_T3_T4_T6__param_1];
	ld.param.u32 	%r124, [_ZN3cub18CUB_300001_SM_10006detail6reduce28DeviceReduceSingleTileKernelINS2_10policy_hubIijN4cuda3__47maximumIiEEE10Policy1000EPiPfiS8_fiNS5_3std3__410__identityEEEvT0_T1_T2_T3_T4_T6__param_2];
	ld.param.f32 	%f1, [_ZN3cub18CUB_300001_SM_10006detail6reduce28DeviceReduceSingleTileKernelINS2_10policy_hubIijN4cuda3__47maximumIiEEE10Policy1000EPiPfiS8_fiNS5_3std3__410__identityEEEvT0_T1_T2_T3_T4_T6__param_4];
	cvta.to.global.u64 	%rd1, %rd17;
	setp.ne.s32 	%p1, %r124, 0;
	@%p1 bra 	$L__BB5_3;
	mov.u32 	%r633, %tid.x;
	setp.ne.s32 	%p96, %r633, 0;
	@%p96 bra 	$L__BB5_74;
	st.global.f32 	[%rd1], %f1;
	bra.uni 	$L__BB5_74;
$L__BB5_3:
	and.b64  	%rd18, %rd16, 15;
	setp.ne.s64 	%p2, %rd18, 0;
	@%p2 bra 	$L__BB5_38;
	setp.gt.s32 	%p49, %r124, 4095;
	@%p49 bra 	$L__BB5_22;
	mov.u32 	%r1, %tid.x;
	setp.ge.s32 	%p66, %r1, %r124;
	mov.b32 	%r644, 0;
	mov.u32 	%r639, %r1;
	@%p66 bra 	$L__BB5_7;
	mul.wide.u32 	%rd113, %r1, 4;
	add.s64 	%rd112, %rd16, %rd113;
	// begin inline asm
	ld.global.nc.u32 %r644, [%rd112];
	// end inline asm
	add.s32 	%r639, %r1, 256;
$L__BB5_7:
	setp.ge.s32 	%p67, %r639, %r124;
	@%p67 bra 	$L__BB5_13;
	not.b32 	%r507, %r639;
	add.s32 	%r6, %r124, %r507;
	and.b32  	%r508, %r6, 768;
	setp.eq.s32 	%p68, %r508, 768;
	@%p68 bra 	$L__BB5_11;
	mul.wide.u32 	%rd114, %r639, 4;
	add.s64 	%rd121, %rd16, %rd114;
	shr.u32 	%r509, %r6, 8;
	add.s32 	%r510, %r509, 1;
	and.b32  	%r511, %r510, 3;
	neg.s32 	%r636, %r511;
$L__BB5_10:
	.pragma "nounroll";
	// begin inline asm
	ld.global.nc.u32 %r512, [%rd121];
	// end inline asm
	max.s32 	%r644, %r644, %r512;
	add.s32 	%r639, %r639, 256;
	add.s64 	%rd121, %rd121, 1024;
	add.s32 	%r636, %r636, 1;
	setp.ne.s32 	%p69, %r636, 0;
	@%p69 bra 	$L__BB5_10;
$L__BB5_11:
	setp.lt.u32 	%p70, %r6, 768;
	@%p70 bra 	$L__BB5_13;
$L__BB5_12:
	mul.wide.s32 	%rd120, %r639, 4;
	add.s64 	%rd116, %rd16, %rd120;
	// begin inline asm
	ld.global.nc.u32 %r513, [%rd116];
	// end inline asm
	max.s32 	%r517, %r644, %r513;
	add.s64 	%rd117, %rd116, 1024;
	// begin inline asm
	ld.global.nc.u32 %r514, [%rd117];
	// end inline asm
	max.s32 	%r518, %r517, %r514;
	add.s64 	%rd118, %rd116, 2048;
	// begin inline asm
	ld.global.nc.u32 %r515, [%rd118];
	// end inline asm
	max.s32 	%r519, %r518, %r515;
	add.s64 	%rd119, %rd116, 3072;
	// begin inline asm
	ld.global.nc.u32 %r516, [%rd119];
	// end inline asm
	max.s32 	%r644, %r519, %r516;
	add.s32 	%r639, %r639, 1024;
	setp.lt.s32 	%p71, %r639, %r124;
	@%p71 bra 	$L__BB5_12;
$L__BB5_13:
	setp.lt.s32 	%p72, %r124, 256;
	@%p72 bra 	$L__BB5_18;
	// begin inline asm
	mov.u32 %r583, %laneid;
	// end inline asm
	mov.b32 	%r586, 1;
	mov.b32 	%r607, 31;
	mov.b32 	%r608, -1;
	// begin inline asm
	shfl.sync.down.b32 %r584, %r644, %r586, %r607, %r608;
	// end inline asm
	setp.gt.s32 	%p88, %r583, 30;
	max.s32 	%r609, %r644, %r584;
	selp.b32 	%r590, %r644, %r609, %p88;
	mov.b32 	%r591, 2;
	// begin inline asm
	shfl.sync.down.b32 %r589, %r590, %r591, %r607, %r608;
	// end inline asm
	setp.gt.s32 	%p89, %r583, 29;
	max.s32 	%r610, %r590, %r589;
	selp.b32 	%r595, %r590, %r610, %p89;
	mov.b32 	%r596, 4;
	// begin inline asm
	shfl.sync.down.b32 %r594, %r595, %r596, %r607, %r608;
	// end inline asm
	setp.gt.s32 	%p90, %r583, 27;
	max.s32 	%r611, %r595, %r594;
	selp.b32 	%r600, %r595, %r611, %p90;
	mov.b32 	%r601, 8;
	// begin inline asm
	shfl.sync.down.b32 %r599, %r600, %r601, %r607, %r608;
	// end inline asm
	setp.gt.s32 	%p91, %r583, 23;
	max.s32 	%r612, %r600, %r599;
	selp.b32 	%r605, %r600, %r612, %p91;
	mov.b32 	%r606, 16;
	// begin inline asm
	shfl.sync.down.b32 %r604, %r605, %r606, %r607, %r608;
	// end inline asm
	setp.gt.s32 	%p92, %r583, 15;
	max.s32 	%r22, %r605, %r604;
	selp.b32 	%r686, %r605, %r22, %p92;
	setp.ne.s32 	%p93, %r583, 0;
	@%p93 bra 	$L__BB5_16;
	shr.u32 	%r613, %r1, 3;
	and.b32  	%r614, %r613, 124;
	mov.u32 	%r615, _ZZN3cub18CUB_300001_SM_10006detail6reduce28DeviceReduceSingleTileKernelINS2_10policy_hubIijN4cuda3__47maximumIiEEE10Policy1000EPiPfiS8_fiNS5_3std3__410__identityEEEvT0_T1_T2_T3_T4_T6_E12temp_storage;
	add.s32 	%r616, %r615, %r614;
	st.shared.u32 	[%r616+8], %r22;
$L__BB5_16:
	bar.sync 	0;
	setp.ne.s32 	%p94, %r1, 0;
	@%p94 bra 	$L__BB5_72;
	ld.shared.u32 	%r617, [_ZZN3cub18CUB_300001_SM_10006detail6reduce28DeviceReduceSingleTileKernelINS2_10policy_hubIijN4cuda3__47maximumIiEEE10Policy1000EPiPfiS8_fiNS5_3std3__410__identityEEEvT0_T1_T2_T3_T4_T6_E12temp_storage+12];
	max.s32 	%r618, %r686, %r617;
	ld.shared.u32 	%r619, [_ZZN3cub18CUB_300001_SM_10006detail6reduce28DeviceReduceSingleTileKernelINS2_10policy_hubIijN4cuda3__47maximumIiEEE10Policy1000EPiPfiS8_fiNS5_3std3__410__identityEEEvT0_T1_T2_T3_T4_T6_E12temp_storage+16];
	max.s32 	%r620, %r618, %r619;
	ld.shared.u32 	%r621, [_ZZN3cub18CUB_300001_SM_10006detail6reduce28DeviceReduceSingleTileKernelINS2_10policy_hubIijN4cuda3__47maximumIiEEE10Policy1000EPiPfiS8_fiNS5_3std3__410__identityEEEvT0_T1_T2_T3_T4_T6_E12temp_storage+20];
	max.s32 	%r622, %r620, %r621;
	ld.shared.u32 	%r623, [_ZZN3cub18CUB_300001_SM_10006detail6reduce28DeviceReduceSingleTileKernelINS2_10policy_hubIijN4cuda3__47maximumIiEEE10Policy1000EPiPfiS8_fiNS5_3std3__410__identityEEEvT0_T1_T2_T3_T4_T6_E12temp_storage+24];
	max.s32 	%r624, %r622, %r623;
	ld.shared.u32 	%r625, [_ZZN3cub18CUB_300001_SM_10006detail6reduce28DeviceReduceSingleTileKernelINS2_10policy_hubIijN4cuda3__47maximumIiEEE10Policy1000EPiPfiS8_fiNS5_3std3__410__identityEEEvT0_T1_T2_T3_T4_T6_E12temp_storage+28];
	max.s32 	%r626, %r624, %r625;
	ld.shared.u32 	%r627, [_ZZN3cub18CUB_300001_SM_10006detail6reduce28DeviceReduceSingleTileKernelINS2_10policy_hubIijN4cuda3__47maximumIiEEE10Policy1000EPiPfiS8_fiNS5_3std3__410__identityEEEvT0_T1_T2_T3_T4_T6_E12temp_storage+32];
	max.s32 	%r628, %r626, %r627;
	ld.shared.u32 	%r629, [_ZZN3cub18CUB_300001_SM_10006detail6reduce28DeviceReduceSingleTileKernelINS2_10policy_hubIijN4cuda3__47maximumIiEEE10Policy1000EPiPfiS8_fiNS5_3std3__410__identityEEEvT0_T1_T2_T3_T4_T6_E12temp_storage+36];
	max.s32 	%r686, %r628, %r629;
	bra.uni 	$L__BB5_72;
$L__BB5_18:
	// begin inline asm
	mov.u32 %r520, %laneid;
	// end inline asm
	and.b32  	%r546, %r1, 992;
	add.s32 	%r547, %r546, 32;
	setp.gt.s32 	%p73, %r547, %r124;
	not.b32 	%r548, %r546;
	add.s32 	%r549, %r124, %r548;
	selp.b32 	%r544, %r549, 31, %p73;
	mov.b32 	%r523, 1;
	mov.b32 	%r545, -1;
	// begin inline asm
	shfl.sync.down.b32 %r521, %r644, %r523, %r544, %r545;
	// end inline asm
	setp.lt.s32 	%p74, %r520, %r544;
	max.s32 	%r550, %r644, %r521;
	selp.b32 	%r527, %r550, %r644, %p74;
	mov.b32 	%r528, 2;
	// begin inline asm
	shfl.sync.down.b32 %r526, %r527, %r528, %r544, %r545;
	// end inline asm
	add.s32 	%r551, %r520, 2;
	setp.gt.s32 	%p75, %r551, %r544;
	max.s32 	%r552, %r527, %r526;
	selp.b32 	%r532, %r527, %r552, %p75;
	mov.b32 	%r533, 4;
	// begin inline asm
	shfl.sync.down.b32 %r531, %r532, %r533, %r544, %r545;
	// end inline asm
	add.s32 	%r553, %r520, 4;
	setp.gt.s32 	%p76, %r553, %r544;
	max.s32 	%r554, %r532, %r531;
	selp.b32 	%r537, %r532, %r554, %p76;
	mov.b32 	%r538, 8;
	// begin inline asm
	shfl.sync.down.b32 %r536, %r537, %r538, %r544, %r545;
	// end inline asm
	add.s32 	%r555, %r520, 8;
	setp.gt.s32 	%p77, %r555, %r544;
	max.s32 	%r556, %r537, %r536;
	selp.b32 	%r542, %r537, %r556, %p77;
	mov.b32 	%r543, 16;
	// begin inline asm
	shfl.sync.down.b32 %r541, %r542, %r543, %r544, %r545;
	// end inline asm
	add.s32 	%r557, %r520, 16;
	setp.gt.s32 	%p78, %r557, %r544;
	max.s32 	%r558, %r542, %r541;
	selp.b32 	%r686, %r542, %r558, %p78;
	setp.ne.s32 	%p79, %r520, 0;
	@%p79 bra 	$L__BB5_20;
	shr.u32 	%r559, %r1, 3;
	and.b32  	%r560, %r559, 124;
	mov.u32 	%r561, _ZZN3cub18CUB_300001_SM_10006detail6reduce28DeviceReduceSingleTileKernelINS2_10policy_hubIijN4cuda3__47maximumIiEEE10Policy1000EPiPfiS8_fiNS5_3std3__410__identityEEEvT0_T1_T2_T3_T4_T6_E12temp_storage;
	add.s32 	%r562, %r561, %r560;
	st.shared.u32 	[%r562+8], %r686;
$L__BB5_20:
	bar.sync 	0;
	setp.ne.s32 	%p80, %r1, 0;
	@%p80 bra 	$L__BB5_72;
	setp.gt.s32 	%p81, %r124, 32;
	ld.shared.u32 	%r563, [_ZZN3cub18CUB_300001_SM_10006detail6reduce28DeviceReduceSingleTileKernelINS2_10policy_hubIijN4cuda3__47maximumIiEEE10Policy1000EPiPfiS8_fiNS5_3std3__410__identityEEEvT0_T1_T2_T3_T4_T6_E12temp_storage+12];
	max.s32 	%r564, %r686, %r563;
	selp.b32 	%r565, %r564, %r686, %p81;
	setp.gt.s32 	%p82, %r124, 64;
	ld.shared.u32 	%r566, [_ZZN3cub18CUB_300001_SM_10006detail6reduce28DeviceReduceSingleTileKernelINS2_10policy_hubIijN4cuda3__47maximumIiEEE10Policy1000EPiPfiS8_fiNS5_3std3__410__identityEEEvT0_T1_T2_T3_T4_T6_E12temp_storage+16];
	max.s32 	%r567, %r565, %r566;
	selp.b32 	%r568, %r567, %r565, %p82;
	setp.gt.s32 	%p83, %r124, 96;
	ld.shared.u32 	%r569, [_ZZN3cub18CUB_300001_SM_10006detail6reduce28DeviceReduceSingleTileKernelINS2_10policy_hubIijN4cuda3__47maximumIiEEE10Policy1000EPiPfiS8_fiNS5_3std3__410__identityEEEvT0_T1_T2_T3_T4_T6_E12temp_storage+20];
	max.s32 	%r570, %r568, %r569;
	selp.b32 	%r571, %r570, %r568, %p83;
	setp.gt.s32 	%p84, %r124, 128;
	ld.shared.u32 	%r572, [_ZZN3cub18CUB_300001_SM_10006detail6reduce28DeviceReduceSingleTileKernelINS2_10policy_hubIijN4cuda3__47maximumIiEEE10Policy1000EPiPfiS8_fiNS5_3std3__410__identityEEEvT0_T1_T2_T3_T4_T6_E12temp_storage+24];
	max.s32 	%r573, %r571, %r572;
	selp.b32 	%r574, %r573, %r571, %p84;
	setp.gt.s32 	%p85, %r124, 160;
	ld.shared.u32 	%r575, [_ZZN3cub18CUB_300001_SM_10006detail6reduce28DeviceReduceSingleTileKernelINS2_10policy_hubIijN4cuda3__47maximumIiEEE10Policy1000EPiPfiS8_fiNS5_3std3__410__identityEEEvT0_T1_T2_T3_T4_T6_E12temp_storage+28];
	max.s32 	%r576, %r574, %r575;
	selp.b32 	%r577, %r576, %r574, %p85;
	setp.gt.s32 	%p86, %r124, 192;
	ld.shared.u32 	%r578, [_ZZN3cub18CUB_300001_SM_10006detail6reduce28DeviceReduceSingleTileKernelINS2_10policy_hubIijN4cuda3__47maximumIiEEE10Policy1000EPiPfiS8_fiNS5_3std3__410__identityEEEvT0_T1_T2_T3_T4_T6_E12temp_storage+32];
	max.s32 	%r579, %r577, %r578;
	selp.b32 	%r580, %r579, %r577, %p86;
	setp.gt.s32 	%p87, %r124, 224;
	ld.shared.u32 	%r581, [_ZZN3cub18CUB_300001_SM_10006detail6reduce28DeviceReduceSingleTileKernelINS2_10policy_hubIijN4cuda3__47maximumIiEEE10Policy1000EPiPfiS8_fiNS5_3std3__410__identityEEEvT0_T1_T2_T3_T4_T6_E12temp_storage+36];
	max.s32 	%r582, %r580, %r581;
	selp.b32 	%r686, %r582, %r580, %p87;
	bra.uni 	$L__BB5_72;
$L__BB5_22:
	mov.u32 	%r27, %tid.x;
	shl.b32 	%r378, %r27, 2;
	mul.wide.u32 	%rd86, %r378, 4;
	add.s64 	%rd76, %rd16, %rd86;
	// begin inline asm
	ld.global.nc.v2.u64 {%rd74, %rd75}, [%rd76];
	// end inline asm
	mov.b64 	{%r379, %r380}, %rd75;
	mov.b64 	{%r381, %r382}, %rd74;
	add.s64 	%rd79, %rd76, 4096;
	// begin inline asm
	ld.global.nc.v2.u64 {%rd77, %rd78}, [%rd79];
	// end inline asm
	mov.b64 	{%r383, %r384}, %rd78;
	mov.b64 	{%r385, %r386}, %rd77;
	add.s64 	%rd82, %rd76, 8192;
	// begin inline asm
	ld.global.nc.v2.u64 {%rd80, %rd81}, [%rd82];
	// end inline asm
	mov.b64 	{%r387, %r388}, %rd81;
	mov.b64 	{%r389, %r390}, %rd80;
	add.s64 	%rd85, %rd76, 12288;
	// begin inline asm
	ld.global.nc.v2.u64 {%rd83, %rd84}, [%rd85];
	// end inline asm
	mov.b64 	{%r391, %r392}, %rd84;
	mov.b64 	{%r393, %r394}, %rd83;
	max.s32 	%r395, %r381, %r382;
	max.s32 	%r396, %r395, %r379;
	max.s32 	%r397, %r380, %r385;
	max.s32 	%r398, %r397, %r386;
	max.s32 	%r399, %r383, %r384;
	max.s32 	%r400, %r399, %r389;
	max.s32 	%r401, %r390, %r387;
	max.s32 	%r402, %r401, %r388;
	max.s32 	%r403, %r393, %r394;
	max.s32 	%r404, %r403, %r391;
	max.s32 	%r405, %r396, %r398;
	max.s32 	%r406, %r405, %r400;
	max.s32 	%r407, %r402, %r404;
	max.s32 	%r408, %r407, %r392;
	max.s32 	%r659, %r406, %r408;
	setp.lt.u32 	%p50, %r124, 8192;
	mov.b32 	%r648, 4096;
	@%p50 bra 	$L__BB5_26;
	add.s32 	%r29, %r124, -4096;
	mov.b32 	%r648, 4096;
$L__BB5_24:
	mul.wide.s32 	%rd99, %r648, 4;
	add.s64 	%rd89, %rd76, %rd99;
	// begin inline asm
	ld.global.nc.v2.u64 {%rd87, %rd88}, [%rd89];
	// end inline asm
	mov.b64 	{%r410, %r411}, %rd88;
	mov.b64 	{%r412, %r413}, %rd87;
	add.s64 	%rd92, %rd89, 4096;
	// begin inline asm
	ld.global.nc.v2.u64 {%rd90, %rd91}, [%rd92];
	// end inline asm
	mov.b64 	{%r414, %r415}, %rd91;
	mov.b64 	{%r416, %r417}, %rd90;
	add.s64 	%rd95, %rd89, 8192;
	// begin inline asm
	ld.global.nc.v2.u64 {%rd93, %rd94}, [%rd95];
	// end inline asm
	mov.b64 	{%r418, %r419}, %rd94;
	mov.b64 	{%r420, %r421}, %rd93;
	add.s64 	%rd98, %rd89, 12288;
	// begin inline asm
	ld.global.nc.v2.u64 {%rd96, %rd97}, [%rd98];
	// end inline asm
	mov.b64 	{%r422, %r423}, %rd97;
	mov.b64 	{%r424, %r425}, %rd96;
	max.s32 	%r426, %r659, %r412;
	max.s32 	%r427, %r426, %r413;
	max.s32 	%r428, %r410, %r411;
	max.s32 	%r429, %r428, %r416;
	max.s32 	%r430, %r417, %r414;
	max.s32 	%r431, %r430, %r415;
	max.s32 	%r432, %r420, %r421;
	max.s32 	%r433, %r432, %r418;
	max.s32 	%r434, %r419, %r424;
	max.s32 	%r435, %r434, %r425;
	max.s32 	%r436, %r422, %r423;
	max.s32 	%r437, %r427, %r429;
	max.s32 	%r438, %r437, %r431;
	max.s32 	%r439, %r433, %r435;
	max.s32 	%r440, %r439, %r436;
	max.s32 	%r659, %r438, %r440;
	sub.s32 	%r441, %r124, %r648;
	setp.lt.s32 	%p51, %r441, 4096;
	@%p51 bra 	$L__BB5_34;
	add.s32 	%r648, %r648, 4096;
	setp.le.s32 	%p52, %r648, %r29;
	@%p52 bra 	$L__BB5_24;
$L__BB5_26:
	setp.le.s32 	%p53, %r124, %r648;
	@%p53 bra 	$L__BB5_34;
	sub.s32 	%r36, %r124, %r648;
	setp.ge.s32 	%p54, %r27, %r36;
	@%p54 bra 	$L__BB5_34;
	not.b32 	%r443, %r27;
	add.s32 	%r444, %r124, %r443;
	sub.s32 	%r37, %r444, %r648;
	and.b32  	%r445, %r37, 768;
	setp.eq.s32 	%p55, %r445, 768;
	mov.u32 	%r653, %r27;
	@%p55 bra 	$L__BB5_31;
	add.s32 	%r650, %r27, %r648;
	shr.u32 	%r446, %r37, 8;
	add.s32 	%r447, %r446, 1;
	and.b32  	%r448, %r447, 3;
	neg.s32 	%r649, %r448;
	mov.u32 	%r653, %r27;
$L__BB5_30:
	.pragma "nounroll";
	mul.wide.u32 	%rd101, %r650, 4;
	add.s64 	%rd100, %rd16, %rd101;
	// begin inline asm
	ld.global.nc.u32 %r449, [%rd100];
	// end inline asm
	max.s32 	%r659, %r659, %r449;
	add.s32 	%r653, %r653, 256;
	add.s32 	%r650, %r650, 256;
	add.s32 	%r649, %r649, 1;
	setp.ne.s32 	%p56, %r649, 0;
	@%p56 bra 	$L__BB5_30;
$L__BB5_31:
	setp.lt.u32 	%p57, %r37, 768;
	@%p57 bra 	$L__BB5_34;
	cvt.u64.u32 	%rd102, %r653;
	cvt.u64.u32 	%rd103, %r648;
	add.s64 	%rd104, %rd102, %rd103;
	shl.b64 	%rd105, %rd104, 2;
	add.s64 	%rd106, %rd105, %rd16;
	add.s64 	%rd122, %rd106, 2048;
	add.s32 	%r656, %r653, %r648;
$L__BB5_33:
	mul.wide.u32 	%rd111, %r656, 4;
	add.s64 	%rd107, %rd16, %rd111;
	// begin inline asm
	ld.global.nc.u32 %r450, [%rd107];
	// end inline asm
	max.s32 	%r454, %r659, %r450;
	add.s64 	%rd108, %rd122, -1024;
	// begin inline asm
	ld.global.nc.u32 %r451, [%rd108];
	// end inline asm
	max.s32 	%r455, %r454, %r451;
	// begin inline asm
	ld.global.nc.u32 %r452, [%rd122];
	// end inline asm
	max.s32 	%r456, %r455, %r452;
	add.s64 	%rd110, %rd122, 1024;
	// begin inline asm
	ld.global.nc.u32 %r453, [%rd110];
	// end inline asm
	max.s32 	%r659, %r456, %r453;
	add.s32 	%r653, %r653, 1024;
	add.s64 	%rd122, %rd122, 4096;
	add.s32 	%r656, %r656, 1024;
	setp.lt.s32 	%p58, %r653, %r36;
	@%p58 bra 	$L__BB5_33;
$L__BB5_34:
	// begin inline asm
	mov.u32 %r457, %laneid;
	// end inline asm
	mov.b32 	%r460, 1;
	mov.b32 	%r481, 31;
	mov.b32 	%r482, -1;
	// begin inline asm
	shfl.sync.down.b32 %r458, %r659, %r460, %r481, %r482;
	// end inline asm
	setp.gt.s32 	%p59, %r457, 30;
	max.s32 	%r483, %r659, %r458;
	selp.b32 	%r464, %r659, %r483, %p59;
	mov.b32 	%r465, 2;
	// begin inline asm
	shfl.sync.down.b32 %r463, %r464, %r465, %r481, %r482;
	// end inline asm
	setp.gt.s32 	%p60, %r457, 29;
	max.s32 	%r484, %r464, %r463;
	selp.b32 	%r469, %r464, %r484, %p60;
	mov.b32 	%r470, 4;
	// begin inline asm
	shfl.sync.down.b32 %r468, %r469, %r470, %r481, %r482;
	// end inline asm
	setp.gt.s32 	%p61, %r457, 27;
	max.s32 	%r485, %r469, %r468;
	selp.b32 	%r474, %r469, %r485, %p61;
	mov.b32 	%r475, 8;
	// begin inline asm
	shfl.sync.down.b32 %r473, %r474, %r475, %r481, %r482;
	// end inline asm
	setp.gt.s32 	%p62, %r457, 23;
	max.s32 	%r486, %r474, %r473;
	selp.b32 	%r479, %r474, %r486, %p62;
	mov.b32 	%r480, 16;
	// begin inline asm
	shfl.sync.down.b32 %r478, %r479, %r480, %r481, %r482;
	// end inline asm
	setp.gt.s32 	%p63, %r457, 15;
	max.s32 	%r59, %r479, %r478;
	selp.b32 	%r686, %r479, %r59, %p63;
	setp.ne.s32 	%p64, %r457, 0;
	@%p64 bra 	$L__BB5_36;
	shr.u32 	%r487, %r27, 3;
	and.b32  	%r488, %r487, 124;
	mov.u32 	%r489, _ZZN3cub18CUB_300001_SM_10006detail6reduce28DeviceReduceSingleTileKernelINS2_10policy_hubIijN4cuda3__47maximumIiEEE10Policy1000EPiPfiS8_fiNS5_3std3__410__identityEEEvT0_T1_T2_T3_T4_T6_E12temp_storage;
	add.s32 	%r490, %r489, %r488;
	st.shared.u32 	[%r490+8], %r59;
$L__BB5_36:
	bar.sync 	0;
	setp.ne.s32 	%p65, %r27, 0;
	@%p65 bra 	$L__BB5_72;
	ld.shared.u32 	%r491, [_ZZN3cub18CUB_300001_SM_10006detail6reduce28DeviceReduceSingleTileKernelINS2_10policy_hubIijN4cuda3__47maximumIiEEE10Policy1000EPiPfiS8_fiNS5_3std3__410__identityEEEvT0_T1_T2_T3_T4_T6_E12temp_storage+12];
	max.s32 	%r492, %r686, %r491;
	ld.shared.u32 	%r493, [_ZZN3cub18CUB_300001_SM_10006detail6reduce28DeviceReduceSingleTileKernelINS2_10policy_hubIijN4cuda3__47maximumIiEEE10Policy1000EPiPfiS8_fiNS5_3std3__410__identityEEEvT0_T1_T2_T3_T4_T6_E12temp_storage+16];
	max.s32 	%r494, %r492, %r493;
	ld.shared.u32 	%r495, [_ZZN3cub18CUB_300001_SM_10006detail6reduce28DeviceReduceSingleTileKernelINS2_10policy_hubIijN4cuda3__47maximumIiEEE10Policy1000EPiPfiS8_fiNS5_3std3__410__identityEEEvT0_T1_T2_T3_T4_T6_E12temp_storage+20];
	max.s32 	%r496, %r494, %r495;
	ld.shared.u32 	%r497, [_ZZN3cub18CUB_300001_SM_10006detail6reduce28DeviceReduceSingleTileKernelINS2_10policy_hubIijN4cuda3__47maximumIiEEE10Policy1000EPiPfiS8_fiNS5_3std3__410__identityEEEvT0_T1_T2_T3_T4_T6_E12temp_storage+24];
	max.s32 	%r498, %r496, %r497;
	ld.shared.u32 	%r499, [_ZZN3cub18CUB_300001_SM_10006detail6reduce28DeviceReduceSingleTileKernelINS2_10policy_hubIijN4cuda3__47maximumIiEEE10Policy1000EPiPfiS8_fiNS5_3std3__410__identityEEEvT0_T1_T2_T3_T4_T6_E12temp_storage+28];
	max.s32 	%r500, %r498, %r499;
	ld.shared.u32 	%r501, [_ZZN3cub18CUB_300001_SM_10006detail6reduce28DeviceReduceSingleTileKernelINS2_10policy_hubIijN4cuda3__47maximumIiEEE10Policy1000EPiPfiS8_fiNS5_3std3__410__identityEEEvT0_T1_T2_T3_T4_T6_E12temp_storage+32];
	max.s32 	%r502, %r500, %r501;
	ld.shared.u32 	%r503, [_ZZN3cub18CUB_300001_SM_10006detail6reduce28DeviceReduceSingleTileKernelINS2_10policy_hubIijN4cuda3__47maximumIiEEE10Policy1000EPiPfiS8_fiNS5_3std3__410__identityEEEvT0_T1_T2_T3_T4_T6_E12temp_storage+36];
	max.s32 	%r686, %r502, %r503;
	bra.uni 	$L__BB5_72;
$L__BB5_38:
	setp.gt.s32 	%p3, %r124, 4095;
	@%p3 bra 	$L__BB5_56;
	mov.u32 	%r62, %tid.x;
	setp.ge.s32 	%p20, %r62, %r124;
	mov.b32 	%r670, 0;
	mov.u32 	%r665, %r62;
	@%p20 bra 	$L__BB5_41;
	mul.wide.u32 	%rd66, %r62, 4;
	add.s64 	%rd65, %rd16, %rd66;
	// begin inline asm
	ld.global.nc.u32 %r670, [%rd65];
	// end inline asm
	add.s32 	%r665, %r62, 256;
$L__BB5_41:
	setp.ge.s32 	%p21, %r665, %r124;
	@%p21 bra 	$L__BB5_47;
	not.b32 	%r254, %r665;
	add.s32 	%r67, %r124, %r254;
	and.b32  	%r255, %r67, 768;
	setp.eq.s32 	%p22, %r255, 768;
	@%p22 bra 	$L__BB5_45;
	mul.wide.u32 	%rd67, %r665, 4;
	add.s64 	%rd123, %rd16, %rd67;
	shr.u32 	%r256, %r67, 8;
	add.s32 	%r257, %r256, 1;
	and.b32  	%r258, %r257, 3;
	neg.s32 	%r662, %r258;
$L__BB5_44:
	.pragma "nounroll";
	// begin inline asm
	ld.global.nc.u32 %r259, [%rd123];
	// end inline asm
	max.s32 	%r670, %r670, %r259;
	add.s32 	%r665, %r665, 256;
	add.s64 	%rd123, %rd123, 1024;
	add.s32 	%r662, %r662, 1;
	setp.ne.s32 	%p23, %r662, 0;
	@%p23 bra 	$L__BB5_44;
$L__BB5_45:
	setp.lt.u32 	%p24, %r67, 768;
	@%p24 bra 	$L__BB5_47;
$L__BB5_46:
	mul.wide.s32 	%rd73, %r665, 4;
	add.s64 	%rd69, %rd16, %rd73;
	// begin inline asm
	ld.global.nc.u32 %r260, [%rd69];
	// end inline asm
	max.s32 	%r264, %r670, %r260;
	add.s64 	%rd70, %rd69, 1024;
	// begin inline asm
	ld.global.nc.u32 %r261, [%rd70];
	// end inline asm
	max.s32 	%r265, %r264, %r261;
	add.s64 	%rd71, %rd69, 2048;
	// begin inline asm
	ld.global.nc.u32 %r262, [%rd71];
	// end inline asm
	max.s32 	%r266, %r265, %r262;
	add.s64 	%rd72, %rd69, 3072;
	// begin inline asm
	ld.global.nc.u32 %r263, [%rd72];
	// end inline asm
	max.s32 	%r670, %r266, %r263;
	add.s32 	%r665, %r665, 1024;
	setp.lt.s32 	%p25, %r665, %r124;
	@%p25 bra 	$L__BB5_46;
$L__BB5_47:
	setp.lt.s32 	%p26, %r124, 256;
	@%p26 bra 	$L__BB5_52;
	// begin inline asm
	mov.u32 %r330, %laneid;
	// end inline asm
	mov.b32 	%r333, 1;
	mov.b32 	%r354, 31;
	mov.b32 	%r355, -1;
	// begin inline asm
	shfl.sync.down.b32 %r331, %r670, %r333, %r354, %r355;
	// end inline asm
	setp.gt.s32 	%p42, %r330, 30;
	max.s32 	%r356, %r670, %r331;
	selp.b32 	%r337, %r670, %r356, %p42;
	mov.b32 	%r338, 2;
	// begin inline asm
	shfl.sync.down.b32 %r336, %r337, %r338, %r354, %r355;
	// end inline asm
	setp.gt.s32 	%p43, %r330, 29;
	max.s32 	%r357, %r337, %r336;
	selp.b32 	%r342, %r337, %r357, %p43;
	mov.b32 	%r343, 4;
	// begin inline asm
	shfl.sync.down.b32 %r341, %r342, %r343, %r354, %r355;
	// end inline asm
	setp.gt.s32 	%p44, %r330, 27;
	max.s32 	%r358, %r342, %r341;
	selp.b32 	%r347, %r342, %r358, %p44;
	mov.b32 	%r348, 8;
	// begin inline asm
	shfl.sync.down.b32 %r346, %r347, %r348, %r354, %r355;
	// end inline asm
	setp.gt.s32 	%p45, %r330, 23;
	max.s32 	%r359, %r347, %r346;
	selp.b32 	%r352, %r347, %r359, %p45;
	mov.b32 	%r353, 16;
	// begin inline asm
	shfl.sync.down.b32 %r351, %r352, %r353, %r354, %r355;
	// end inline asm
	setp.gt.s32 	%p46, %r330, 15;
	max.s32 	%r83, %r352, %r351;
	selp.b32 	%r686, %r352, %r83, %p46;
	setp.ne.s32 	%p47, %r330, 0;
	@%p47 bra 	$L__BB5_50;
	shr.u32 	%r360, %r62, 3;
	and.b32  	%r361, %r360, 124;
	mov.u32 	%r362, _ZZN3cub18CUB_300001_SM_10006detail6reduce28DeviceReduceSingleTileKernelINS2_10policy_hubIijN4cuda3__47maximumIiEEE10Policy1000EPiPfiS8_fiNS5_3std3__410__identityEEEvT0_T1_T2_T3_T4_T6_E12temp_storage;
	add.s32 	%r363, %r362, %r361;
	st.shared.u32 	[%r363+8], %r83;
$L__BB5_50:
	bar.sync 	0;
	setp.ne.s32 	%p48, %r62, 0;
	@%p48 bra 	$L__BB5_72;
	ld.shared.u32 	%r364, [_ZZN3cub18CUB_300001_SM_10006detail6reduce28DeviceReduceSingleTileKernelINS2_10policy_hubIijN4cuda3__47maximumIiEEE10Policy1000EPiPfiS8_fiNS5_3std3__410__identityEEEvT0_T1_T2_T3_T4_T6_E12temp_storage+12];
	max.s32 	%r365, %r686, %r364;
	ld.shared.u32 	%r366, [_ZZN3cub18CUB_300001_SM_10006detail6reduce28DeviceReduceSingleTileKernelINS2_10policy_hubIijN4cuda3__47maximumIiEEE10Policy1000EPiPfiS8_fiNS5_3std3__410__identityEEEvT0_T1_T2_T3_T4_T6_E12temp_storage+16];
	max.s32 	%r367, %r365, %r366;
	ld.shared.u32 	%r368, [_ZZN3cub18CUB_300001_SM_10006detail6reduce28DeviceReduceSingleTileKernelINS2_10policy_hubIijN4cuda3__47maximumIiEEE10Policy1000EPiPfiS8_fiNS5_3std3__410__identityEEEvT0_T1_T2_T3_T4_T6_E12temp_storage+20];
	max.s32 	%r369, %r367, %r368;
	ld.shared.u32 	%r370, [_ZZN3cub18CUB_300001_SM_10006detail6reduce28DeviceReduceSingleTileKernelINS2_10policy_hubIijN4cuda3__47maximumIiEEE10Policy1000EPiPfiS8_fiNS5_3std3__410__identityEEEvT0_T1_T2_T3_T4_T6_E12temp_storage+24];
	max.s32 	%r371, %r369, %r370;
	ld.shared.u32 	%r372, [_ZZN3cub18CUB_300001_SM_10006detail6reduce28DeviceReduceSingleTileKernelINS2_10policy_hubIijN4cuda3__47maximumIiEEE10Policy1000EPiPfiS8_fiNS5_3std3__410__identityEEEvT0_T1_T2_T3_T4_T6_E12temp_storage+28];
	max.s32 	%r373, %r371, %r372;
	ld.shared.u32 	%r374, [_ZZN3cub18CUB_300001_SM_10006detail6reduce28DeviceReduceSingleTileKernelINS2_10policy_hubIijN4cuda3__47maximumIiEEE10Policy1000EPiPfiS8_fiNS5_3std3__410__identityEEEvT0_T1_T2_T3_T4_T6_E12temp_storage+32];
	max.s32 	%r375, %r373, %r374;
	ld.shared.u32 	%r376, [_ZZN3cub18CUB_300001_SM_10006detail6reduce28DeviceReduceSingleTileKernelINS2_10policy_hubIijN4cuda3__47maximumIiEEE10Policy1000EPiPfiS8_fiNS5_3std3__410__identityEEEvT0_T1_T2_T3_T4_T6_E12temp_storage+36];
	max.s32 	%r686, %r375, %r376;
	bra.uni 	$L__BB5_72;
$L__BB5_52:
	// begin inline asm
	mov.u32 %r267, %laneid;
	// end inline asm
	and.b32  	%r293, %r62, 992;
	add.s32 	%r294, %r293, 32;
	setp.gt.s32 	%p27, %r294, %r124;
	not.b32 	%r295, %r293;
	add.s32 	%r296, %r124, %r295;
	selp.b32 	%r291, %r296, 31, %p27;
	mov.b32 	%r270, 1;
	mov.b32 	%r292, -1;
	// begin inline asm
	shfl.sync.down.b32 %r268, %r670, %r270, %r291, %r292;
	// end inline asm
	setp.lt.s32 	%p28, %r267, %r291;
	max.s32 	%r297, %r670, %r268;
	selp.b32 	%r274, %r297, %r670, %p28;
	mov.b32 	%r275, 2;
	// begin inline asm
	shfl.sync.down.b32 %r273, %r274, %r275, %r291, %r292;
	// end inline asm
	add.s32 	%r298, %r267, 2;
	setp.gt.s32 	%p29, %r298, %r291;
	max.s32 	%r299, %r274, %r273;
	selp.b32 	%r279, %r274, %r299, %p29;
	mov.b32 	%r280, 4;
	// begin inline asm
	shfl.sync.down.b32 %r278, %r279, %r280, %r291, %r292;
	// end inline asm
	add.s32 	%r300, %r267, 4;
	setp.gt.s32 	%p30, %r300, %r291;
	max.s32 	%r301, %r279, %r278;
	selp.b32 	%r284, %r279, %r301, %p30;
	mov.b32 	%r285, 8;
	// begin inline asm
	shfl.sync.down.b32 %r283, %r284, %r285, %r291, %r292;
	// end inline asm
	add.s32 	%r302, %r267, 8;
	setp.gt.s32 	%p31, %r302, %r291;
	max.s32 	%r303, %r284, %r283;
	selp.b32 	%r289, %r284, %r303, %p31;
	mov.b32 	%r290, 16;
	// begin inline asm
	shfl.sync.down.b32 %r288, %r289, %r290, %r291, %r292;
	// end inline asm
	add.s32 	%r304, %r267, 16;
	setp.gt.s32 	%p32, %r304, %r291;
	max.s32 	%r305, %r289, %r288;
	selp.b32 	%r686, %r289, %r305, %p32;
	setp.ne.s32 	%p33, %r267, 0;
	@%p33 bra 	$L__BB5_54;
	shr.u32 	%r306, %r62, 3;
	and.b32  	%r307, %r306, 124;
	mov.u32 	%r308, _ZZN3cub18CUB_300001_SM_10006detail6reduce28DeviceReduceSingleTileKernelINS2_10policy_hubIijN4cuda3__47maximumIiEEE10Policy1000EPiPfiS8_fiNS5_3std3__410__identityEEEvT0_T1_T2_T3_T4_T6_E12temp_storage;
	add.s32 	%r309, %r308, %r307;
	st.shared.u32 	[%r309+8], %r686;
$L__BB5_54:
	bar.sync 	0;
	setp.ne.s32 	%p34, %r62, 0;
	@%p34 bra 	$L__BB5_72;
	setp.gt.s32 	%p35, %r124, 32;
	ld.shared.u32 	%r310, [_ZZN3cub18CUB_300001_SM_10006detail6reduce28DeviceReduceSingleTileKernelINS2_10policy_hubIijN4cuda3__47maximumIiEEE10Policy1000EPiPfiS8_fiNS5_3std3__410__identityEEEvT0_T1_T2_T3_T4_T6_E12temp_storage+12];
	max.s32 	%r311, %r686, %r310;
	selp.b32 	%r312, %r311, %r686, %p35;
	setp.gt.s32 	%p36, %r124, 64;
	ld.shared.u32 	%r313, [_ZZN3cub18CUB_300001_SM_10006detail6reduce28DeviceReduceSingleTileKernelINS2_10policy_hubIijN4cuda3__47maximumIiEEE10Policy1000EPiPfiS8_fiNS5_3std3__410__identityEEEvT0_T1_T2_T3_T4_T6_E12temp_storage+16];
	max.s32 	%r314, %r312, %r313;
	selp.b32 	%r315, %r314, %r312, %p36;
	setp.gt.s32 	%p37, %r124, 96;
	ld.shared.u32 	%r316, [_ZZN3cub18CUB_300001_SM_10006detail6reduce28DeviceReduceSingleTileKernelINS2_10policy_hubIijN4cuda3__47maximumIiEEE10Policy1000EPiPfiS8_fiNS5_3std3__410__identityEEEvT0_T1_T2_T3_T4_T6_E12temp_storage+20];
	max.s32 	%r317, %r315, %r316;
	selp.b32 	%r318, %r317, %r315, %p37;
	setp.gt.s32 	%p38, %r124, 128;
	ld.shared.u32 	%r319, [_ZZN3cub18CUB_300001_SM_10006detail6reduce28DeviceReduceSingleTileKernelINS2_10policy_hubIijN4cuda3__47maximumIiEEE10Policy1000EPiPfiS8_fiNS5_3std3__410__identityEEEvT0_T1_T2_T3_T4_T6_E12temp_storage+24];
	max.s32 	%r320, %r318, %r319;
	selp.b32 	%r321, %r320, %r318, %p38;
	setp.gt.s32 	%p39, %r124, 160;
	ld.shared.u32 	%r322, [_ZZN3cub18CUB_300001_SM_10006detail6reduce28DeviceReduceSingleTileKernelINS2_10policy_hubIijN4cuda3__47maximumIiEEE10Policy1000EPiPfiS8_fiNS5_3std3__410__identityEEEvT0_T1_T2_T3_T4_T6_E12temp_storage+28];
	max.s32 	%r323, %r321, %r322;
	selp.b32 	%r324, %r323, %r321, %p39;
	setp.gt.s32 	%p40, %r124, 192;
	ld.shared.u32 	%r325, [_ZZN3cub18CUB_300001_SM_10006detail6reduce28DeviceReduceSingleTileKernelINS2_10policy_hubIijN4cuda3__47maximumIiEEE10Policy1000EPiPfiS8_fiNS5_3std3__410__identityEEEvT0_T1_T2_T3_T4_T6_E12temp_storage+32];
	max.s32 	%r326, %r324, %r325;
	selp.b32 	%r327, %r326, %r324, %p40;
	setp.gt.s32 	%p41, %r124, 224;
	ld.shared.u32 	%r328, [_ZZN3cub18CUB_300001_SM_10006detail6reduce28DeviceReduceSingleTileKernelINS2_10policy_hubIijN4cuda3__47maximumIiEEE10Policy1000EPiPfiS8_fiNS5_3std3__410__identityEEEvT0_T1_T2_T3_T4_T6_E12temp_storage+36];
	max.s32 	%r329, %r327, %r328;
	selp.b32 	%r686, %r329, %r327, %p41;
	bra.uni 	$L__BB5_72;
$L__BB5_56:
	mov.u32 	%r88, %tid.x;
	mul.wide.u32 	%rd35, %r88, 4;
	add.s64 	%rd19, %rd16, %rd35;
	// begin inline asm
	ld.global.nc.u32 %r125, [%rd19];
	// end inline asm
	add.s64 	%rd20, %rd19, 1024;
	// begin inline asm
	ld.global.nc.u32 %r126, [%rd20];
	// end inline asm
	add.s64 	%rd21, %rd19, 2048;
	// begin inline asm
	ld.global.nc.u32 %r127, [%rd21];
	// end inline asm
	add.s64 	%rd22, %rd19, 3072;
	// begin inline asm
	ld.global.nc.u32 %r128, [%rd22];
	// end inline asm
	add.s64 	%rd23, %rd19, 4096;
	// begin inline asm
	ld.global.nc.u32 %r129, [%rd23];
	// end inline asm
	add.s64 	%rd24, %rd19, 5120;
	// begin inline asm
	ld.global.nc.u32 %r130, [%rd24];
	// end inline asm
	add.s64 	%rd25, %rd19, 6144;
	// begin inline asm
	ld.global.nc.u32 %r131, [%rd25];
	// end inline asm
	add.s64 	%rd26, %rd19, 7168;
	// begin inline asm
	ld.global.nc.u32 %r132, [%rd26];
	// end inline asm
	add.s64 	%rd27, %rd19, 8192;
	// begin inline asm
	ld.global.nc.u32 %r133, [%rd27];
	// end inline asm
	add.s64 	%rd28, %rd19, 9216;
	// begin inline asm
	ld.global.nc.u32 %r134, [%rd28];
	// end inline asm
	add.s64 	%rd29, %rd19, 10240;
	// begin inline asm
	ld.global.nc.u32 %r135, [%rd29];
	// end inline asm
	add.s64 	%rd30, %rd19, 11264;
	// begin inline asm
	ld.global.nc.u32 %r136, [%rd30];
	// end inline asm
	add.s64 	%rd31, %rd19, 12288;
	// begin inline asm
	ld.global.nc.u32 %r137, [%rd31];
	// end inline asm
	add.s64 	%rd32, %rd19, 13312;
	// begin inline asm
	ld.global.nc.u32 %r138, [%rd32];
	// end inline asm
	add.s64 	%rd33, %rd19, 14336;
	// begin inline asm
	ld.global.nc.u32 %r139, [%rd33];
	// end inline asm
	add.s64 	%rd34, %rd19, 15360;
	// begin inline asm
	ld.global.nc.u32 %r140, [%rd34];
	// end inline asm
	max.s32 	%r142, %r125, %r126;
	max.s32 	%r143, %r142, %r127;
	max.s32 	%r144, %r128, %r129;
	max.s32 	%r145, %r144, %r130;
	max.s32 	%r146, %r131, %r132;
	max.s32 	%r147, %r146, %r133;
	max.s32 	%r148, %r134, %r135;
	max.s32 	%r149, %r148, %r136;
	max.s32 	%r150, %r137, %r138;
	max.s32 	%r151, %r150, %r139;
	max.s32 	%r152, %r143, %r145;
	max.s32 	%r153, %r152, %r147;
	max.s32 	%r154, %r149, %r151;
	max.s32 	%r155, %r154, %r140;
	max.s32 	%r685, %r153, %r155;
	setp.lt.u32 	%p4, %r124, 8192;
	mov.b32 	%r674, 4096;
	@%p4 bra 	$L__BB5_60;
	add.s32 	%r90, %r124, -4096;
	mov.b32 	%r674, 4096;
$L__BB5_58:
	mul.wide.s32 	%rd52, %r674, 4;
	add.s64 	%rd36, %rd19, %rd52;
	// begin inline asm
	ld.global.nc.u32 %r157, [%rd36];
	// end inline asm
	add.s64 	%rd37, %rd36, 1024;
	// begin inline asm
	ld.global.nc.u32 %r158, [%rd37];
	// end inline asm
	add.s64 	%rd38, %rd36, 2048;
	// begin inline asm
	ld.global.nc.u32 %r159, [%rd38];
	// end inline asm
	add.s64 	%rd39, %rd36, 3072;
	// begin inline asm
	ld.global.nc.u32 %r160, [%rd39];
	// end inline asm
	add.s64 	%rd40, %rd36, 4096;
	// begin inline asm
	ld.global.nc.u32 %r161, [%rd40];
	// end inline asm
	add.s64 	%rd41, %rd36, 5120;
	// begin inline asm
	ld.global.nc.u32 %r162, [%rd41];
	// end inline asm
	add.s64 	%rd42, %rd36, 6144;
	// begin inline asm
	ld.global.nc.u32 %r163, [%rd42];
	// end inline asm
	add.s64 	%rd43, %rd36, 7168;
	// begin inline asm
	ld.global.nc.u32 %r164, [%rd43];
	// end inline asm
	add.s64 	%rd44, %rd36, 8192;
	// begin inline asm
	ld.global.nc.u32 %r165, [%rd44];
	// end inline asm
	add.s64 	%rd45, %rd36, 9216;
	// begin inline asm
	ld.global.nc.u32 %r166, [%rd45];
	// end inline asm
	add.s64 	%rd46, %rd36, 10240;
	// begin inline asm
	ld.global.nc.u32 %r167, [%rd46];
	// end inline asm
	add.s64 	%rd47, %rd36, 11264;
	// begin inline asm
	ld.global.nc.u32 %r168, [%rd47];
	// end inline asm
	add.s64 	%rd48, %rd36, 12288;
	// begin inline asm
	ld.global.nc.u32 %r169, [%rd48];
	// end inline asm
	add.s64 	%rd49, %rd36, 13312;
	// begin inline asm
	ld.global.nc.u32 %r170, [%rd49];
	// end inline asm
	add.s64 	%rd50, %rd36, 14336;
	// begin inline asm
	ld.global.nc.u32 %r171, [%rd50];
	// end inline asm
	add.s64 	%rd51, %rd36, 15360;
	// begin inline asm
	ld.global.nc.u32 %r172, [%rd51];
	// end inline asm
	max.s32 	%r173, %r685, %r157;
	max.s32 	%r174, %r173, %r158;
	max.s32 	%r175, %r159, %r160;
	max.s32 	%r176, %r175, %r161;
	max.s32 	%r177, %r162, %r163;
	max.s32 	%r178, %r177, %r164;
	max.s32 	%r179, %r165, %r166;
	max.s32 	%r180, %r179, %r167;
	max.s32 	%r181, %r168, %r169;
	max.s32 	%r182, %r181, %r170;
	max.s32 	%r183, %r171, %r172;
	max.s32 	%r184, %r174, %r176;
	max.s32 	%r185, %r184, %r178;
	max.s32 	%r186, %r180, %r182;
	max.s32 	%r187, %r186, %r183;
	max.s32 	%r685, %r185, %r187;
	sub.s32 	%r188, %r124, %r674;
	setp.lt.s32 	%p5, %r188, 4096;
	@%p5 bra 	$L__BB5_68;
	add.s32 	%r674, %r674, 4096;
	setp.le.s32 	%p6, %r674, %r90;
	@%p6 bra 	$L__BB5_58;
$L__BB5_60:
	setp.le.s32 	%p7, %r124, %r674;
	@%p7 bra 	$L__BB5_68;
	sub.s32 	%r97, %r124, %r674;
	setp.ge.s32 	%p8, %r88, %r97;
	@%p8 bra 	$L__BB5_68;
	not.b32 	%r190, %r88;
	add.s32 	%r191, %r124, %r190;
	sub.s32 	%r98, %r191, %r674;
	and.b32  	%r192, %r98, 768;
	setp.eq.s32 	%p9, %r192, 768;
	mov.u32 	%r679, %r88;
	@%p9 bra 	$L__BB5_65;
	add.s32 	%r676, %r88, %r674;
	shr.u32 	%r193, %r98, 8;
	add.s32 	%r194, %r193, 1;
	and.b32  	%r195, %r194, 3;
	neg.s32 	%r675, %r195;
	mov.u32 	%r679, %r88;
$L__BB5_64:
	.pragma "nounroll";
	mul.wide.u32 	%rd54, %r676, 4;
	add.s64 	%rd53, %rd16, %rd54;
	// begin inline asm
	ld.global.nc.u32 %r196, [%rd53];
	// end inline asm
	max.s32 	%r685, %r685, %r196;
	add.s32 	%r679, %r679, 256;
	add.s32 	%r676, %r676, 256;
	add.s32 	%r675, %r675, 1;
	setp.ne.s32 	%p10, %r675, 0;
	@%p10 bra 	$L__BB5_64;
$L__BB5_65:
	setp.lt.u32 	%p11, %r98, 768;
	@%p11 bra 	$L__BB5_68;
	cvt.u64.u32 	%rd55, %r679;
	cvt.u64.u32 	%rd56, %r674;
	add.s64 	%rd57, %rd55, %rd56;
	shl.b64 	%rd58, %rd57, 2;
	add.s64 	%rd59, %rd58, %rd16;
	add.s64 	%rd124, %rd59, 2048;
	add.s32 	%r682, %r679, %r674;
$L__BB5_67:
	mul.wide.u32 	%rd64, %r682, 4;
	add.s64 	%rd60, %rd16, %rd64;
	// begin inline asm
	ld.global.nc.u32 %r197, [%rd60];
	// end inline asm
	max.s32 	%r201, %r685, %r197;
	add.s64 	%rd61, %rd124, -1024;
	// begin inline asm
	ld.global.nc.u32 %r198, [%rd61];
	// end inline asm
	max.s32 	%r202, %r201, %r198;
	// begin inline asm
	ld.global.nc.u32 %r199, [%rd124];
	// end inline asm
	max.s32 	%r203, %r202, %r199;
	add.s64 	%rd63, %rd124, 1024;
	// begin inline asm
	ld.global.nc.u32 %r200, [%rd63];
	// end inline asm
	max.s32 	%r685, %r203, %r200;
	add.s32 	%r679, %r679, 1024;
	add.s64 	%rd124, %rd124, 4096;
	add.s32 	%r682, %r682, 1024;
	setp.lt.s32 	%p12, %r679, %r97;
	@%p12 bra 	$L__BB5_67;
$L__BB5_68:
	// begin inline asm
	mov.u32 %r204, %laneid;
	// end inline asm
	mov.b32 	%r207, 1;
	mov.b32 	%r228, 31;
	mov.b32 	%r229, -1;
	// begin inline asm
	shfl.sync.down.b32 %r205, %r685, %r207, %r228, %r229;
	// end inline asm
	setp.gt.s32 	%p13, %r204, 30;
	max.s32 	%r230, %r685, %r205;
	selp.b32 	%r211, %r685, %r230, %p13;
	mov.b32 	%r212, 2;
	// begin inline asm
	shfl.sync.down.b32 %r210, %r211, %r212, %r228, %r229;
	// end inline asm
	setp.gt.s32 	%p14, %r204, 29;
	max.s32 	%r231, %r211, %r210;
	selp.b32 	%r216, %r211, %r231, %p14;
	mov.b32 	%r217, 4;
	// begin inline asm
	shfl.sync.down.b32 %r215, %r216, %r217, %r228, %r229;
	// end inline asm
	setp.gt.s32 	%p15, %r204, 27;
	max.s32 	%r232, %r216, %r215;
	selp.b32 	%r221, %r216, %r232, %p15;
	mov.b32 	%r222, 8;
	// begin inline asm
	shfl.sync.down.b32 %r220, %r221, %r222, %r228, %r229;
	// end inline asm
	setp.gt.s32 	%p16, %r204, 23;
	max.s32 	%r233, %r221, %r220;
	selp.b32 	%r226, %r221, %r233, %p16;
	mov.b32 	%r227, 16;
	// begin inline asm
	shfl.sync.down.b32 %r225, %r226, %r227, %r228, %r229;
	// end inline asm
	setp.gt.s32 	%p17, %r204, 15;
	max.s32 	%r120, %r226, %r225;
	selp.b32 	%r686, %r226, %r120, %p17;
	setp.ne.s32 	%p18, %r204, 0;
	@%p18 bra 	$L__BB5_70;
	shr.u32 	%r234, %r88, 3;
	and.b32  	%r235, %r234, 124;
	mov.u32 	%r236, _ZZN3cub18CUB_300001_SM_10006detail6reduce28DeviceReduceSingleTileKernelINS2_10policy_hubIijN4cuda3__47maximumIiEEE10Policy1000EPiPfiS8_fiNS5_3std3__410__identityEEEvT0_T1_T2_T3_T4_T6_E12temp_storage;
	add.s32 	%r237, %r236, %r235;
	st.shared.u32 	[%r237+8], %r120;
$L__BB5_70:
	bar.sync 	0;
	setp.ne.s32 	%p19, %r88, 0;
	@%p19 bra 	$L__BB5_72;
	ld.shared.u32 	%r238, [_ZZN3cub18CUB_300001_SM_10006detail6reduce28DeviceReduceSingleTileKernelINS2_10policy_hubIijN4cuda3__47maximumIiEEE10Policy1000EPiPfiS8_fiNS5_3std3__410__identityEEEvT0_T1_T2_T3_T4_T6_E12temp_storage+12];
	max.s32 	%r239, %r686, %r238;
	ld.shared.u32 	%r240, [_ZZN3cub18CUB_300001_SM_10006detail6reduce28DeviceReduceSingleTileKernelINS2_10policy_hubIijN4cuda3__47maximumIiEEE10Policy1000EPiPfiS8_fiNS5_3std3__410__identityEEEvT0_T1_T2_T3_T4_T6_E12temp_storage+16];
	max.s32 	%r241, %r239, %r240;
	ld.shared.u32 	%r242, [_ZZN3cub18CUB_300001_SM_10006detail6reduce28DeviceReduceSingleTileKernelINS2_10policy_hubIijN4cuda3__47maximumIiEEE10Policy1000EPiPfiS8_fiNS5_3std3__410__identityEEEvT0_T1_T2_T3_T4_T6_E12temp_storage+20];
	max.s32 	%r243, %r241, %r242;
	ld.shared.u32 	%r244, [_ZZN3cub18CUB_300001_SM_10006detail6reduce28DeviceReduceSingleTileKernelINS2_10policy_hubIijN4cuda3__47maximumIiEEE10Policy1000EPiPfiS8_fiNS5_3std3__410__identityEEEvT0_T1_T2_T3_T4_T6_E12temp_storage+24];
	max.s32 	%r245, %r243, %r244;
	ld.shared.u32 	%r246, [_ZZN3cub18CUB_300001_SM_10006detail6reduce28DeviceReduceSingleTileKernelINS2_10policy_hubIijN4cuda3__47maximumIiEEE10Policy1000EPiPfiS8_fiNS5_3std3__410__identityEEEvT0_T1_T2_T3_T4_T6_E12temp_storage+28];
	max.s32 	%r247, %r245, %r246;
	ld.shared.u32 	%r248, [_ZZN3cub18CUB_300001_SM_10006detail6reduce28DeviceReduceSingleTileKernelINS2_10policy_hubIijN4cuda3__47maximumIiEEE10Policy1000EPiPfiS8_fiNS5_3std3__410__identityEEEvT0_T1_T2_T3_T4_T6_E12temp_storage+32];
	max.s32 	%r249, %r247, %r248;
	ld.shared.u32 	%r250, [_ZZN3cub18CUB_300001_SM_10006detail6reduce28DeviceReduceSingleTileKernelINS2_10policy_hubIijN4cuda3__47maximumIiEEE10Policy1000EPiPfiS8_fiNS5_3std3__410__identityEEEvT0_T1_T2_T3_T4_T6_E12temp_storage+36];
	max.s32 	%r686, %r249, %r250;
$L__BB5_72:
	mov.u32 	%r630, %tid.x;
	setp.ne.s32 	%p95, %r630, 0;
	@%p95 bra 	$L__BB5_74;
	cvt.rzi.s32.f32 	%r631, %f1;
	max.s32 	%r632, %r631, %r686;
	cvt.rn.f32.s32 	%f2, %r632;
	st.global.f32 	[%rd1], %f2;
$L__BB5_74:
	ret;

}
	// .globl	_ZN3cub18CUB_300001_SM_10006detail6reduce28DeviceReduceSingleTileKernelINS2_10policy_hubIiyN4cuda3__47maximumIiEEE10Policy1000EN6thrust24THRUST_300001_SM_1000_NS10device_ptrIiEEPfyS8_fi8AbsValueEEvT0_T1_T2_T3_T4_T6_
.visible .entry _ZN3cub18CUB_300001_SM_10006detail6reduce28DeviceReduceSingleTileKernelINS2_10policy_hubIiyN4cuda3__47maximumIiEEE10Policy1000EN6thrust24THRUST_300001_SM_1000_NS10device_ptrIiEEPfyS8_fi8AbsValueEEvT0_T1_T2_T3_T4_T6_(
	.param .align 8 .b8 _ZN3cub18CUB_300001_SM_10006detail6reduce28DeviceReduceSingleTileKernelINS2_10policy_hubIiyN4cuda3__47maximumIiEEE10Policy1000EN6thrust24THRUST_300001_SM_1000_NS10device_ptrIiEEPfyS8_fi8AbsValueEEvT0_T1_T2_T3_T4_T6__param_0[8],
	.param .u64 .ptr .align 1 _ZN3cub18CUB_300001_SM_10006detail6reduce28DeviceReduceSingleTileKernelINS2_10policy_hubIiyN4cuda3__47maximumIiEEE10Policy1000EN6thrust24THRUST_300001_SM_1000_NS10device_ptrIiEEPfyS8_fi8AbsValueEEvT0_T1_T2_T3_T4_T6__param_1,
	.param .u64 _ZN3cub18CUB_300001_SM_10006detail6reduce28DeviceReduceSingleTileKernelINS2_10policy_hubIiyN4cuda3__47maximumIiEEE10Policy1000EN6thrust24THRUST_300001_SM_1000_NS10device_ptrIiEEPfyS8_fi8AbsValueEEvT0_T1_T2_T3_T4_T6__param_2,
	.param .align 1 .b8 _ZN3cub18CUB_300001_SM_10006detail6reduce28DeviceReduceSingleTileKernelINS2_10policy_hubIiyN4cuda3__47maximumIiEEE10Policy1000EN6thrust24THRUST_300001_SM_1000_NS10device_ptrIiEEPfyS8_fi8AbsValueEEvT0_T1_T2_T3_T4_T6__param_3[1],
	.param .f32 _ZN3cub18CUB_300001_SM_10006detail6reduce28DeviceReduceSingleTileKernelINS2_10policy_hubIiyN4cuda3__47maximumIiEEE10Policy1000EN6thrust24THRUST_300001_SM_1000_NS10device_ptrIiEEPfyS8_fi8AbsValueEEvT0_T1_T2_T3_T4_T6__param_4,
	.param .align 1 .b8 _ZN3cub18CUB_300001_SM_10006detail6reduce28DeviceReduceSingleTileKernelINS2_10policy_hubIiyN4cuda3__47maximumIiEEE10Policy1000EN6thrust24THRUST_300001_SM_1000_NS10device_ptrIiEEPfyS8_fi8AbsValueEEvT0_T1_T2_T3_T4_T6__param_5[1]
)
.maxntid 256
.minnctapersm 1
{
	.reg .pred 	%p<59>;
	.reg .b32 	%r<653>;
	.reg .b32 	%f<94>;
	.reg .b64 	%rd<56>;
	// demoted variable
	.shared .align 4 .b8 _ZZN3cub18CUB_300001_SM_10006detail6reduce28DeviceReduceSingleTileKernelINS2_10policy_hubIiyN4cuda3__47maximumIiEEE10Policy1000EN6thrust24THRUST_300001_SM_1000_NS10device_ptrIiEEPfyS8_fi8AbsValueEEvT0_T1_T2_T3_T4_T6_E12temp_storage[44];
	ld.param.u64 	%rd18, [_ZN3cub18CUB_300001_SM_10006detail6reduce28DeviceReduceSingleTileKernelINS2_10policy_hubIiyN4cuda3__47maximumIiEEE10Policy1000EN6thrust24THRUST_300001_SM_1000_NS10device_ptrIiEEPfyS8_fi8AbsValueEEvT0_T1_T2_T3_T4_T6__param_0];
	ld.param.u64 	%rd20, [_ZN3cub18CUB_300001_SM_10006detail6reduce28DeviceReduceSingleTileKernelINS2_10policy_hubIiyN4cuda3__47maximumIiEEE10Policy1000EN6thrust24THRUST_300001_SM_1000_NS10device_ptrIiEEPfyS8_fi8AbsValueEEvT0_T1_T2_T3_T4_T6__param_1];
	ld.param.u64 	%rd19, [_ZN3cub18CUB_300001_SM_10006detail6reduce28DeviceReduceSingleTileKernelINS2_10policy_hubIiyN4cuda3__47maximumIiEEE10Policy1000EN6thrust24THRUST_300001_SM_1000_NS10device_ptrIiEEPfyS8_fi8AbsValueEEvT0_T1_T2_T3_T4_T6__param_2];
	ld.param.f32 	%f1, [_ZN3cub18CUB_300001_SM_10006detail6reduce28DeviceReduceSingleTileKernelINS2_10policy_hubIiyN4cuda3__47maximumIiEEE10Policy1000EN6thrust24THRUST_300001_SM_1000_NS10device_ptrIiEEPfyS8_fi8AbsValueEEvT0_T1_T2_T3_T4_T6__param_4];
	cvta.to.global.u64 	%rd1, %rd20;
	setp.ne.s64 	%p1, %rd19, 0;
	@%p1 bra 	$L__BB6_3;
	mov.u32 	%r616, %tid.x;
	setp.ne.s32 	%p58, %r616, 0;
	@%p58 bra 	$L__BB6_51;
	st.global.f32 	[%rd1], %f1;
	bra.uni 	$L__BB6_51;
$L__BB6_3:
	cvta.to.global.u64 	%rd2, %rd18;
	setp.gt.u64 	%p2, %rd19, 4095;
	@%p2 bra 	$L__BB6_28;
	cvt.u32.u64 	%r1, %rd19;
	mov.u32 	%r2, %tid.x;
	setp.ge.u32 	%p24, %r2, %r1;
	mov.b32 	%r634, 0;
	mov.u32 	%r623, %r2;
	@%p24 bra 	$L__BB6_6;
	mul.wide.u32 	%rd41, %r2, 4;
	add.s64 	%rd42, %rd2, %rd41;
	ld.global.u32 	%r382, [%rd42];
	abs.s32 	%r383, %r382;
	cvt.rn.f32.s32 	%f63, %r383;
	cvt.rzi.s32.f32 	%r634, %f63;
	add.s32 	%r623, %r2, 256;
$L__BB6_6:
	setp.ge.u32 	%p25, %r623, %r1;
	@%p25 bra 	$L__BB6_19;
	not.b32 	%r385, %r623;
	add.s32 	%r386, %r385, %r1;
	shr.u32 	%r387, %r386, 8;
	add.s32 	%r7, %r387, 1;
	and.b32  	%r8, %r7, 15;
	setp.lt.u32 	%p26, %r386, 3840;
	@%p26 bra 	$L__BB6_10;
	and.b32  	%r388, %r7, 33554416;
	neg.s32 	%r619, %r388;
	mul.wide.u32 	%rd43, %r623, 4;
	add.s64 	%rd44, %rd43, %rd2;
	add.s64 	%rd51, %rd44, 8192;
$L__BB6_9:
	.pragma "nounroll";
	ld.global.u32 	%r389, [%rd51+-8192];
	abs.s32 	%r390, %r389;
	cvt.rn.f32.s32 	%f64, %r390;
	cvt.rzi.s32.f32 	%r391, %f64;
	max.s32 	%r392, %r634, %r391;
	ld.global.u32 	%r393, [%rd51+-7168];
	abs.s32 	%r394, %r393;
	cvt.rn.f32.s32 	%f65, %r394;
	cvt.rzi.s32.f32 	%r395, %f65;
	max.s32 	%r396, %r392, %r395;
	ld.global.u32 	%r397, [%rd51+-6144];
	abs.s32 	%r398, %r397;
	cvt.rn.f32.s32 	%f66, %r398;
	cvt.rzi.s32.f32 	%r399, %f66;
	max.s32 	%r400, %r396, %r399;
	ld.global.u32 	%r401, [%rd51+-5120];
	abs.s32 	%r402, %r401;
	cvt.rn.f32.s32 	%f67, %r402;
	cvt.rzi.s32.f32 	%r403, %f67;
	max.s32 	%r404, %r400, %r403;
	ld.global.u32 	%r405, [%rd51+-4096];
	abs.s32 	%r406, %r405;
	cvt.rn.f32.s32 	%f68, %r406;
	cvt.rzi.s32.f32 	%r407, %f68;
	max.s32 	%r408, %r404, %r407;
	ld.global.u32 	%r409, [%rd51+-3072];
	abs.s32 	%r410, %r409;
	cvt.rn.f32.s32 	%f69, %r410;
	cvt.rzi.s32.f32 	%r411, %f69;
	max.s32 	%r412, %r408, %r411;
	ld.global.u32 	%r413, [%rd51+-2048];
	abs.s32 	%r414, %r413;
	cvt.rn.f32.s32 	%f70, %r414;
	cvt.rzi.s32.f32 	%r415, %f70;
	max.s32 	%r416, %r412, %r415;
	ld.global.u32 	%r417, [%rd51+-1024];
	abs.s32 	%r418, %r417;
	cvt.rn.f32.s32 	%f71, %r418;
	cvt.rzi.s32.f32 	%r419, %f71;
	max.s32 	%r420, %r416, %r419;
	ld.global.u32 	%r421, [%rd51];
	abs.s32 	%r422, %r421;
	cvt.rn.f32.s32 	%f72, %r422;
	cvt.rzi.s32.f32 	%r423, %f72;
	max.s32 	%r424, %r420, %r423;
	ld.global.u32 	%r425, [%rd51+1024];
	abs.s32 	%r426, %r425;
	cvt.rn.f32.s32 	%f73, %r426;
	cvt.rzi.s32.f32 	%r427, %f73;
	max.s32 	%r428, %r424, %r427;
	ld.global.u32 	%r429, [%rd51+2048];
	abs.s32 	%r430, %r429;
	cvt.rn.f32.s32 	%f74, %r430;
	cvt.rzi.s32.f32 	%r431, %f74;
	max.s32 	%r432, %r428, %r431;
	ld.global.u32 	%r433, [%rd51+3072];
	abs.s32 	%r434, %r433;
	cvt.rn.f32.s32 	%f75, %r434;
	cvt.rzi.s32.f32 	%r435, %f75;
	max.s32 	%r436, %r432, %r435;
	ld.global.u32 	%r437, [%rd51+4096];
	abs.s32 	%r438, %r437;
	cvt.rn.f32.s32 	%f76, %r438;
	cvt.rzi.s32.f32 	%r439, %f76;
	max.s32 	%r440, %r436, %r439;
	ld.global.u32 	%r441, [%rd51+5120];
	abs.s32 	%r442, %r441;
	cvt.rn.f32.s32 	%f77, %r442;
	cvt.rzi.s32.f32 	%r443, %f77;
	max.s32 	%r444, %r440, %r443;
	ld.global.u32 	%r445, [%rd51+6144];
	abs.s32 	%r446, %r445;
	cvt.rn.f32.s32 	%f78, %r446;
	cvt.rzi.s32.f32 	%r447, %f78;
	max.s32 	%r448, %r444, %r447;
	ld.global.u32 	%r449, [%rd51+7168];
	abs.s32 	%r450, %r449;
	cvt.rn.f32.s32 	%f79, %r450;
	cvt.rzi.s32.f32 	%r451, %f79;
	max.s32 	%r634, %r448, %r451;
	add.s32 	%r623, %r623, 4096;
	add.s32 	%r619, %r619, 16;
	add.s64 	%rd51, %rd51, 16384;
	setp.ne.s32 	%p27, %r619, 0;
	@%p27 bra 	$L__BB6_9;
$L__BB6_10:
	setp.eq.s32 	%p28, %r8, 0;
	@%p28 bra 	$L__BB6_19;
	and.b32  	%r19, %r7, 7;
	setp.lt.u32 	%p29, %r8, 8;
	@%p29 bra 	$L__BB6_13;
	mul.wide.s32 	%rd45, %r623, 4;
	add.s64 	%rd46, %rd2, %rd45;
	ld.global.u32 	%r453, [%rd46];
	abs.s32 	%r454, %r453;
	cvt.rn.f32.s32 	%f80, %r454;
	cvt.rzi.s32.f32 	%r455, %f80;
	max.s32 	%r456, %r634, %r455;
	ld.global.u32 	%r457, [%rd46+1024];
	abs.s32 	%r458, %r457;
	cvt.rn.f32.s32 	%f81, %r458;
	cvt.rzi.s32.f32 	%r459, %f81;
	max.s32 	%r460, %r456, %r459;
	ld.global.u32 	%r461, [%rd46+2048];
	abs.s32 	%r462, %r461;
	cvt.rn.f32.s32 	%f82, %r462;
	cvt.rzi.s32.f32 	%r463, %f82;
	max.s32 	%r464, %r460, %r463;
	ld.global.u32 	%r465, [%rd46+3072];
	abs.s32 	%r466, %r465;
	cvt.rn.f32.s32 	%f83, %r466;
	cvt.rzi.s32.f32 	%r467, %f83;
	max.s32 	%r468, %r464, %r467;
	ld.global.u32 	%r469, [%rd46+4096];
	abs.s32 	%r470, %r469;
	cvt.rn.f32.s32 	%f84, %r470;
	cvt.rzi.s32.f32 	%r471, %f84;
	max.s32 	%r472, %r468, %r471;
	ld.global.u32 	%r473, [%rd46+5120];
	abs.s32 	%r474, %r473;
	cvt.rn.f32.s32 	%f85, %r474;
	cvt.rzi.s32.f32 	%r475, %f85;
	max.s32 	%r476, %r472, %r475;
	ld.global.u32 	%r477, [%rd46+6144];
	abs.s32 	%r478, %r477;
	cvt.rn.f32.s32 	%f86, %r478;
	cvt.rzi.s32.f32 	%r479, %f86;
	max.s32 	%r480, %r476, %r479;
	ld.global.u32 	%r481, [%rd46+7168];
	abs.s32 	%r482, %r481;
	cvt.rn.f32.s32 	%f87, %r482;
	cvt.rzi.s32.f32 	%r483, %f87;
	max.s32 	%r634, %r480, %r483;
	add.s32 	%r623, %r623, 2048;
$L__BB6_13:
	setp.eq.s32 	%p30, %r19, 0;
	@%p30 bra 	$L__BB6_19;
	and.b32  	%r25, %r7, 3;
	setp.lt.u32 	%p31, %r19, 4;
	@%p31 bra 	$L__BB6_16;
	mul.wide.s32 	%rd47, %r623, 4;
	add.s64 	%rd48, %rd2, %rd47;
	ld.global.u32 	%r485, [%rd48];
	abs.s32 	%r486, %r485;
	cvt.rn.f32.s32 	%f88, %r486;
	cvt.rzi.s32.f32 	%r487, %f88;
	max.s32 	%r488, %r634, %r487;
	ld.global.u32 	%r489, [%rd48+1024];
	abs.s32 	%r490, %r489;
	cvt.rn.f32.s32 	%f89, %r490;
	cvt.rzi.s32.f32 	%r491, %f89;
	max.s32 	%r492, %r488, %r491;
	ld.global.u32 	%r493, [%rd48+2048];
	abs.s32 	%r494, %r493;
	cvt.rn.f32.s32 	%f90, %r494;
	cvt.rzi.s32.f32 	%r495, %f90;
	max.s32 	%r496, %r492, %r495;
	ld.global.u32 	%r497, [%rd48+3072];
	abs.s32 	%r498, %r497;
	cvt.rn.f32.s32 	%f91, %r498;
	cvt.rzi.s32.f32 	%r499, %f91;
	max.s32 	%r634, %r496, %r499;
	add.s32 	%r623, %r623, 1024;
$L__BB6_16:
	setp.eq.s32 	%p32, %r25, 0;
	@%p32 bra 	$L__BB6_19;
	neg.s32 	%r631, %r25;
$L__BB6_18:
	.pragma "nounroll";
	mul.wide.s32 	%rd49, %r623, 4;
	add.s64 	%rd50, %rd2, %rd49;
	ld.global.u32 	%r500, [%rd50];
	abs.s32 	%r501, %r500;
	cvt.rn.f32.s32 	%f92, %r501;
	cvt.rzi.s32.f32 	%r502, %f92;
	max.s32 	%r634, %r634, %r502;
	add.s32 	%r623, %r623, 256;
	add.s32 	%r631, %r631, 1;
	setp.ne.s32 	%p33, %r631, 0;
	@%p33 bra 	$L__BB6_18;
$L__BB6_19:
	setp.lt.u64 	%p34, %rd19, 256;
	@%p34 bra 	$L__BB6_24;
	// begin inline asm
	mov.u32 %r566, %laneid;
	// end inline asm
	mov.b32 	%r569, 1;
	mov.b32 	%r590, 31;
	mov.b32 	%r591, -1;
	// begin inline asm
	shfl.sync.down.b32 %r567, %r634, %r569, %r590, %r591;
	// end inline asm
	setp.gt.s32 	%p50, %r566, 30;
	max.s32 	%r592, %r634, %r567;
	selp.b32 	%r573, %r634, %r592, %p50;
	mov.b32 	%r574, 2;
	// begin inline asm
	shfl.sync.down.b32 %r572, %r573, %r574, %r590, %r591;
	// end inline asm
	setp.gt.s32 	%p51, %r566, 29;
	max.s32 	%r593, %r573, %r572;
	selp.b32 	%r578, %r573, %r593, %p51;
	mov.b32 	%r579, 4;
	// begin inline asm
	shfl.sync.down.b32 %r577, %r578, %r579, %r590, %r591;
	// end inline asm
	setp.gt.s32 	%p52, %r566, 27;
	max.s32 	%r594, %r578, %r577;
	selp.b32 	%r583, %r578, %r594, %p52;
	mov.b32 	%r584, 8;
	// begin inline asm
	shfl.sync.down.b32 %r582, %r583, %r584, %r590, %r591;
	// end inline asm
	setp.gt.s32 	%p53, %r566, 23;
	max.s32 	%r595, %r583, %r582;
	selp.b32 	%r588, %r583, %r595, %p53;
	mov.b32 	%r589, 16;
	// begin inline asm
	shfl.sync.down.b32 %r587, %r588, %r589, %r590, %r591;
	// end inline asm
	setp.gt.s32 	%p54, %r566, 15;
	max.s32 	%r39, %r588, %r587;
	selp.b32 	%r652, %r588, %r39, %p54;
	setp.ne.s32 	%p55, %r566, 0;
	@%p55 bra 	$L__BB6_22;
	shr.u32 	%r596, %r2, 3;
	and.b32  	%r597, %r596, 124;
	mov.u32 	%r598, _ZZN3cub18CUB_300001_SM_10006detail6reduce28DeviceReduceSingleTileKernelINS2_10policy_hubIiyN4cuda3__47maximumIiEEE10Policy1000EN6thrust24THRUST_300001_SM_1000_NS10device_ptrIiEEPfyS8_fi8AbsValueEEvT0_T1_T2_T3_T4_T6_E12temp_storage;
	add.s32 	%r599, %r598, %r597;
	st.shared.u32 	[%r599+8], %r39;
$L__BB6_22:
	bar.sync 	0;
	setp.ne.s32 	%p56, %r2, 0;
	@%p56 bra 	$L__BB6_49;
	ld.shared.u32 	%r600, [_ZZN3cub18CUB_300001_SM_10006detail6reduce28DeviceReduceSingleTileKernelINS2_10policy_hubIiyN4cuda3__47maximumIiEEE10Policy1000EN6thrust24THRUST_300001_SM_1000_NS10device_ptrIiEEPfyS8_fi8AbsValueEEvT0_T1_T2_T3_T4_T6_E12temp_storage+12];
	max.s32 	%r601, %r652, %r600;
	ld.shared.u32 	%r602, [_ZZN3cub18CUB_300001_SM_10006detail6reduce28DeviceReduceSingleTileKernelINS2_10policy_hubIiyN4cuda3__47maximumIiEEE10Policy1000EN6thrust24THRUST_300001_SM_1000_NS10device_ptrIiEEPfyS8_fi8AbsValueEEvT0_T1_T2_T3_T4_T6_E12temp_storage+16];
	max.s32 	%r603, %r601, %r602;
	ld.shared.u32 	%r604, [_ZZN3cub18CUB_300001_SM_10006detail6reduce28DeviceReduceSingleTileKernelINS2_10policy_hubIiyN4cuda3__47maximumIiEEE10Policy1000EN6thrust24THRUST_300001_SM_1000_NS10device_ptrIiEEPfyS8_fi8AbsValueEEvT0_T1_T2_T3_T4_T6_E12temp_storage+20];
	max.s32 	%r605, %r603, %r604;
	ld.shared.u32 	%r606, [_ZZN3cub18CUB_300001_SM_10006detail6reduce28DeviceReduceSingleTileKernelINS2_10policy_hubIiyN4cuda3__47maximumIiEEE10Policy1000EN6thrust24THRUST_300001_SM_1000_NS10device_ptrIiEEPfyS8_fi8AbsValueEEvT0_T1_T2_T3_T4_T6_E12temp_storage+24];
	max.s32 	%r607, %r605, %r606;
	ld.shared.u32 	%r608, [_ZZN3cub18CUB_300001_SM_10006detail6reduce28DeviceReduceSingleTileKernelINS2_10policy_hubIiyN4cuda3__47maximumIiEEE10Policy1000EN6thrust24THRUST_300001_SM_1000_NS10device_ptrIiEEPfyS8_fi8AbsValueEEvT0_T1_T2_T3_T4_T6_E12temp_storage+28];
	max.s32 	%r609, %r607, %r608;
	ld.shared.u32 	%r610, [_ZZN3cub18CUB_300001_SM_10006detail6reduce28DeviceReduceSingleTileKernelINS2_10policy_hubIiyN4cuda3__47maximumIiEEE10Policy1000EN6thrust24THRUST_300001_SM_1000_NS10device_ptrIiEEPfyS8_fi8AbsValueEEvT0_T1_T2_T3_T4_T6_E12temp_storage+32];
	max.s32 	%r611, %r609, %r610;
	ld.shared.u32 	%r612, [_ZZN3cub18CUB_300001_SM_10006detail6reduce28DeviceReduceSingleTileKernelINS2_10policy_hubIiyN4cuda3__47maximumIiEEE10Policy1000EN6thrust24THRUST_300001_SM_1000_NS10device_ptrIiEEPfyS8_fi8AbsValueEEvT0_T1_T2_T3_T4_T6_E12temp_storage+36];
	max.s32 	%r652, %r611, %r612;
	bra.uni 	$L__BB6_49;
$L__BB6_24:
	// begin inline asm
	mov.u32 %r503, %laneid;
	// end inline asm
	and.b32  	%r529, %r2, 992;
	add.s32 	%r530, %r529, 32;
	setp.gt.u32 	%p35, %r530, %r1;
	not.b32 	%r531, %r529;
	add.s32 	%r532, %r1, %r531;
	selp.b32 	%r527, %r532, 31, %p35;
	mov.b32 	%r506, 1;
	mov.b32 	%r528, -1;
	// begin inline asm
	shfl.sync.down.b32 %r504, %r634, %r506, %r527, %r528;
	// end inline asm
	setp.lt.s32 	%p36, %r503, %r527;
	max.s32 	%r533, %r634, %r504;
	selp.b32 	%r510, %r533, %r634, %p36;
	mov.b32 	%r511, 2;
	// begin inline asm
	shfl.sync.down.b32 %r509, %r510, %r511, %r527, %r528;
	// end inline asm
	add.s32 	%r534, %r503, 2;
	setp.gt.s32 	%p37, %r534, %r527;
	max.s32 	%r535, %r510, %r509;
	selp.b32 	%r515, %r510, %r535, %p37;
	mov.b32 	%r516, 4;
	// begin inline asm
	shfl.sync.down.b32 %r514, %r515, %r516, %r527, %r528;
	// end inline asm
	add.s32 	%r536, %r503, 4;
	setp.gt.s32 	%p38, %r536, %r527;
	max.s32 	%r537, %r515, %r514;
	selp.b32 	%r520, %r515, %r537, %p38;
	mov.b32 	%r521, 8;
	// begin inline asm
	shfl.sync.down.b32 %r519, %r520, %r521, %r527, %r528;
	// end inline asm
	add.s32 	%r538, %r503, 8;
	setp.gt.s32 	%p39, %r538, %r527;
	max.s32 	%r539, %r520, %r519;
	selp.b32 	%r525, %r520, %r539, %p39;
	mov.b32 	%r526, 16;
	// begin inline asm
	shfl.sync.down.b32 %r524, %r525, %r526, %r527, %r528;
	// end inline asm
	add.s32 	%r540, %r503, 16;
	setp.gt.s32 	%p40, %r540, %r527;
	max.s32 	%r541, %r525, %r524;
	selp.b32 	%r652, %r525, %r541, %p40;
	setp.ne.s32 	%p41, %r503, 0;
	@%p41 bra 	$L__BB6_26;
	shr.u32 	%r542, %r2, 3;
	and.b32  	%r543, %r542, 124;
	mov.u32 	%r544, _ZZN3cub18CUB_300001_SM_10006detail6reduce28DeviceReduceSingleTileKernelINS2_10policy_hubIiyN4cuda3__47maximumIiEEE10Policy1000EN6thrust24THRUST_300001_SM_1000_NS10device_ptrIiEEPfyS8_fi8AbsValueEEvT0_T1_T2_T3_T4_T6_E12temp_storage;
	add.s32 	%r545, %r544, %r543;
	st.shared.u32 	[%r545+8], %r652;
$L__BB6_26:
	bar.sync 	0;
	setp.ne.s32 	%p42, %r2, 0;
	@%p42 bra 	$L__BB6_49;
	setp.gt.u64 	%p43, %rd19, 32;
	ld.shared.u32 	%r546, [_ZZN3cub18CUB_300001_SM_10006detail6reduce28DeviceReduceSingleTileKernelINS2_10policy_hubIiyN4cuda3__47maximumIiEEE10Policy1000EN6thrust24THRUST_300001_SM_1000_NS10device_ptrIiEEPfyS8_fi8AbsValueEEvT0_T1_T2_T3_T4_T6_E12temp_storage+12];
	max.s32 	%r547, %r652, %r546;
	selp.b32 	%r548, %r547, %r652, %p43;
	setp.gt.u64 	%p44, %rd19, 64;
	ld.shared.u32 	%r549, [_ZZN3cub18CUB_300001_SM_10006detail6reduce28DeviceReduceSingleTileKernelINS2_10policy_hubIiyN4cuda3__47maximumIiEEE10Policy1000EN6thrust24THRUST_300001_SM_1000_NS10device_ptrIiEEPfyS8_fi8AbsValueEEvT0_T1_T2_T3_T4_T6_E12temp_storage+16];
	max.s32 	%r550, %r548, %r549;
	selp.b32 	%r551, %r550, %r548, %p44;
	setp.gt.u64 	%p45, %rd19, 96;
	ld.shared.u32 	%r552, [_ZZN3cub18CUB_300001_SM_10006detail6reduce28DeviceReduceSingleTileKernelINS2_10policy_hubIiyN4cuda3__47maximumIiEEE10Policy1000EN6thrust24THRUST_300001_SM_1000_NS10device_ptrIiEEPfyS8_fi8AbsValueEEvT0_T1_T2_T3_T4_T6_E12temp_storage+20];
	max.s32 	%r553, %r551, %r552;
	selp.b32 	%r554, %r553, %r551, %p45;
	setp.gt.u64 	%p46, %rd19, 128;
	ld.shared.u32 	%r555, [_ZZN3cub18CUB_300001_SM_10006detail6reduce28DeviceReduceSingleTileKernelINS2_10policy_hubIiyN4cuda3__47maximumIiEEE10Policy1000EN6thrust24THRUST_300001_SM_1000_NS10device_ptrIiEEPfyS8_fi8AbsValueEEvT0_T1_T2_T3_T4_T6_E12temp_storage+24];
	max.s32 	%r556, %r554, %r555;
	selp.b32 	%r557, %r556, %r554, %p46;
	setp.gt.u64 	%p47, %rd19, 160;
	ld.shared.u32 	%r558, [_ZZN3cub18CUB_300001_SM_10006detail6reduce28DeviceReduceSingleTileKernelINS2_10policy_hubIiyN4cuda3__47maximumIiEEE10Policy1000EN6thrust24THRUST_300001_SM_1000_NS10device_ptrIiEEPfyS8_fi8AbsValueEEvT0_T1_T2_T3_T4_T6_E12temp_storage+28];
	max.s32 	%r559, %r557, %r558;
	selp.b32 	%r560, %r559, %r557, %p47;
	setp.gt.u64 	%p48, %rd19, 192;
	ld.shared.u32 	%r561, [_ZZN3cub18CUB_300001_SM_10006detail6reduce28DeviceReduceSingleTileKernelINS2_10policy_hubIiyN4cuda3__47maximumIiEEE10Policy1000EN6thrust24THRUST_300001_SM_1000_NS10device_ptrIiEEPfyS8_fi8AbsValueEEvT0_T1_T2_T3_T4_T6_E12temp_storage+32];
	max.s32 	%r562, %r560, %r561;
	selp.b32 	%r563, %r562, %r560, %p48;
	setp.gt.u64 	%p49, %rd19, 224;
	ld.shared.u32 	%r564, [_ZZN3cub18CUB_300001_SM_10006detail6reduce28DeviceReduceSingleTileKernelINS2_10policy_hubIiyN4cuda3__47maximumIiEEE10Policy1000EN6thrust24THRUST_300001_SM_1000_NS10device_ptrIiEEPfyS8_fi8AbsValueEEvT0_T1_T2_T3_T4_T6_E12temp_storage+36];
	max.s32 	%r565, %r563, %r564;
	selp.b32 	%r652, %r565, %r563, %p49;
	bra.uni 	$L__BB6_49;
$L__BB6_28:
	mov.u32 	%r44, %tid.x;
	cvt.u64.u32 	%rd6, %r44;
	mul.wide.u32 	%rd22, %r44, 4;
	add.s64 	%rd7, %rd2, %rd22;
	ld.global.u32 	%r83, [%rd7];
	abs.s32 	%r84, %r83;
	cvt.rn.f32.s32 	%f2, %r84;
	cvt.rzi.s32.f32 	%r85, %f2;
	ld.global.u32 	%r86, [%rd7+1024];
	abs.s32 	%r87, %r86;
	cvt.rn.f32.s32 	%f3, %r87;
	cvt.rzi.s32.f32 	%r88, %f3;
	ld.global.u32 	%r89, [%rd7+2048];
	abs.s32 	%r90, %r89;
	cvt.rn.f32.s32 	%f4, %r90;
	cvt.rzi.s32.f32 	%r91, %f4;
	ld.global.u32 	%r92, [%rd7+3072];
	abs.s32 	%r93, %r92;
	cvt.rn.f32.s32 	%f5, %r93;
	cvt.rzi.s32.f32 	%r94, %f5;
	ld.global.u32 	%r95, [%rd7+4096];
	abs.s32 	%r96, %r95;
	cvt.rn.f32.s32 	%f6, %r96;
	cvt.rzi.s32.f32 	%r97, %f6;
	ld.global.u32 	%r98, [%rd7+5120];
	abs.s32 	%r99, %r98;
	cvt.rn.f32.s32 	%f7, %r99;
	cvt.rzi.s32.f32 	%r100, %f7;
	ld.global.u32 	%r101, [%rd7+6144];
	abs.s32 	%r102, %r101;
	cvt.rn.f32.s32 	%f8, %r102;
	cvt.rzi.s32.f32 	%r103, %f8;
	ld.global.u32 	%r104, [%rd7+7168];
	abs.s32 	%r105, %r104;
	cvt.rn.f32.s32 	%f9, %r105;
	cvt.rzi.s32.f32 	%r106, %f9;
	ld.global.u32 	%r107, [%rd7+8192];
	abs.s32 	%r108, %r107;
	cvt.rn.f32.s32 	%f10, %r108;
	cvt.rzi.s32.f32 	%r109, %f10;
	ld.global.u32 	%r110, [%rd7+9216];
	abs.s32 	%r111, %r110;
	cvt.rn.f32.s32 	%f11, %r111;
	cvt.rzi.s32.f32 	%r112, %f11;
	ld.global.u32 	%r113, [%rd7+10240];
	abs.s32 	%r114, %r113;
	cvt.rn.f32.s32 	%f12, %r114;
	cvt.rzi.s32.f32 	%r115, %f12;
	ld.global.u32 	%r116, [%rd7+11264];
	abs.s32 	%r117, %r116;
	cvt.rn.f32.s32 	%f13, %r117;
	cvt.rzi.s32.f32 	%r118, %f13;
	ld.global.u32 	%r119, [%rd7+12288];
	abs.s32 	%r120, %r119;
	cvt.rn.f32.s32 	%f14, %r120;
	cvt.rzi.s32.f32 	%r121, %f14;
	ld.global.u32 	%r122, [%rd7+13312];
	abs.s32 	%r123, %r122;
	cvt.rn.f32.s32 	%f15, %r123;
	cvt.rzi.s32.f32 	%r124, %f15;
	ld.global.u32 	%r125, [%rd7+14336];
	abs.s32 	%r126, %r125;
	cvt.rn.f32.s32 	%f16, %r126;
	cvt.rzi.s32.f32 	%r127, %f16;
	ld.global.u32 	%r128, [%rd7+15360];
	abs.s32 	%r129, %r128;
	cvt.rn.f32.s32 	%f17, %r129;
	cvt.rzi.s32.f32 	%r130, %f17;
	max.s32 	%r131, %r85, %r88;
	max.s32 	%r132, %r131, %r91;
	max.s32 	%r133, %r94, %r97;
	max.s32 	%r134, %r133, %r100;
	max.s32 	%r135, %r103, %r106;
	max.s32 	%r136, %r135, %r109;
	max.s32 	%r137, %r112, %r115;
	max.s32 	%r138, %r137, %r118;
	max.s32 	%r139, %r121, %r124;
	max.s32 	%r140, %r139, %r127;
	max.s32 	%r141, %r132, %r134;
	max.s32 	%r142, %r141, %r136;
	max.s32 	%r143, %r138, %r140;
	max.s32 	%r144, %r143, %r130;
	max.s32 	%r651, %r142, %r144;
	add.s64 	%rd8, %rd19, -4096;
	setp.lt.u64 	%p3, %rd8, 4096;
	mov.b64 	%rd53, 4096;
	@%p3 bra 	$L__BB6_32;
	mov.b64 	%rd53, 4096;
$L__BB6_30:
	shl.b64 	%rd24, %rd53, 2;
	add.s64 	%rd25, %rd7, %rd24;
	ld.global.u32 	%r145, [%rd25];
	abs.s32 	%r146, %r145;
	cvt.rn.f32.s32 	%f18, %r146;
	cvt.rzi.s32.f32 	%r147, %f18;
	ld.global.u32 	%r148, [%rd25+1024];
	abs.s32 	%r149, %r148;
	cvt.rn.f32.s32 	%f19, %r149;
	cvt.rzi.s32.f32 	%r150, %f19;
	ld.global.u32 	%r151, [%rd25+2048];
	abs.s32 	%r152, %r151;
	cvt.rn.f32.s32 	%f20, %r152;
	cvt.rzi.s32.f32 	%r153, %f20;
	ld.global.u32 	%r154, [%rd25+3072];
	abs.s32 	%r155, %r154;
	cvt.rn.f32.s32 	%f21, %r155;
	cvt.rzi.s32.f32 	%r156, %f21;
	ld.global.u32 	%r157, [%rd25+4096];
	abs.s32 	%r158, %r157;
	cvt.rn.f32.s32 	%f22, %r158;
	cvt.rzi.s32.f32 	%r159, %f22;
	ld.global.u32 	%r160, [%rd25+5120];
	abs.s32 	%r161, %r160;
	cvt.rn.f32.s32 	%f23, %r161;
	cvt.rzi.s32.f32 	%r162, %f23;
	ld.global.u32 	%r163, [%rd25+6144];
	abs.s32 	%r164, %r163;
	cvt.rn.f32.s32 	%f24, %r164;
	cvt.rzi.s32.f32 	%r165, %f24;
	ld.global.u32 	%r166, [%rd25+7168];
	abs.s32 	%r167, %r166;
	cvt.rn.f32.s32 	%f25, %r167;
	cvt.rzi.s32.f32 	%r168, %f25;
	ld.global.u32 	%r169, [%rd25+8192];
	abs.s32 	%r170, %r169;
	cvt.rn.f32.s32 	%f26, %r170;
	cvt.rzi.s32.f32 	%r171, %f26;
	ld.global.u32 	%r172, [%rd25+9216];
	abs.s32 	%r173, %r172;
	cvt.rn.f32.s32 	%f27, %r173;
	cvt.rzi.s32.f32 	%r174, %f27;
	ld.global.u32 	%r175, [%rd25+10240];
	abs.s32 	%r176, %r175;
	cvt.rn.f32.s32 	%f28, %r176;
	cvt.rzi.s32.f32 	%r177, %f28;
	ld.global.u32 	%r178, [%rd25+11264];
	abs.s32 	%r179, %r178;
	cvt.rn.f32.s32 	%f29, %r179;
	cvt.rzi.s32.f32 	%r180, %f29;
	ld.global.u32 	%r181, [%rd25+12288];
	abs.s32 	%r182, %r181;
	cvt.rn.f32.s32 	%f30, %r182;
	cvt.rzi.s32.f32 	%r183, %f30;
	ld.global.u32 	%r184, [%rd25+13312];
	abs.s32 	%r185, %r184;
	cvt.rn.f32.s32 	%f31, %r185;
	cvt.rzi.s32.f32 	%r186, %f31;
	ld.global.u32 	%r187, [%rd25+14336];
	abs.s32 	%r188, %r187;
	cvt.rn.f32.s32 	%f32, %r188;
	cvt.rzi.s32.f32 	%r189, %f32;
	ld.global.u32 	%r190, [%rd25+15360];
	abs.s32 	%r191, %r190;
	cvt.rn.f32.s32 	%f33, %r191;
	cvt.rzi.s32.f32 	%r192, %f33;
	max.s32 	%r193, %r651, %r147;
	max.s32 	%r194, %r193, %r150;
	max.s32 	%r195, %r153, %r156;
	max.s32 	%r196, %r195, %r159;
	max.s32 	%r197, %r162, %r165;
	max.s32 	%r198, %r197, %r168;
	max.s32 	%r199, %r171, %r174;
	max.s32 	%r200, %r199, %r177;
	max.s32 	%r201, %r180, %r183;
	max.s32 	%r202, %r201, %r186;
	max.s32 	%r203, %r189, %r192;
	max.s32 	%r204, %r194, %r196;
	max.s32 	%r205, %r204, %r198;
	max.s32 	%r206, %r200, %r202;
	max.s32 	%r207, %r206, %r203;
	max.s32 	%r651, %r205, %r207;
	sub.s64 	%rd26, %rd19, %rd53;
	setp.lt.u64 	%p4, %rd26, 4096;
	@%p4 bra 	$L__BB6_45;
	add.s64 	%rd53, %rd53, 4096;
	setp.le.u64 	%p5, %rd53, %rd8;
	@%p5 bra 	$L__BB6_30;
$L__BB6_32:
	setp.le.u64 	%p6, %rd19, %rd53;
	cvt.u32.u64 	%r208, %rd53;
	cvt.u32.u64 	%r209, %rd19;
	sub.s32 	%r210, %r209, %r208;
	setp.ge.s32 	%p7, %r44, %r210;
	or.pred  	%p8, %p6, %p7;
	@%p8 bra 	$L__BB6_45;
	not.b32 	%r214, %r44;
	add.s32 	%r215, %r214, %r209;
	sub.s32 	%r217, %r215, %r208;
	shr.u32 	%r218, %r217, 8;
	add.s32 	%r49, %r218, 1;
	and.b32  	%r50, %r49, 15;
	setp.lt.u32 	%p9, %r217, 3840;
	mov.u32 	%r641, %r44;
	@%p9 bra 	$L__BB6_36;
	and.b32  	%r219, %r49, 33554416;
	neg.s32 	%r637, %r219;
	add.s64 	%rd27, %rd53, %rd6;
	shl.b64 	%rd28, %rd27, 2;
	add.s64 	%rd29, %rd28, %rd2;
	add.s64 	%rd54, %rd29, 8192;
	mov.u32 	%r641, %r44;
$L__BB6_35:
	.pragma "nounroll";
	ld.global.u32 	%r220, [%rd54+-8192];
	abs.s32 	%r221, %r220;
	cvt.rn.f32.s32 	%f34, %r221;
	cvt.rzi.s32.f32 	%r222, %f34;
	max.s32 	%r223, %r651, %r222;
	ld.global.u32 	%r224, [%rd54+-7168];
	abs.s32 	%r225, %r224;
	cvt.rn.f32.s32 	%f35, %r225;
	cvt.rzi.s32.f32 	%r226, %f35;
	max.s32 	%r227, %r223, %r226;
	ld.global.u32 	%r228, [%rd54+-6144];
	abs.s32 	%r229, %r228;
	cvt.rn.f32.s32 	%f36, %r229;
	cvt.rzi.s32.f32 	%r230, %f36;
	max.s32 	%r231, %r227, %r230;
	ld.global.u32 	%r232, [%rd54+-5120];
	abs.s32 	%r233, %r232;
	cvt.rn.f32.s32 	%f37, %r233;
	cvt.rzi.s32.f32 	%r234, %f37;
	max.s32 	%r235, %r231, %r234;
	ld.global.u32 	%r236, [%rd54+-4096];
	abs.s32 	%r237, %r236;
	cvt.rn.f32.s32 	%f38, %r237;
	cvt.rzi.s32.f32 	%r238, %f38;
	max.s32 	%r239, %r235, %r238;
	ld.global.u32 	%r240, [%rd54+-3072];
	abs.s32 	%r241, %r240;
	cvt.rn.f32.s32 	%f39, %r241;
	cvt.rzi.s32.f32 	%r242, %f39;
	max.s32 	%r243, %r239, %r242;
	ld.global.u32 	%r244, [%rd54+-2048];
	abs.s32 	%r245, %r244;
	cvt.rn.f32.s32 	%f40, %r245;
	cvt.rzi.s32.f32 	%r246, %f40;
	max.s32 	%r247, %r243, %r246;
	ld.global.u32 	%r248, [%rd54+-1024];
	abs.s32 	%r249, %r248;
	cvt.rn.f32.s32 	%f41, %r249;
	cvt.rzi.s32.f32 	%r250, %f41;
	max.s32 	%r251, %r247, %r250;
	ld.global.u32 	%r252, [%rd54];
	abs.s32 	%r253, %r252;
	cvt.rn.f32.s32 	%f42, %r253;
	cvt.rzi.s32.f32 	%r254, %f42;
	max.s32 	%r255, %r251, %r254;
	ld.global.u32 	%r256, [%rd54+1024];
	abs.s32 	%r257, %r256;
	cvt.rn.f32.s32 	%f43, %r257;
	cvt.rzi.s32.f32 	%r258, %f43;
	max.s32 	%r259, %r255, %r258;
	ld.global.u32 	%r260, [%rd54+2048];
	abs.s32 	%r261, %r260;
	cvt.rn.f32.s32 	%f44, %r261;
	cvt.rzi.s32.f32 	%r262, %f44;
	max.s32 	%r263, %r259, %r262;
	ld.global.u32 	%r264, [%rd54+3072];
	abs.s32 	%r265, %r264;
	cvt.rn.f32.s32 	%f45, %r265;
	cvt.rzi.s32.f32 	%r266, %f45;
	max.s32 	%r267, %r263, %r266;
	ld.global.u32 	%r268, [%rd54+4096];
	abs.s32 	%r269, %r268;
	cvt.rn.f32.s32 	%f46, %r269;
	cvt.rzi.s32.f32 	%r270, %f46;
	max.s32 	%r271, %r267, %r270;
	ld.global.u32 	%r272, [%rd54+5120];
	abs.s32 	%r273, %r272;
	cvt.rn.f32.s32 	%f47, %r273;
	cvt.rzi.s32.f32 	%r274, %f47;
	max.s32 	%r275, %r271, %r274;
	ld.global.u32 	%r276, [%rd54+6144];
	abs.s32 	%r277, %r276;
	cvt.rn.f32.s32 	%f48, %r277;
	cvt.rzi.s32.f32 	%r278, %f48;
	max.s32 	%r279, %r275, %r278;
	ld.global.u32 	%r280, [%rd54+7168];
	abs.s32 	%r281, %r280;
	cvt.rn.f32.s32 	%f49, %r281;
	cvt.rzi.s32.f32 	%r282, %f49;
	max.s32 	%r651, %r279, %r282;
	add.s32 	%r641, %r641, 4096;
	add.s32 	%r637, %r637, 16;
	add.s64 	%rd54, %rd54, 16384;
	setp.ne.s32 	%p10, %r637, 0;
	@%p10 bra 	$L__BB6_35;
$L__BB6_36:
	setp.eq.s32 	%p11, %r50, 0;
	@%p11 bra 	$L__BB6_45;
	and.b32  	%r61, %r49, 7;
	setp.lt.u32 	%p12, %r50, 8;
	@%p12 bra 	$L__BB6_39;
	cvt.u64.u32 	%rd30, %r641;
	add.s64 	%rd31, %rd53, %rd30;
	shl.b64 	%rd32, %rd31, 2;
	add.s64 	%rd33, %rd2, %rd32;
	ld.global.u32 	%r284, [%rd33];
	abs.s32 	%r285, %r284;
	cvt.rn.f32.s32 	%f50, %r285;
	cvt.rzi.s32.f32 	%r286, %f50;
	max.s32 	%r287, %r651, %r286;
	ld.global.u32 	%r288, [%rd33+1024];
	abs.s32 	%r289, %r288;
	cvt.rn.f32.s32 	%f51, %r289;
	cvt.rzi.s32.f32 	%r290, %f51;
	max.s32 	%r291, %r287, %r290;
	ld.global.u32 	%r292, [%rd33+2048];
	abs.s32 	%r293, %r292;
	cvt.rn.f32.s32 	%f52, %r293;
	cvt.rzi.s32.f32 	%r294, %f52;
	max.s32 	%r295, %r291, %r294;
	ld.global.u32 	%r296, [%rd33+3072];
	abs.s32 	%r297, %r296;
	cvt.rn.f32.s32 	%f53, %r297;
	cvt.rzi.s32.f32 	%r298, %f53;
	max.s32 	%r299, %r295, %r298;
	ld.global.u32 	%r300, [%rd33+4096];
	abs.s32 	%r301, %r300;
	cvt.rn.f32.s32 	%f54, %r301;
	cvt.rzi.s32.f32 	%r302, %f54;
	max.s32 	%r303, %r299, %r302;
	ld.global.u32 	%r304, [%rd33+5120];
	abs.s32 	%r305, %r304;
	cvt.rn.f32.s32 	%f55, %r305;
	cvt.rzi.s32.f32 	%r306, %f55;
	max.s32 	%r307, %r303, %r306;
	ld.global.u32 	%r308, [%rd33+6144];
	abs.s32 	%r309, %r308;
	cvt.rn.f32.s32 	%f56, %r309;
	cvt.rzi.s32.f32 	%r310, %f56;
	max.s32 	%r311, %r307, %r310;
	ld.global.u32 	%r312, [%rd33+7168];
	abs.s32 	%r313, %r312;
	cvt.rn.f32.s32 	%f57, %r313;
	cvt.rzi.s32.f32 	%r314, %f57;
	max.s32 	%r651, %r311, %r314;
	add.s32 	%r641, %r641, 2048;
$L__BB6_39:
	setp.eq.s32 	%p13, %r61, 0;
	@%p13 bra 	$L__BB6_45;
	and.b32  	%r67, %r49, 3;
	setp.lt.u32 	%p14, %r61, 4;
	@%p14 bra 	$L__BB6_42;
	cvt.u64.u32 	%rd34, %r641;
	add.s64 	%rd35, %rd53, %rd34;
	shl.b64 	%rd36, %rd35, 2;
	add.s64 	%rd37, %rd2, %rd36;
	ld.global.u32 	%r316, [%rd37];
	abs.s32 	%r317, %r316;
	cvt.rn.f32.s32 	%f58, %r317;
	cvt.rzi.s32.f32 	%r318, %f58;
	max.s32 	%r319, %r651, %r318;
	ld.global.u32 	%r320, [%rd37+1024];
	abs.s32 	%r321, %r320;
	cvt.rn.f32.s32 	%f59, %r321;
	cvt.rzi.s32.f32 	%r322, %f59;
	max.s32 	%r323, %r319, %r322;
	ld.global.u32 	%r324, [%rd37+2048];
	abs.s32 	%r325, %r324;
	cvt.rn.f32.s32 	%f60, %r325;
	cvt.rzi.s32.f32 	%r326, %f60;
	max.s32 	%r327, %r323, %r326;
	ld.global.u32 	%r328, [%rd37+3072];
	abs.s32 	%r329, %r328;
	cvt.rn.f32.s32 	%f61, %r329;
	cvt.rzi.s32.f32 	%r330, %f61;
	max.s32 	%r651, %r327, %r330;
	add.s32 	%r641, %r641, 1024;
$L__BB6_42:
	setp.eq.s32 	%p15, %r67, 0;
	@%p15 bra 	$L__BB6_45;
	cvt.u64.u32 	%rd38, %r641;
	add.s64 	%rd39, %rd53, %rd38;
	shl.b64 	%rd40, %rd39, 2;
	add.s64 	%rd55, %rd2, %rd40;
	neg.s32 	%r649, %r67;
$L__BB6_44:
	.pragma "nounroll";
	ld.global.u32 	%r331, [%rd55];
	abs.s32 	%r332, %r331;
	cvt.rn.f32.s32 	%f62, %r332;
	cvt.rzi.s32.f32 	%r333, %f62;
	max.s32 	%r651, %r651, %r333;
	add.s64 	%rd55, %rd55, 1024;
	add.s32 	%r649, %r649, 1;
	setp.ne.s32 	%p16, %r649, 0;
	@%p16 bra 	$L__BB6_44;
$L__BB6_45:
	// begin inline asm
	mov.u32 %r334, %laneid;
	// end inline asm
	mov.b32 	%r337, 1;
	mov.b32 	%r358, 31;
	mov.b32 	%r359, -1;
	// begin inline asm
	shfl.sync.down.b32 %r335, %r651, %r337, %r358, %r359;
	// end inline asm
	setp.gt.s32 	%p17, %r334, 30;
	max.s32 	%r360, %r651, %r335;
	selp.b32 	%r341, %r651, %r360, %p17;
	mov.b32 	%r342, 2;
	// begin inline asm
	shfl.sync.down.b32 %r340, %r341, %r342, %r358, %r359;
	// end inline asm
	setp.gt.s32 	%p18, %r334, 29;
	max.s32 	%r361, %r341, %r340;
	selp.b32 	%r346, %r341, %r361, %p18;
	mov.b32 	%r347, 4;
	// begin inline asm
	shfl.sync.down.b32 %r345, %r346, %r347, %r358, %r359;
	// end inline asm
	setp.gt.s32 	%p19, %r334, 27;
	max.s32 	%r362, %r346, %r345;
	selp.b32 	%r351, %r346, %r362, %p19;
	mov.b32 	%r352, 8;
	// begin inline asm
	shfl.sync.down.b32 %r350, %r351, %r352, %r358, %r359;
	// end inline asm
	setp.gt.s32 	%p20, %r334, 23;
	max.s32 	%r363, %r351, %r350;
	selp.b32 	%r356, %r351, %r363, %p20;
	mov.b32 	%r357, 16;
	// begin inline asm
	shfl.sync.down.b32 %r355, %r356, %r357, %r358, %r359;
	// end inline asm
	setp.gt.s32 	%p21, %r334, 15;
	max.s32 	%r79, %r356, %r355;
	selp.b32 	%r652, %r356, %r79, %p21;
	setp.ne.s32 	%p22, %r334, 0;
	@%p22 bra 	$L__BB6_47;
	shr.u32 	%r364, %r44, 3;
	and.b32  	%r365, %r364, 124;
	mov.u32 	%r366, _ZZN3cub18CUB_300001_SM_10006detail6reduce28DeviceReduceSingleTileKernelINS2_10policy_hubIiyN4cuda3__47maximumIiEEE10Policy1000EN6thrust24THRUST_300001_SM_1000_NS10device_ptrIiEEPfyS8_fi8AbsValueEEvT0_T1_T2_T3_T4_T6_E12temp_storage;
	add.s32 	%r367, %r366, %r365;
	st.shared.u32 	[%r367+8], %r79;
$L__BB6_47:
	bar.sync 	0;
	setp.ne.s32 	%p23, %r44, 0;
	@%p23 bra 	$L__BB6_49;
	ld.shared.u32 	%r368, [_ZZN3cub18CUB_300001_SM_10006detail6reduce28DeviceReduceSingleTileKernelINS2_10policy_hubIiyN4cuda3__47maximumIiEEE10Policy1000EN6thrust24THRUST_300001_SM_1000_NS10device_ptrIiEEPfyS8_fi8AbsValueEEvT0_T1_T2_T3_T4_T6_E12temp_storage+12];
	max.s32 	%r369, %r652, %r368;
	ld.shared.u32 	%r370, [_ZZN3cub18CUB_300001_SM_10006detail6reduce28DeviceReduceSingleTileKernelINS2_10policy_hubIiyN4cuda3__47maximumIiEEE10Policy1000EN6thrust24THRUST_300001_SM_1000_NS10device_ptrIiEEPfyS8_fi8AbsValueEEvT0_T1_T2_T3_T4_T6_E12temp_storage+16];
	max.s32 	%r371, %r369, %r370;
	ld.shared.u32 	%r372, [_ZZN3cub18CUB_300001_SM_10006detail6reduce28DeviceReduceSingleTileKernelINS2_10policy_hubIiyN4cuda3__47maximumIiEEE10Policy1000EN6thrust24THRUST_300001_SM_1000_NS10device_ptrIiEEPfyS8_fi8AbsValueEEvT0_T1_T2_T3_T4_T6_E12temp_storage+20];
	max.s32 	%r373, %r371, %r372;
	ld.shared.u32 	%r374, [_ZZN3cub18CUB_300001_SM_10006detail6reduce28DeviceReduceSingleTileKernelINS2_10policy_hubIiyN4cuda3__47maximumIiEEE10Policy1000EN6thrust24THRUST_300001_SM_1000_NS10device_ptrIiEEPfyS8_fi8AbsValueEEvT0_T1_T2_T3_T4_T6_E12temp_storage+24];
	max.s32 	%r375, %r373, %r374;
	ld.shared.u32 	%r376, [_ZZN3cub18CUB_300001_SM_10006detail6reduce28DeviceReduceSingleTileKernelINS2_10policy_hubIiyN4cuda3__47maximumIiEEE10Policy1000EN6thrust24THRUST_300001_SM_1000_NS10device_ptrIiEEPfyS8_fi8AbsValueEEvT0_T1_T2_T3_T4_T6_E12temp_storage+28];
	max.s32 	%r377, %r375, %r376;
	ld.shared.u32 	%r378, [_ZZN3cub18CUB_300001_SM_10006detail6reduce28DeviceReduceSingleTileKernelINS2_10policy_hubIiyN4cuda3__47maximumIiEEE10Policy1000EN6thrust24THRUST_300001_SM_1000_NS10device_ptrIiEEPfyS8_fi8AbsValueEEvT0_T1_T2_T3_T4_T6_E12temp_storage+32];
	max.s32 	%r379, %r377, %r378;
	ld.shared.u32 	%r380, [_ZZN3cub18CUB_300001_SM_10006detail6reduce28DeviceReduceSingleTileKernelINS2_10policy_hubIiyN4cuda3__47maximumIiEEE10Policy1000EN6thrust24THRUST_300001_SM_1000_NS10device_ptrIiEEPfyS8_fi8AbsValueEEvT0_T1_T2_T3_T4_T6_E12temp_storage+36];
	max.s32 	%r652, %r379, %r380;
$L__BB6_49:
	mov.u32 	%r613, %tid.x;
	setp.ne.s32 	%p57, %r613, 0;
	@%p57 bra 	$L__BB6_51;
	cvt.rzi.s32.f32 	%r614, %f1;
	max.s32 	%r615, %r614, %r652;
	cvt.rn.f32.s32 	%f93, %r615;
	st.global.f32 	[%rd1], %f93;
$L__BB6_51:
	ret;

}
	// .globl	_ZN3cub18CUB_300001_SM_10006detail6reduce18DeviceReduceKernelINS2_10policy_hubIiyN4cuda3__47maximumIiEEE10Policy1000EN6thrust24THRUST_300001_SM_1000_NS10device_ptrIiEEyS8_i8AbsValueEEvT0_PT3_T1_NS0_13GridEvenShareISJ_EET2_T4_
.visible .entry _ZN3cub18CUB_300001_SM_10006detail6reduce18DeviceReduceKernelINS2_10policy_hubIiyN4cuda3__47maximumIiEEE10Policy1000EN6thrust24THRUST_300001_SM_1000_NS10device_ptrIiEEyS8_i8AbsValueEEvT0_PT3_T1_NS0_13GridEvenShareISJ_EET2_T4_(
	.param .align 8 .b8 _ZN3cub18CUB_300001_SM_10006detail6reduce18DeviceReduceKernelINS2_10policy_hubIiyN4cuda3__47maximumIiEEE10Policy1000EN6thrust24THRUST_300001_SM_1000_NS10device_ptrIiEEyS8_i8AbsValueEEvT0_PT3_T1_NS0_13GridEvenShareISJ_EET2_T4__param_0[8],
	.param .u64 .ptr .align 1 _ZN3cub18CUB_300001_SM_10006detail6reduce18DeviceReduceKernelINS2_10policy_hubIiyN4cuda3__47maximumIiEEE10Policy1000EN6thrust24THRUST_300001_SM_1000_NS10device_ptrIiEEyS8_i8AbsValueEEvT0_PT3_T1_NS0_13GridEvenShareISJ_EET2_T4__param_1,
	.param .u64 _ZN3cub18CUB_300001_SM_10006detail6reduce18DeviceReduceKernelINS2_10policy_hubIiyN4cuda3__47maximumIiEEE10Policy1000EN6thrust24THRUST_300001_SM_1000_NS10device_ptrIiEEyS8_i8AbsValueEEvT0_PT3_T1_NS0_13GridEvenShareISJ_EET2_T4__param_2,
	.param .align 8 .b8 _ZN3cub18CUB_300001_SM_10006detail6reduce18DeviceReduceKernelINS2_10policy_hubIiyN4cuda3__47maximumIiEEE10Policy1000EN6thrust24THRUST_300001_SM_1000_NS10device_ptrIiEEyS8_i8AbsValueEEvT0_PT3_T1_NS0_13GridEvenShareISJ_EET2_T4__param_3[72],
	.param .align 1 .b8 _ZN3cub18CUB_300001_SM_10006detail6reduce18DeviceReduceKernelINS2_10policy_hubIiyN4cuda3__47maximumIiEEE10Policy1000EN6thrust24THRUST_300001_SM_1000_NS10device_ptrIiEEyS8_i8AbsValueEEvT0_PT3_T1_NS0_13GridEvenShareISJ_EET2_T4__param_4[1],
	.param .align 1 .b8 _ZN3cub18CUB_300001_SM_10006detail6reduce18DeviceReduceKernelINS2_10policy_hubIiyN4cuda3__47maximumIiEEE10Policy1000EN6thrust24THRUST_300001_SM_1000_NS10device_ptrIiEEyS8_i8AbsValueEEvT0_PT3_T1_NS0_13GridEvenShareISJ_EET2_T4__param_5[1]
)
.maxntid 256
{
	.reg .pred 	%p<57>;
	.reg .b16 	%rs<4>;
	.reg .b32 	%r<684>;
	.reg .b32 	%f<92>;
	.reg .b64 	%rd<78>;
	// demoted variable
	.shared .align 4 .b8 _ZZN3cub18CUB_300001_SM_10006detail6reduce18DeviceReduceKernelINS2_10policy_hubIiyN4cuda3__47maximumIiEEE10Policy1000EN6thrust24THRUST_300001_SM_1000_NS10device_ptrIiEEyS8_i8AbsValueEEvT0_PT3_T1_NS0_13GridEvenShareISJ_EET2_T4_E12temp_storage[44];
	ld.param.u64 	%rd1, [_ZN3cub18CUB_300001_SM_10006detail6reduce18DeviceReduceKernelINS2_10policy_hubIiyN4cuda3__47maximumIiEEE10Policy1000EN6thrust24THRUST_300001_SM_1000_NS10device_ptrIiEEyS8_i8AbsValueEEvT0_PT3_T1_NS0_13GridEvenShareISJ_EET2_T4__param_3+32];
	ld.param.u32 	%r1, [_ZN3cub18CUB_300001_SM_10006detail6reduce18DeviceReduceKernelINS2_10policy_hubIiyN4cuda3__47maximumIiEEE10Policy1000EN6thrust24THRUST_300001_SM_1000_NS10device_ptrIiEEyS8_i8AbsValueEEvT0_PT3_T1_NS0_13GridEvenShareISJ_EET2_T4__param_3+40];
	ld.param.u64 	%rd25, [_ZN3cub18CUB_300001_SM_10006detail6reduce18DeviceReduceKernelINS2_10policy_hubIiyN4cuda3__47maximumIiEEE10Policy1000EN6thrust24THRUST_300001_SM_1000_NS10device_ptrIiEEyS8_i8AbsValueEEvT0_PT3_T1_NS0_13GridEvenShareISJ_EET2_T4__param_0];
	cvta.to.global.u64 	%rd2, %rd25;
	mov.u32 	%r2, %ctaid.x;
	shl.b32 	%r90, %r1, 12;
	cvt.s64.s32 	%rd3, %r90;
	shl.b32 	%r91, %r2, 12;
	cvt.u64.u32 	%rd4, %r91;
	sub.s64 	%rd5, %rd1, %rd4;
	setp.gt.u64 	%p1, %rd5, 4095;
	@%p1 bra 	$L__BB7_25;
	cvt.u32.u64 	%r410, %rd4;
	cvt.u32.u64 	%r3, %rd1;
	sub.s32 	%r4, %r3, %r410;
	mov.u32 	%r5, %tid.x;
	setp.ge.s32 	%p23, %r5, %r4;
	mov.b32 	%r664, 0;
	mov.u32 	%r653, %r5;
	@%p23 bra 	$L__BB7_3;
	add.s32 	%r412, %r410, %r5;
	mul.wide.u32 	%rd51, %r412, 4;
	add.s64 	%rd52, %rd2, %rd51;
	ld.global.u32 	%r413, [%rd52];
	abs.s32 	%r414, %r413;
	cvt.rn.f32.s32 	%f62, %r414;
	cvt.rzi.s32.f32 	%r664, %f62;
	add.s32 	%r653, %r5, 256;
$L__BB7_3:
	setp.ge.s32 	%p24, %r653, %r4;
	@%p24 bra 	$L__BB7_16;
	not.b32 	%r417, %r653;
	add.s32 	%r418, %r417, %r3;
	sub.s32 	%r419, %r418, %r410;
	shr.u32 	%r420, %r419, 8;
	add.s32 	%r10, %r420, 1;
	and.b32  	%r11, %r10, 15;
	setp.lt.u32 	%p25, %r419, 3840;
	@%p25 bra 	$L__BB7_7;
	and.b32  	%r421, %r10, 33554416;
	neg.s32 	%r649, %r421;
	mul.wide.u32 	%rd53, %r2, 16384;
	mul.wide.u32 	%rd54, %r653, 4;
	or.b64  	%rd55, %rd53, %rd54;
	add.s64 	%rd56, %rd55, %rd2;
	add.s64 	%rd72, %rd56, 8192;
$L__BB7_6:
	.pragma "nounroll";
	ld.global.u32 	%r422, [%rd72+-8192];
	abs.s32 	%r423, %r422;
	cvt.rn.f32.s32 	%f63, %r423;
	cvt.rzi.s32.f32 	%r424, %f63;
	max.s32 	%r425, %r664, %r424;
	ld.global.u32 	%r426, [%rd72+-7168];
	abs.s32 	%r427, %r426;
	cvt.rn.f32.s32 	%f64, %r427;
	cvt.rzi.s32.f32 	%r428, %f64;
	max.s32 	%r429, %r425, %r428;
	ld.global.u32 	%r430, [%rd72+-6144];
	abs.s32 	%r431, %r430;
	cvt.rn.f32.s32 	%f65, %r431;
	cvt.rzi.s32.f32 	%r432, %f65;
	max.s32 	%r433, %r429, %r432;
	ld.global.u32 	%r434, [%rd72+-5120];
	abs.s32 	%r435, %r434;
	cvt.rn.f32.s32 	%f66, %r435;
	cvt.rzi.s32.f32 	%r436, %f66;
	max.s32 	%r437, %r433, %r436;
	ld.global.u32 	%r438, [%rd72+-4096];
	abs.s32 	%r439, %r438;
	cvt.rn.f32.s32 	%f67, %r439;
	cvt.rzi.s32.f32 	%r440, %f67;
	max.s32 	%r441, %r437, %r440;
	ld.global.u32 	%r442, [%rd72+-3072];
	abs.s32 	%r443, %r442;
	cvt.rn.f32.s32 	%f68, %r443;
	cvt.rzi.s32.f32 	%r444, %f68;
	max.s32 	%r445, %r441, %r444;
	ld.global.u32 	%r446, [%rd72+-2048];
	abs.s32 	%r447, %r446;
	cvt.rn.f32.s32 	%f69, %r447;
	cvt.rzi.s32.f32 	%r448, %f69;
	max.s32 	%r449, %r445, %r448;
	ld.global.u32 	%r450, [%rd72+-1024];
	abs.s32 	%r451, %r450;
	cvt.rn.f32.s32 	%f70, %r451;
	cvt.rzi.s32.f32 	%r452, %f70;
	max.s32 	%r453, %r449, %r452;
	ld.global.u32 	%r454, [%rd72];
	abs.s32 	%r455, %r454;
	cvt.rn.f32.s32 	%f71, %r455;
	cvt.rzi.s32.f32 	%r456, %f71;
	max.s32 	%r457, %r453, %r456;
	ld.global.u32 	%r458, [%rd72+1024];
	abs.s32 	%r459, %r458;
	cvt.rn.f32.s32 	%f72, %r459;
	cvt.rzi.s32.f32 	%r460, %f72;
	max.s32 	%r461, %r457, %r460;
	ld.global.u32 	%r462, [%rd72+2048];
	abs.s32 	%r463, %r462;
	cvt.rn.f32.s32 	%f73, %r463;
	cvt.rzi.s32.f32 	%r464, %f73;
	max.s32 	%r465, %r461, %r464;
	ld.global.u32 	%r466, [%rd72+3072];
	abs.s32 	%r467, %r466;
	cvt.rn.f32.s32 	%f74, %r467;
	cvt.rzi.s32.f32 	%r468, %f74;
	max.s32 	%r469, %r465, %r468;
	ld.global.u32 	%r470, [%rd72+4096];
	abs.s32 	%r471, %r470;
	cvt.rn.f32.s32 	%f75, %r471;
	cvt.rzi.s32.f32 	%r472, %f75;
	max.s32 	%r473, %r469, %r472;
	ld.global.u32 	%r474, [%rd72+5120];
	abs.s32 	%r475, %r474;
	cvt.rn.f32.s32 	%f76, %r475;
	cvt.rzi.s32.f32 	%r476, %f76;
	max.s32 	%r477, %r473, %r476;
	ld.global.u32 	%r478, [%rd72+6144];
	abs.s32 	%r479, %r478;
	cvt.rn.f32.s32 	%f77, %r479;
	cvt.rzi.s32.f32 	%r480, %f77;
	max.s32 	%r481, %r477, %r480;
	ld.global.u32 	%r482, [%rd72+7168];
	abs.s32 	%r483, %r482;
	cvt.rn.f32.s32 	%f78, %r483;
	cvt.rzi.s32.f32 	%r484, %f78;
	max.s32 	%r664, %r481, %r484;
	add.s32 	%r653, %r653, 4096;
	add.s32 	%r649, %r649, 16;
	add.s64 	%rd72, %rd72, 16384;
	setp.ne.s32 	%p26, %r649, 0;
	@%p26 bra 	$L__BB7_6;
$L__BB7_7:
	setp.eq.s32 	%p27, %r11, 0;
	@%p27 bra 	$L__BB7_16;
	and.b32  	%r22, %r10, 7;
	setp.lt.u32 	%p28, %r11, 8;
	@%p28 bra 	$L__BB7_10;
	cvt.s64.s32 	%rd57, %r653;
	add.s64 	%rd58, %rd57, %rd4;
	shl.b64 	%rd59, %rd58, 2;
	add.s64 	%rd60, %rd2, %rd59;
	ld.global.u32 	%r486, [%rd60];
	abs.s32 	%r487, %r486;
	cvt.rn.f32.s32 	%f79, %r487;
	cvt.rzi.s32.f32 	%r488, %f79;
	max.s32 	%r489, %r664, %r488;
	ld.global.u32 	%r490, [%rd60+1024];
	abs.s32 	%r491, %r490;
	cvt.rn.f32.s32 	%f80, %r491;
	cvt.rzi.s32.f32 	%r492, %f80;
	max.s32 	%r493, %r489, %r492;
	ld.global.u32 	%r494, [%rd60+2048];
	abs.s32 	%r495, %r494;
	cvt.rn.f32.s32 	%f81, %r495;
	cvt.rzi.s32.f32 	%r496, %f81;
	max.s32 	%r497, %r493, %r496;
	ld.global.u32 	%r498, [%rd60+3072];
	abs.s32 	%r499, %r498;
	cvt.rn.f32.s32 	%f82, %r499;
	cvt.rzi.s32.f32 	%r500, %f82;
	max.s32 	%r501, %r497, %r500;
	ld.global.u32 	%r502, [%rd60+4096];
	abs.s32 	%r503, %r502;
	cvt.rn.f32.s32 	%f83, %r503;
	cvt.rzi.s32.f32 	%r504, %f83;
	max.s32 	%r505, %r501, %r504;
	ld.global.u32 	%r506, [%rd60+5120];
	abs.s32 	%r507, %r506;
	cvt.rn.f32.s32 	%f84, %r507;
	cvt.rzi.s32.f32 	%r508, %f84;
	max.s32 	%r509, %r505, %r508;
	ld.global.u32 	%r510, [%rd60+6144];
	abs.s32 	%r511, %r510;
	cvt.rn.f32.s32 	%f85, %r511;
	cvt.rzi.s32.f32 	%r512, %f85;
	max.s32 	%r513, %r509, %r512;
	ld.global.u32 	%r514, [%rd60+7168];
	abs.s32 	%r515, %r514;
	cvt.rn.f32.s32 	%f86, %r515;
	cvt.rzi.s32.f32 	%r516, %f86;
	max.s32 	%r664, %r513, %r516;
	add.s32 	%r653, %r653, 2048;
$L__BB7_10:
	setp.eq.s32 	%p29, %r22, 0;
	@%p29 bra 	$L__BB7_16;
	and.b32  	%r28, %r10, 3;
	setp.lt.u32 	%p30, %r22, 4;
	@%p30 bra 	$L__BB7_13;
	cvt.s64.s32 	%rd61, %r653;
	add.s64 	%rd62, %rd61, %rd4;
	shl.b64 	%rd63, %rd62, 2;
	add.s64 	%rd64, %rd2, %rd63;
	ld.global.u32 	%r518, [%rd64];
	abs.s32 	%r519, %r518;
	cvt.rn.f32.s32 	%f87, %r519;
	cvt.rzi.s32.f32 	%r520, %f87;
	max.s32 	%r521, %r664, %r520;
	ld.global.u32 	%r522, [%rd64+1024];
	abs.s32 	%r523, %r522;
	cvt.rn.f32.s32 	%f88, %r523;
	cvt.rzi.s32.f32 	%r524, %f88;
	max.s32 	%r525, %r521, %r524;
	ld.global.u32 	%r526, [%rd64+2048];
	abs.s32 	%r527, %r526;
	cvt.rn.f32.s32 	%f89, %r527;
	cvt.rzi.s32.f32 	%r528, %f89;
	max.s32 	%r529, %r525, %r528;
	ld.global.u32 	%r530, [%rd64+3072];
	abs.s32 	%r531, %r530;
	cvt.rn.f32.s32 	%f90, %r531;
	cvt.rzi.s32.f32 	%r532, %f90;
	max.s32 	%r664, %r529, %r532;
	add.s32 	%r653, %r653, 1024;
$L__BB7_13:
	setp.eq.s32 	%p31, %r28, 0;
	@%p31 bra 	$L__BB7_16;
	mul.wide.u32 	%rd65, %r2, 16384;
	add.s64 	%rd9, %rd2, %rd65;
	neg.s32 	%r661, %r28;
$L__BB7_15:
	.pragma "nounroll";
	mul.wide.s32 	%rd66, %r653, 4;
	add.s64 	%rd67, %rd9, %rd66;
	ld.global.u32 	%r533, [%rd67];
	abs.s32 	%r534, %r533;
	cvt.rn.f32.s32 	%f91, %r534;
	cvt.rzi.s32.f32 	%r535, %f91;
	max.s32 	%r664, %r664, %r535;
	add.s32 	%r653, %r653, 256;
	add.s32 	%r661, %r661, 1;
	setp.ne.s32 	%p32, %r661, 0;
	@%p32 bra 	$L__BB7_15;
$L__BB7_16:
	setp.lt.s32 	%p33, %r4, 256;
	@%p33 bra 	$L__BB7_21;
	// begin inline asm
	mov.u32 %r599, %laneid;
	// end inline asm
	mov.b32 	%r602, 1;
	mov.b32 	%r623, 31;
	mov.b32 	%r624, -1;
	// begin inline asm
	shfl.sync.down.b32 %r600, %r664, %r602, %r623, %r624;
	// end inline asm
	setp.gt.s32 	%p49, %r599, 30;
	max.s32 	%r625, %r664, %r600;
	selp.b32 	%r606, %r664, %r625, %p49;
	mov.b32 	%r607, 2;
	// begin inline asm
	shfl.sync.down.b32 %r605, %r606, %r607, %r623, %r624;
	// end inline asm
	setp.gt.s32 	%p50, %r599, 29;
	max.s32 	%r626, %r606, %r605;
	selp.b32 	%r611, %r606, %r626, %p50;
	mov.b32 	%r612, 4;
	// begin inline asm
	shfl.sync.down.b32 %r610, %r611, %r612, %r623, %r624;
	// end inline asm
	setp.gt.s32 	%p51, %r599, 27;
	max.s32 	%r627, %r611, %r610;
	selp.b32 	%r616, %r611, %r627, %p51;
	mov.b32 	%r617, 8;
	// begin inline asm
	shfl.sync.down.b32 %r615, %r616, %r617, %r623, %r624;
	// end inline asm
	setp.gt.s32 	%p52, %r599, 23;
	max.s32 	%r628, %r616, %r615;
	selp.b32 	%r621, %r616, %r628, %p52;
	mov.b32 	%r622, 16;
	// begin inline asm
	shfl.sync.down.b32 %r620, %r621, %r622, %r623, %r624;
	// end inline asm
	setp.gt.s32 	%p53, %r599, 15;
	max.s32 	%r42, %r621, %r620;
	selp.b32 	%r683, %r621, %r42, %p53;
	setp.ne.s32 	%p54, %r599, 0;
	@%p54 bra 	$L__BB7_19;
	shr.u32 	%r629, %r5, 3;
	and.b32  	%r630, %r629, 124;
	mov.u32 	%r631, _ZZN3cub18CUB_300001_SM_10006detail6reduce18DeviceReduceKernelINS2_10policy_hubIiyN4cuda3__47maximumIiEEE10Policy1000EN6thrust24THRUST_300001_SM_1000_NS10device_ptrIiEEyS8_i8AbsValueEEvT0_PT3_T1_NS0_13GridEvenShareISJ_EET2_T4_E12temp_storage;
	add.s32 	%r632, %r631, %r630;
	st.shared.u32 	[%r632+8], %r42;
$L__BB7_19:
	bar.sync 	0;
	setp.ne.s32 	%p55, %r5, 0;
	@%p55 bra 	$L__BB7_46;
	ld.shared.u32 	%r633, [_ZZN3cub18CUB_300001_SM_10006detail6reduce18DeviceReduceKernelINS2_10policy_hubIiyN4cuda3__47maximumIiEEE10Policy1000EN6thrust24THRUST_300001_SM_1000_NS10device_ptrIiEEyS8_i8AbsValueEEvT0_PT3_T1_NS0_13GridEvenShareISJ_EET2_T4_E12temp_storage+12];
	max.s32 	%r634, %r683, %r633;
	ld.shared.u32 	%r635, [_ZZN3cub18CUB_300001_SM_10006detail6reduce18DeviceReduceKernelINS2_10policy_hubIiyN4cuda3__47maximumIiEEE10Policy1000EN6thrust24THRUST_300001_SM_1000_NS10device_ptrIiEEyS8_i8AbsValueEEvT0_PT3_T1_NS0_13GridEvenShareISJ_EET2_T4_E12temp_storage+16];
	max.s32 	%r636, %r634, %r635;
	ld.shared.u32 	%r637, [_ZZN3cub18CUB_300001_SM_10006detail6reduce18DeviceReduceKernelINS2_10policy_hubIiyN4cuda3__47maximumIiEEE10Policy1000EN6thrust24THRUST_300001_SM_1000_NS10device_ptrIiEEyS8_i8AbsValueEEvT0_PT3_T1_NS0_13GridEvenShareISJ_EET2_T4_E12temp_storage+20];
	max.s32 	%r638, %r636, %r637;
	ld.shared.u32 	%r639, [_ZZN3cub18CUB_300001_SM_10006detail6reduce18DeviceReduceKernelINS2_10policy_hubIiyN4cuda3__47maximumIiEEE10Policy1000EN6thrust24THRUST_300001_SM_1000_NS10device_ptrIiEEyS8_i8AbsValueEEvT0_PT3_T1_NS0_13GridEvenShareISJ_EET2_T4_E12temp_storage+24];
	max.s32 	%r640, %r638, %r639;
	ld.shared.u32 	%r641, [_ZZN3cub18CUB_300001_SM_10006detail6reduce18DeviceReduceKernelINS2_10policy_hubIiyN4cuda3__47maximumIiEEE10Policy1000EN6thrust24THRUST_300001_SM_1000_NS10device_ptrIiEEyS8_i8AbsValueEEvT0_PT3_T1_NS0_13GridEvenShareISJ_EET2_T4_E12temp_storage+28];
	max.s32 	%r642, %r640, %r641;
	ld.shared.u32 	%r643, [_ZZN3cub18CUB_300001_SM_10006detail6reduce18DeviceReduceKernelINS2_10policy_hubIiyN4cuda3__47maximumIiEEE10Policy1000EN6thrust24THRUST_300001_SM_1000_NS10device_ptrIiEEyS8_i8AbsValueEEvT0_PT3_T1_NS0_13GridEvenShareISJ_EET2_T4_E12temp_storage+32];
	max.s32 	%r644, %r642, %r643;
	ld.shared.u32 	%r645, [_ZZN3cub18CUB_300001_SM_10006detail6reduce18DeviceReduceKernelINS2_10policy_hubIiyN4cuda3__47maximumIiEEE10Policy1000EN6thrust24THRUST_300001_SM_1000_NS10device_ptrIiEEyS8_i8AbsValueEEvT0_PT3_T1_NS0_13GridEvenShareISJ_EET2_T4_E12temp_storage+36];
	max.s32 	%r683, %r644, %r645;
	bra.uni 	$L__BB7_46;
$L__BB7_21:
	// begin inline asm
	mov.u32 %r536, %laneid;
	// end inline asm
	and.b32  	%r562, %r5, 992;
	add.s32 	%r563, %r562, 32;
	setp.gt.s32 	%p34, %r563, %r4;
	not.b32 	%r564, %r562;
	add.s32 	%r565, %r4, %r564;
	selp.b32 	%r560, %r565, 31, %p34;
	mov.b32 	%r539, 1;
	mov.b32 	%r561, -1;
	// begin inline asm
	shfl.sync.down.b32 %r537, %r664, %r539, %r560, %r561;
	// end inline asm
	setp.lt.s32 	%p35, %r536, %r560;
	max.s32 	%r566, %r664, %r537;
	selp.b32 	%r543, %r566, %r664, %p35;
	mov.b32 	%r544, 2;
	// begin inline asm
	shfl.sync.down.b32 %r542, %r543, %r544, %r560, %r561;
	// end inline asm
	add.s32 	%r567, %r536, 2;
	setp.gt.s32 	%p36, %r567, %r560;
	max.s32 	%r568, %r543, %r542;
	selp.b32 	%r548, %r543, %r568, %p36;
	mov.b32 	%r549, 4;
	// begin inline asm
	shfl.sync.down.b32 %r547, %r548, %r549, %r560, %r561;
	// end inline asm
	add.s32 	%r569, %r536, 4;
	setp.gt.s32 	%p37, %r569, %r560;
	max.s32 	%r570, %r548, %r547;
	selp.b32 	%r553, %r548, %r570, %p37;
	mov.b32 	%r554, 8;
	// begin inline asm
	shfl.sync.down.b32 %r552, %r553, %r554, %r560, %r561;
	// end inline asm
	add.s32 	%r571, %r536, 8;
	setp.gt.s32 	%p38, %r571, %r560;
	max.s32 	%r572, %r553, %r552;
	selp.b32 	%r558, %r553, %r572, %p38;
	mov.b32 	%r559, 16;
	// begin inline asm
	shfl.sync.down.b32 %r557, %r558, %r559, %r560, %r561;
	// end inline asm
	add.s32 	%r573, %r536, 16;
	setp.gt.s32 	%p39, %r573, %r560;
	max.s32 	%r574, %r558, %r557;
	selp.b32 	%r683, %r558, %r574, %p39;
	setp.ne.s32 	%p40, %r536, 0;
	@%p40 bra 	$L__BB7_23;
	shr.u32 	%r575, %r5, 3;
	and.b32  	%r576, %r575, 124;
	mov.u32 	%r577, _ZZN3cub18CUB_300001_SM_10006detail6reduce18DeviceReduceKernelINS2_10policy_hubIiyN4cuda3__47maximumIiEEE10Policy1000EN6thrust24THRUST_300001_SM_1000_NS10device_ptrIiEEyS8_i8AbsValueEEvT0_PT3_T1_NS0_13GridEvenShareISJ_EET2_T4_E12temp_storage;
	add.s32 	%r578, %r577, %r576;
	st.shared.u32 	[%r578+8], %r683;
$L__BB7_23:
	bar.sync 	0;
	setp.ne.s32 	%p41, %r5, 0;
	@%p41 bra 	$L__BB7_46;
	setp.gt.s32 	%p42, %r4, 32;
	ld.shared.u32 	%r579, [_ZZN3cub18CUB_300001_SM_10006detail6reduce18DeviceReduceKernelINS2_10policy_hubIiyN4cuda3__47maximumIiEEE10Policy1000EN6thrust24THRUST_300001_SM_1000_NS10device_ptrIiEEyS8_i8AbsValueEEvT0_PT3_T1_NS0_13GridEvenShareISJ_EET2_T4_E12temp_storage+12];
	max.s32 	%r580, %r683, %r579;
	selp.b32 	%r581, %r580, %r683, %p42;
	setp.gt.s32 	%p43, %r4, 64;
	ld.shared.u32 	%r582, [_ZZN3cub18CUB_300001_SM_10006detail6reduce18DeviceReduceKernelINS2_10policy_hubIiyN4cuda3__47maximumIiEEE10Policy1000EN6thrust24THRUST_300001_SM_1000_NS10device_ptrIiEEyS8_i8AbsValueEEvT0_PT3_T1_NS0_13GridEvenShareISJ_EET2_T4_E12temp_storage+16];
	max.s32 	%r583, %r581, %r582;
	selp.b32 	%r584, %r583, %r581, %p43;
	setp.gt.s32 	%p44, %r4, 96;
	ld.shared.u32 	%r585, [_ZZN3cub18CUB_300001_SM_10006detail6reduce18DeviceReduceKernelINS2_10policy_hubIiyN4cuda3__47maximumIiEEE10Policy1000EN6thrust24THRUST_300001_SM_1000_NS10device_ptrIiEEyS8_i8AbsValueEEvT0_PT3_T1_NS0_13GridEvenShareISJ_EET2_T4_E12temp_storage+20];
	max.s32 	%r586, %r584, %r585;
	selp.b32 	%r587, %r586, %r584, %p44;
	setp.gt.s32 	%p45, %r4, 128;
	ld.shared.u32 	%r588, [_ZZN3cub18CUB_300001_SM_10006detail6reduce18DeviceReduceKernelINS2_10policy_hubIiyN4cuda3__47maximumIiEEE10Policy1000EN6thrust24THRUST_300001_SM_1000_NS10device_ptrIiEEyS8_i8AbsValueEEvT0_PT3_T1_NS0_13GridEvenShareISJ_EET2_T4_E12temp_storage+24];
	max.s32 	%r589, %r587, %r588;
	selp.b32 	%r590, %r589, %r587, %p45;
	setp.gt.s32 	%p46, %r4, 160;
	ld.shared.u32 	%r591, [_ZZN3cub18CUB_300001_SM_10006detail6reduce18DeviceReduceKernelINS2_10policy_hubIiyN4cuda3__47maximumIiEEE10Policy1000EN6thrust24THRUST_300001_SM_1000_NS10device_ptrIiEEyS8_i8AbsValueEEvT0_PT3_T1_NS0_13GridEvenShareISJ_EET2_T4_E12temp_storage+28];
	max.s32 	%r592, %r590, %r591;
	selp.b32 	%r593, %r592, %r590, %p46;
	setp.gt.s32 	%p47, %r4, 192;
	ld.shared.u32 	%r594, [_ZZN3cub18CUB_300001_SM_10006detail6reduce18DeviceReduceKernelINS2_10policy_hubIiyN4cuda3__47maximumIiEEE10Policy1000EN6thrust24THRUST_300001_SM_1000_NS10device_ptrIiEEyS8_i8AbsValueEEvT0_PT3_T1_NS0_13GridEvenShareISJ_EET2_T4_E12temp_storage+32];
	max.s32 	%r595, %r593, %r594;
	selp.b32 	%r596, %r595, %r593, %p47;
	setp.gt.s32 	%p48, %r4, 224;
	ld.shared.u32 	%r597, [_ZZN3cub18CUB_300001_SM_10006detail6reduce18DeviceReduceKernelINS2_10policy_hubIiyN4cuda3__47maximumIiEEE10Policy1000EN6thrust24THRUST_300001_SM_1000_NS10device_ptrIiEEyS8_i8AbsValueEEvT0_PT3_T1_NS0_13GridEvenShareISJ_EET2_T4_E12temp_storage+36];
	max.s32 	%r598, %r596, %r597;
	selp.b32 	%r683, %r598, %r596, %p48;
	bra.uni 	$L__BB7_46;
$L__BB7_25:
	cvt.u32.u64 	%r92, %rd4;
	mov.u32 	%r47, %tid.x;
	add.s32 	%r93, %r47, %r92;
	mul.wide.u32 	%rd26, %r93, 4;
	add.s64 	%rd27, %rd2, %rd26;
	ld.global.u32 	%r94, [%rd27];
	abs.s32 	%r95, %r94;
	cvt.rn.f32.s32 	%f1, %r95;
	cvt.rzi.s32.f32 	%r96, %f1;
	ld.global.u32 	%r97, [%rd27+1024];
	abs.s32 	%r98, %r97;
	cvt.rn.f32.s32 	%f2, %r98;
	cvt.rzi.s32.f32 	%r99, %f2;
	ld.global.u32 	%r100, [%rd27+2048];
	abs.s32 	%r101, %r100;
	cvt.rn.f32.s32 	%f3, %r101;
	cvt.rzi.s32.f32 	%r102, %f3;
	ld.global.u32 	%r103, [%rd27+3072];
	abs.s32 	%r104, %r103;
	cvt.rn.f32.s32 	%f4, %r104;
	cvt.rzi.s32.f32 	%r105, %f4;
	ld.global.u32 	%r106, [%rd27+4096];
	abs.s32 	%r107, %r106;
	cvt.rn.f32.s32 	%f5, %r107;
	cvt.rzi.s32.f32 	%r108, %f5;
	ld.global.u32 	%r109, [%rd27+5120];
	abs.s32 	%r110, %r109;
	cvt.rn.f32.s32 	%f6, %r110;
	cvt.rzi.s32.f32 	%r111, %f6;
	ld.global.u32 	%r112, [%rd27+6144];
	abs.s32 	%r113, %r112;
	cvt.rn.f32.s32 	%f7, %r113;
	cvt.rzi.s32.f32 	%r114, %f7;
	ld.global.u32 	%r115, [%rd27+7168];
	abs.s32 	%r116, %r115;
	cvt.rn.f32.s32 	%f8, %r116;
	cvt.rzi.s32.f32 	%r117, %f8;
	ld.global.u32 	%r118, [%rd27+8192];
	abs.s32 	%r119, %r118;
	cvt.rn.f32.s32 	%f9, %r119;
	cvt.rzi.s32.f32 	%r120, %f9;
	ld.global.u32 	%r121, [%rd27+9216];
	abs.s32 	%r122, %r121;
	cvt.rn.f32.s32 	%f10, %r122;
	cvt.rzi.s32.f32 	%r123, %f10;
	ld.global.u32 	%r124, [%rd27+10240];
	abs.s32 	%r125, %r124;
	cvt.rn.f32.s32 	%f11, %r125;
	cvt.rzi.s32.f32 	%r126, %f11;
	ld.global.u32 	%r127, [%rd27+11264];
	abs.s32 	%r128, %r127;
	cvt.rn.f32.s32 	%f12, %r128;
	cvt.rzi.s32.f32 	%r129, %f12;
	ld.global.u32 	%r130, [%rd27+12288];
	abs.s32 	%r131, %r130;
	cvt.rn.f32.s32 	%f13, %r131;
	cvt.rzi.s32.f32 	%r132, %f13;
	ld.global.u32 	%r133, [%rd27+13312];
	abs.s32 	%r134, %r133;
	cvt.rn.f32.s32 	%f14, %r134;
	cvt.rzi.s32.f32 	%r135, %f14;
	ld.global.u32 	%r136, [%rd27+14336];
	abs.s32 	%r137, %r136;
	cvt.rn.f32.s32 	%f15, %r137;
	cvt.rzi.s32.f32 	%r138, %f15;
	ld.global.u32 	%r139, [%rd27+15360];
	abs.s32 	%r140, %r139;
	cvt.rn.f32.s32 	%f16, %r140;
	cvt.rzi.s32.f32 	%r141, %f16;
	max.s32 	%r142, %r96, %r99;
	max.s32 	%r143, %r142, %r102;
	max.s32 	%r144, %r105, %r108;
	max.s32 	%r145, %r144, %r111;
	max.s32 	%r146, %r114, %r117;
	max.s32 	%r147, %r146, %r120;
	max.s32 	%r148, %r123, %r126;
	max.s32 	%r149, %r148, %r129;
	max.s32 	%r150, %r132, %r135;
	max.s32 	%r151, %r150, %r138;
	max.s32 	%r152, %r143, %r145;
	max.s32 	%r153, %r152, %r147;
	max.s32 	%r154, %r149, %r151;
	max.s32 	%r155, %r154, %r141;
	max.s32 	%r682, %r153, %r155;
	setp.lt.u64 	%p2, %rd5, %rd3;
	@%p2 bra 	$L__BB7_42;
	cvt.u32.u64 	%r157, %rd3;
	cvt.u64.u32 	%rd28, %r47;
	add.s64 	%rd74, %rd4, %rd3;
	cvt.u32.u64 	%r49, %rd1;
	not.b32 	%r159, %r47;
	add.s32 	%r160, %r159, %r49;
	sub.s32 	%r161, %r160, %r157;
	sub.s32 	%r665, %r161, %r92;
	add.s64 	%rd29, %rd74, %rd28;
	shl.b64 	%rd30, %rd29, 2;
	add.s64 	%rd31, %rd30, %rd2;
	add.s64 	%rd73, %rd31, 8192;
	mov.b32 	%r666, 0;
	shl.b32 	%r162, %r1, 12;
	mov.u64 	%rd75, %rd4;
$L__BB7_27:
	cvt.s64.s32 	%rd15, %r162;
	add.s64 	%rd75, %rd75, %rd15;
	add.s64 	%rd32, %rd1, -4096;
	setp.gt.u64 	%p3, %rd75, %rd32;
	@%p3 bra 	$L__BB7_29;
	shl.b32 	%r163, %r1, 12;
	cvt.s64.s32 	%rd33, %r163;
	cvt.u64.u32 	%rd34, %r47;
	add.s64 	%rd35, %rd75, %rd34;
	shl.b64 	%rd36, %rd35, 2;
	add.s64 	%rd37, %rd2, %rd36;
	ld.global.u32 	%r164, [%rd37];
	abs.s32 	%r165, %r164;
	cvt.rn.f32.s32 	%f17, %r165;
	cvt.rzi.s32.f32 	%r166, %f17;
	ld.global.u32 	%r167, [%rd37+1024];
	abs.s32 	%r168, %r167;
	cvt.rn.f32.s32 	%f18, %r168;
	cvt.rzi.s32.f32 	%r169, %f18;
	ld.global.u32 	%r170, [%rd37+2048];
	abs.s32 	%r171, %r170;
	cvt.rn.f32.s32 	%f19, %r171;
	cvt.rzi.s32.f32 	%r172, %f19;
	ld.global.u32 	%r173, [%rd37+3072];
	abs.s32 	%r174, %r173;
	cvt.rn.f32.s32 	%f20, %r174;
	cvt.rzi.s32.f32 	%r175, %f20;
	ld.global.u32 	%r176, [%rd37+4096];
	abs.s32 	%r177, %r176;
	cvt.rn.f32.s32 	%f21, %r177;
	cvt.rzi.s32.f32 	%r178, %f21;
	ld.global.u32 	%r179, [%rd37+5120];
	abs.s32 	%r180, %r179;
	cvt.rn.f32.s32 	%f22, %r180;
	cvt.rzi.s32.f32 	%r181, %f22;
	ld.global.u32 	%r182, [%rd37+6144];
	abs.s32 	%r183, %r182;
	cvt.rn.f32.s32 	%f23, %r183;
	cvt.rzi.s32.f32 	%r184, %f23;
	ld.global.u32 	%r185, [%rd37+7168];
	abs.s32 	%r186, %r185;
	cvt.rn.f32.s32 	%f24, %r186;
	cvt.rzi.s32.f32 	%r187, %f24;
	ld.global.u32 	%r188, [%rd37+8192];
	abs.s32 	%r189, %r188;
	cvt.rn.f32.s32 	%f25, %r189;
	cvt.rzi.s32.f32 	%r190, %f25;
	ld.global.u32 	%r191, [%rd37+9216];
	abs.s32 	%r192, %r191;
	cvt.rn.f32.s32 	%f26, %r192;
	cvt.rzi.s32.f32 	%r193, %f26;
	ld.global.u32 	%r194, [%rd37+10240];
	abs.s32 	%r195, %r194;
	cvt.rn.f32.s32 	%f27, %r195;
	cvt.rzi.s32.f32 	%r196, %f27;
	ld.global.u32 	%r197, [%rd37+11264];
	abs.s32 	%r198, %r197;
	cvt.rn.f32.s32 	%f28, %r198;
	cvt.rzi.s32.f32 	%r199, %f28;
	ld.global.u32 	%r200, [%rd37+12288];
	abs.s32 	%r201, %r200;
	cvt.rn.f32.s32 	%f29, %r201;
	cvt.rzi.s32.f32 	%r202, %f29;
	ld.global.u32 	%r203, [%rd37+13312];
	abs.s32 	%r204, %r203;
	cvt.rn.f32.s32 	%f30, %r204;
	cvt.rzi.s32.f32 	%r205, %f30;
	ld.global.u32 	%r206, [%rd37+14336];
	abs.s32 	%r207, %r206;
	cvt.rn.f32.s32 	%f31, %r207;
	cvt.rzi.s32.f32 	%r208, %f31;
	ld.global.u32 	%r209, [%rd37+15360];
	abs.s32 	%r210, %r209;
	cvt.rn.f32.s32 	%f32, %r210;
	cvt.rzi.s32.f32 	%r211, %f32;
	max.s32 	%r212, %r682, %r166;
	max.s32 	%r213, %r212, %r169;
	max.s32 	%r214, %r172, %r175;
	max.s32 	%r215, %r214, %r178;
	max.s32 	%r216, %r181, %r184;
	max.s32 	%r217, %r216, %r187;
	max.s32 	%r218, %r190, %r193;
	max.s32 	%r219, %r218, %r196;
	max.s32 	%r220, %r199, %r202;
	max.s32 	%r221, %r220, %r205;
	max.s32 	%r222, %r208, %r211;
	max.s32 	%r223, %r213, %r215;
	max.s32 	%r224, %r223, %r217;
	max.s32 	%r225, %r219, %r221;
	max.s32 	%r226, %r225, %r222;
	max.s32 	%r682, %r224, %r226;
	sub.s64 	%rd38, %rd1, %rd75;
	setp.lt.u64 	%p4, %rd38, %rd33;
	add.s32 	%r666, %r666, 1;
	add.s64 	%rd74, %rd74, %rd33;
	sub.s32 	%r665, %r665, %r163;
	mul.wide.s32 	%rd39, %r163, 4;
	add.s64 	%rd73, %rd73, %rd39;
	@%p4 bra 	$L__BB7_42;
	bra.uni 	$L__BB7_27;
$L__BB7_29:
	setp.le.u64 	%p5, %rd1, %rd75;
	cvt.u32.u64 	%r227, %rd75;
	cvt.u32.u64 	%r228, %rd1;
	sub.s32 	%r229, %r228, %r227;
	setp.ge.s32 	%p6, %r47, %r229;
	or.pred  	%p7, %p5, %p6;
	@%p7 bra 	$L__BB7_42;
	cvt.u32.u64 	%r232, %rd15;
	cvt.u32.u64 	%r233, %rd4;
	not.b32 	%r234, %r47;
	add.s32 	%r235, %r234, %r49;
	add.s32 	%r236, %r232, %r233;
	sub.s32 	%r237, %r235, %r236;
	mul.lo.s32 	%r238, %r1, %r666;
	shl.b32 	%r239, %r238, 12;
	sub.s32 	%r240, %r237, %r239;
	shr.u32 	%r241, %r240, 8;
	add.s32 	%r57, %r241, 1;
	and.b32  	%r58, %r57, 15;
	setp.lt.u32 	%p8, %r240, 3840;
	mov.u32 	%r672, %r47;
	@%p8 bra 	$L__BB7_33;
	shr.u32 	%r242, %r665, 8;
	add.s32 	%r243, %r242, 1;
	and.b32  	%r244, %r243, 33554416;
	neg.s32 	%r668, %r244;
	mov.u32 	%r672, %r47;
$L__BB7_32:
	.pragma "nounroll";
	ld.global.u32 	%r245, [%rd73+-8192];
	abs.s32 	%r246, %r245;
	cvt.rn.f32.s32 	%f33, %r246;
	cvt.rzi.s32.f32 	%r247, %f33;
	max.s32 	%r248, %r682, %r247;
	ld.global.u32 	%r249, [%rd73+-7168];
	abs.s32 	%r250, %r249;
	cvt.rn.f32.s32 	%f34, %r250;
	cvt.rzi.s32.f32 	%r251, %f34;
	max.s32 	%r252, %r248, %r251;
	ld.global.u32 	%r253, [%rd73+-6144];
	abs.s32 	%r254, %r253;
	cvt.rn.f32.s32 	%f35, %r254;
	cvt.rzi.s32.f32 	%r255, %f35;
	max.s32 	%r256, %r252, %r255;
	ld.global.u32 	%r257, [%rd73+-5120];
	abs.s32 	%r258, %r257;
	cvt.rn.f32.s32 	%f36, %r258;
	cvt.rzi.s32.f32 	%r259, %f36;
	max.s32 	%r260, %r256, %r259;
	ld.global.u32 	%r261, [%rd73+-4096];
	abs.s32 	%r262, %r261;
	cvt.rn.f32.s32 	%f37, %r262;
	cvt.rzi.s32.f32 	%r263, %f37;
	max.s32 	%r264, %r260, %r263;
	ld.global.u32 	%r265, [%rd73+-3072];
	abs.s32 	%r266, %r265;
	cvt.rn.f32.s32 	%f38, %r266;
	cvt.rzi.s32.f32 	%r267, %f38;
	max.s32 	%r268, %r264, %r267;
	ld.global.u32 	%r269, [%rd73+-2048];
	abs.s32 	%r270, %r269;
	cvt.rn.f32.s32 	%f39, %r270;
	cvt.rzi.s32.f32 	%r271, %f39;
	max.s32 	%r272, %r268, %r271;
	ld.global.u32 	%r273, [%rd73+-1024];
	abs.s32 	%r274, %r273;
	cvt.rn.f32.s32 	%f40, %r274;
	cvt.rzi.s32.f32 	%r275, %f40;
	max.s32 	%r276, %r272, %r275;
	ld.global.u32 	%r277, [%rd73];
	abs.s32 	%r278, %r277;
	cvt.rn.f32.s32 	%f41, %r278;
	cvt.rzi.s32.f32 	%r279, %f41;
	max.s32 	%r280, %r276, %r279;
	ld.global.u32 	%r281, [%rd73+1024];
	abs.s32 	%r282, %r281;
	cvt.rn.f32.s32 	%f42, %r282;
	cvt.rzi.s32.f32 	%r283, %f42;
	max.s32 	%r284, %r280, %r283;
	ld.global.u32 	%r285, [%rd73+2048];
	abs.s32 	%r286, %r285;
	cvt.rn.f32.s32 	%f43, %r286;
	cvt.rzi.s32.f32 	%r287, %f43;
	max.s32 	%r288, %r284, %r287;
	ld.global.u32 	%r289, [%rd73+3072];
	abs.s32 	%r290, %r289;
	cvt.rn.f32.s32 	%f44, %r290;
	cvt.rzi.s32.f32 	%r291, %f44;
	max.s32 	%r292, %r288, %r291;
	ld.global.u32 	%r293, [%rd73+4096];
	abs.s32 	%r294, %r293;
	cvt.rn.f32.s32 	%f45, %r294;
	cvt.rzi.s32.f32 	%r295, %f45;
	max.s32 	%r296, %r292, %r295;
	ld.global.u32 	%r297, [%rd73+5120];
	abs.s32 	%r298, %r297;
	cvt.rn.f32.s32 	%f46, %r298;
	cvt.rzi.s32.f32 	%r299, %f46;
	max.s32 	%r300, %r296, %r299;
	ld.global.u32 	%r301, [%rd73+6144];
	abs.s32 	%r302, %r301;
	cvt.rn.f32.s32 	%f47, %r302;
	cvt.rzi.s32.f32 	%r303, %f47;
	max.s32 	%r304, %r300, %r303;
	ld.global.u32 	%r305, [%rd73+7168];
	abs.s32 	%r306, %r305;
	cvt.rn.f32.s32 	%f48, %r306;
	cvt.rzi.s32.f32 	%r307, %f48;
	max.s32 	%r682, %r304, %r307;
	add.s32 	%r672, %r672, 4096;
	add.s32 	%r668, %r668, 16;
	add.s64 	%rd73, %rd73, 16384;
	setp.ne.s32 	%p9, %r668, 0;
	@%p9 bra 	$L__BB7_32;
$L__BB7_33:
	setp.eq.s32 	%p10, %r58, 0;
	@%p10 bra 	$L__BB7_42;
	and.b32  	%r69, %r57, 7;
	setp.lt.u32 	%p11, %r58, 8;
	@%p11 bra 	$L__BB7_36;
	cvt.u64.u32 	%rd40, %r672;
	add.s64 	%rd41, %rd75, %rd40;
	shl.b64 	%rd42, %rd41, 2;
	add.s64 	%rd43, %rd2, %rd42;
	ld.global.u32 	%r309, [%rd43];
	abs.s32 	%r310, %r309;
	cvt.rn.f32.s32 	%f49, %r310;
	cvt.rzi.s32.f32 	%r311, %f49;
	max.s32 	%r312, %r682, %r311;
	ld.global.u32 	%r313, [%rd43+1024];
	abs.s32 	%r314, %r313;
	cvt.rn.f32.s32 	%f50, %r314;
	cvt.rzi.s32.f32 	%r315, %f50;
	max.s32 	%r316, %r312, %r315;
	ld.global.u32 	%r317, [%rd43+2048];
	abs.s32 	%r318, %r317;
	cvt.rn.f32.s32 	%f51, %r318;
	cvt.rzi.s32.f32 	%r319, %f51;
	max.s32 	%r320, %r316, %r319;
	ld.global.u32 	%r321, [%rd43+3072];
	abs.s32 	%r322, %r321;
	cvt.rn.f32.s32 	%f52, %r322;
	cvt.rzi.s32.f32 	%r323, %f52;
	max.s32 	%r324, %r320, %r323;
	ld.global.u32 	%r325, [%rd43+4096];
	abs.s32 	%r326, %r325;
	cvt.rn.f32.s32 	%f53, %r326;
	cvt.rzi.s32.f32 	%r327, %f53;
	max.s32 	%r328, %r324, %r327;
	ld.global.u32 	%r329, [%rd43+5120];
	abs.s32 	%r330, %r329;
	cvt.rn.f32.s32 	%f54, %r330;
	cvt.rzi.s32.f32 	%r331, %f54;
	max.s32 	%r332, %r328, %r331;
	ld.global.u32 	%r333, [%rd43+6144];
	abs.s32 	%r334, %r333;
	cvt.rn.f32.s32 	%f55, %r334;
	cvt.rzi.s32.f32 	%r335, %f55;
	max.s32 	%r336, %r332, %r335;
	ld.global.u32 	%r337, [%rd43+7168];
	abs.s32 	%r338, %r337;
	cvt.rn.f32.s32 	%f56, %r338;
	cvt.rzi.s32.f32 	%r339, %f56;
	max.s32 	%r682, %r336, %r339;
	add.s32 	%r672, %r672, 2048;
$L__BB7_36:
	setp.eq.s32 	%p12, %r69, 0;
	@%p12 bra 	$L__BB7_42;
	setp.lt.u32 	%p13, %r69, 4;
	@%p13 bra 	$L__BB7_39;
	cvt.u64.u32 	%rd44, %r672;
	add.s64 	%rd45, %rd75, %rd44;
	shl.b64 	%rd46, %rd45, 2;
	add.s64 	%rd47, %rd2, %rd46;
	ld.global.u32 	%r341, [%rd47];
	abs.s32 	%r342, %r341;
	cvt.rn.f32.s32 	%f57, %r342;
	cvt.rzi.s32.f32 	%r343, %f57;
	max.s32 	%r344, %r682, %r343;
	ld.global.u32 	%r345, [%rd47+1024];
	abs.s32 	%r346, %r345;
	cvt.rn.f32.s32 	%f58, %r346;
	cvt.rzi.s32.f32 	%r347, %f58;
	max.s32 	%r348, %r344, %r347;
	ld.global.u32 	%r349, [%rd47+2048];
	abs.s32 	%r350, %r349;
	cvt.rn.f32.s32 	%f59, %r350;
	cvt.rzi.s32.f32 	%r351, %f59;
	max.s32 	%r352, %r348, %r351;
	ld.global.u32 	%r353, [%rd47+3072];
	abs.s32 	%r354, %r353;
	cvt.rn.f32.s32 	%f60, %r354;
	cvt.rzi.s32.f32 	%r355, %f60;
	max.s32 	%r682, %r352, %r355;
	add.s32 	%r672, %r672, 1024;
$L__BB7_39:
	and.b32  	%r356, %r57, 3;
	setp.eq.s32 	%p14, %r356, 0;
	@%p14 bra 	$L__BB7_42;
	cvt.u64.u32 	%rd48, %r672;
	add.s64 	%rd49, %rd48, %rd74;
	shl.b64 	%rd50, %rd49, 2;
	add.s64 	%rd77, %rd2, %rd50;
	cvt.u16.u32 	%rs1, %r665;
	shr.u16 	%rs2, %rs1, 8;
	add.s16 	%rs3, %rs2, 1;
	cvt.u32.u16 	%r357, %rs3;
	and.b32  	%r358, %r357, 3;
	neg.s32 	%r680, %r358;
$L__BB7_41:
	.pragma "nounroll";
	ld.global.u32 	%r359, [%rd77];
	abs.s32 	%r360, %r359;
	cvt.rn.f32.s32 	%f61, %r360;
	cvt.rzi.s32.f32 	%r361, %f61;
	max.s32 	%r682, %r682, %r361;
	add.s64 	%rd77, %rd77, 1024;
	add.s32 	%r680, %r680, 1;
	setp.ne.s32 	%p15, %r680, 0;
	@%p15 bra 	$L__BB7_41;
$L__BB7_42:
	// begin inline asm
	mov.u32 %r362, %laneid;
	// end inline asm
	mov.b32 	%r365, 1;
	mov.b32 	%r386, 31;
	mov.b32 	%r387, -1;
	// begin inline asm
	shfl.sync.down.b32 %r363, %r682, %r365, %r386, %r387;
	// end inline asm
	setp.gt.s32 	%p16, %r362, 30;
	max.s32 	%r388, %r682, %r363;
	selp.b32 	%r369, %r682, %r388, %p16;
	mov.b32 	%r370, 2;
	// begin inline asm
	shfl.sync.down.b32 %r368, %r369, %r370, %r386, %r387;
	// end inline asm
	setp.gt.s32 	%p17, %r362, 29;
	max.s32 	%r389, %r369, %r368;
	selp.b32 	%r374, %r369, %r389, %p17;
	mov.b32 	%r375, 4;
	// begin inline asm
	shfl.sync.down.b32 %r373, %r374, %r375, %r386, %r387;
	// end inline asm
	setp.gt.s32 	%p18, %r362, 27;
	max.s32 	%r390, %r374, %r373;
	selp.b32 	%r379, %r374, %r390, %p18;
	mov.b32 	%r380, 8;
	// begin inline asm
	shfl.sync.down.b32 %r378, %r379, %r380, %r386, %r387;
	// end inline asm
	setp.gt.s32 	%p19, %r362, 23;
	max.s32 	%r391, %r379, %r378;
	selp.b32 	%r384, %r379, %r391, %p19;
	mov.b32 	%r385, 16;
	// begin inline asm
	shfl.sync.down.b32 %r383, %r384, %r385, %r386, %r387;
	// end inline asm
	setp.gt.s32 	%p20, %r362, 15;
	max.s32 	%r86, %r384, %r383;
	selp.b32 	%r683, %r384, %r86, %p20;
	setp.ne.s32 	%p21, %r362, 0;
	@%p21 bra 	$L__BB7_44;
	shr.u32 	%r392, %r47, 3;
	and.b32  	%r393, %r392, 124;
	mov.u32 	%r394, _ZZN3cub18CUB_300001_SM_10006detail6reduce18DeviceReduceKernelINS2_10policy_hubIiyN4cuda3__47maximumIiEEE10Policy1000EN6thrust24THRUST_300001_SM_1000_NS10device_ptrIiEEyS8_i8AbsValueEEvT0_PT3_T1_NS0_13GridEvenShareISJ_EET2_T4_E12temp_storage;
	add.s32 	%r395, %r394, %r393;
	st.shared.u32 	[%r395+8], %r86;
$L__BB7_44:
	bar.sync 	0;
	setp.ne.s32 	%p22, %r47, 0;
	@%p22 bra 	$L__BB7_46;
	ld.shared.u32 	%r396, [_ZZN3cub18CUB_300001_SM_10006detail6reduce18DeviceReduceKernelINS2_10policy_hubIiyN4cuda3__47maximumIiEEE10Policy1000EN6thrust24THRUST_300001_SM_1000_NS10device_ptrIiEEyS8_i8AbsValueEEvT0_PT3_T1_NS0_13GridEvenShareISJ_EET2_T4_E12temp_storage+12];
	max.s32 	%r397, %r683, %r396;
	ld.shared.u32 	%r398, [_ZZN3cub18CUB_300001_SM_10006detail6reduce18DeviceReduceKernelINS2_10policy_hubIiyN4cuda3__47maximumIiEEE10Policy1000EN6thrust24THRUST_300001_SM_1000_NS10device_ptrIiEEyS8_i8AbsValueEEvT0_PT3_T1_NS0_13GridEvenShareISJ_EET2_T4_E12temp_storage+16];
	max.s32 	%r399, %r397, %r398;
	ld.shared.u32 	%r400, [_ZZN3cub18CUB_300001_SM_10006detail6reduce18DeviceReduceKernelINS2_10policy_hubIiyN4cuda3__47maximumIiEEE10Policy1000EN6thrust24THRUST_300001_SM_1000_NS10device_ptrIiEEyS8_i8AbsValueEEvT0_PT3_T1_NS0_13GridEvenShareISJ_EET2_T4_E12temp_storage+20];
	max.s32 	%r401, %r399, %r400;
	ld.shared.u32 	%r402, [_ZZN3cub18CUB_300001_SM_10006detail6reduce18DeviceReduceKernelINS2_10policy_hubIiyN4cuda3__47maximumIiEEE10Policy1000EN6thrust24THRUST_300001_SM_1000_NS10device_ptrIiEEyS8_i8AbsValueEEvT0_PT3_T1_NS0_13GridEvenShareISJ_EET2_T4_E12temp_storage+24];
	max.s32 	%r403, %r401, %r402;
	ld.shared.u32 	%r404, [_ZZN3cub18CUB_300001_SM_10006detail6reduce18DeviceReduceKernelINS2_10policy_hubIiyN4cuda3__47maximumIiEEE10Policy1000EN6thrust24THRUST_300001_SM_1000_NS10device_ptrIiEEyS8_i8AbsValueEEvT0_PT3_T1_NS0_13GridEvenShareISJ_EET2_T4_E12temp_storage+28];
	max.s32 	%r405, %r403, %r404;
	ld.shared.u32 	%r406, [_ZZN3cub18CUB_300001_SM_10006detail6reduce18DeviceReduceKernelINS2_10policy_hubIiyN4cuda3__47maximumIiEEE10Policy1000EN6thrust24THRUST_300001_SM_1000_NS10device_ptrIiEEyS8_i8AbsValueEEvT0_PT3_T1_NS0_13GridEvenShareISJ_EET2_T4_E12temp_storage+32];
	max.s32 	%r407, %r405, %r406;
	ld.shared.u32 	%r408, [_ZZN3cub18CUB_300001_SM_10006detail6reduce18DeviceReduceKernelINS2_10policy_hubIiyN4cuda3__47maximumIiEEE10Policy1000EN6thrust24THRUST_300001_SM_1000_NS10device_ptrIiEEyS8_i8AbsValueEEvT0_PT3_T1_NS0_13GridEvenShareISJ_EET2_T4_E12temp_storage+36];
	max.s32 	%r683, %r407, %r408;
$L__BB7_46:
	mov.u32 	%r646, %tid.x;
	setp.ne.s32 	%p56, %r646, 0;
	@%p56 bra 	$L__BB7_48;
	ld.param.u64 	%rd71, [_ZN3cub18CUB_300001_SM_10006detail6reduce18DeviceReduceKernelINS2_10policy_hubIiyN4cuda3__47maximumIiEEE10Policy1000EN6thrust24THRUST_300001_SM_1000_NS10device_ptrIiEEyS8_i8AbsValueEEvT0_PT3_T1_NS0_13GridEvenShareISJ_EET2_T4__param_1];
	cvta.to.global.u64 	%rd68, %rd71;
	mul.wide.u32 	%rd69, %r2, 4;
	add.s64 	%rd70, %rd68, %rd69;
	st.global.u32 	[%rd70], %r683;
$L__BB7_48:
	ret;

}
	// .globl	_ZN3cub18CUB_300001_SM_10006detail6reduce28DeviceReduceSingleTileKernelINS2_10policy_hubIiyN4cuda3__47maximumIiEEE10Policy1000EPiPfiS8_fiNS5_3std3__410__identityEEEvT0_T1_T2_T3_T4_T6_
.visible .entry _ZN3cub18CUB_300001_SM_10006detail6reduce28DeviceReduceSingleTileKernelINS2_10policy_hubIiyN4cuda3__47maximumIiEEE10Policy1000EPiPfiS8_fiNS5_3std3__410__identityEEEvT0_T1_T2_T3_T4_T6_(
	.param .u64 .ptr .align 1 _ZN3cub18CUB_300001_SM_10006detail6reduce28DeviceReduceSingleTileKernelINS2_10policy_hubIiyN4cuda3__47maximumIiEEE10Policy1000EPiPfiS8_fiNS5_3std3__410__identityEEEvT0_T1_T2_T3_T4_T6__param_0,
	.param .u64 .ptr .align 1 _ZN3cub18CUB_300001_SM_10006detail6reduce28DeviceReduceSingleTileKernelINS2_10policy_hubIiyN4cuda3__47maximumIiEEE10Policy1000EPiPfiS8_fiNS5_3std3__410__identityEEEvT0_T1_T2_T3_T4_T6__param_1,
	.param .u32 _ZN3cub18CUB_300001_SM_10006detail6reduce28DeviceReduceSingleTileKernelINS2_10policy_hubIiyN4cuda3__47maximumIiEEE10Policy1000EPiPfiS8_fiNS5_3std3__410__identityEEEvT0_T1_T2_T3_T4_T6__param_2,
	.param .align 1 .b8 _ZN3cub18CUB_300001_SM_10006detail6reduce28DeviceReduceSingleTileKernelINS2_10policy_hubIiyN4cuda3__47maximumIiEEE10Policy1000EPiPfiS8_fiNS5_3std3__410__identityEEEvT0_T1_T2_T3_T4_T6__param_3[1],
	.param .f32 _ZN3cub18CUB_300001_SM_10006detail6reduce28DeviceReduceSingleTileKernelINS2_10policy_hubIiyN4cuda3__47maximumIiEEE10Policy1000EPiPfiS8_fiNS5_3std3__410__identityEEEvT0_T1_T2_T3_T4_T6__param_4,
	.param .align 1 .b8 _ZN3cub18CUB_300001_SM_10006detail6reduce28DeviceReduceSingleTileKernelINS2_10policy_hubIiyN4cuda3__47maximumIiEEE10Policy1000EPiPfiS8_fiNS5_3std3__410__identityEEEvT0_T1_T2_T3_T4_T6__param_5[1]
)
.maxntid 256
.minnctapersm 1
{
	.reg .pred 	%p<97>;
	.reg .b32 	%r<687>;
	.reg .b32 	%f<3>;
	.reg .b64 	%rd<125>;
	// demoted variable
	.shared .align 4 .b8 _ZZN3cub18CUB_300001_SM_10006detail6reduce28DeviceReduceSingleTileKernelINS2_10policy_hubIiyN4cuda3__47maximumIiEEE10Policy1000EPiPfiS8_fiNS5_3std3__410__identityEEEvT0_T1_T2_T3_T4_T6_E12temp_storage[44];
	ld.param.u64 	%rd16, [_ZN3cub18CUB_300001_SM_10006detail6reduce28DeviceReduceSingleTileKernelINS2_10policy_hubIiyN4cuda3__47maximumIiEEE10Policy1000EPiPfiS8_fiNS5_3std3__410__identityEEEvT0_T1_T2_T3_T4_T6__param_0];
	ld.param.u64 	%rd17, [_ZN3cub18CUB_300001_SM_10006detail6reduce28DeviceReduceSingleTileKernelINS2_10policy_hubIiyN4cuda3__47maximumIiEEE10Policy1000EPiPfiS8_fiNS5_3std3__410__identityEEEvT0_T1_T2_T3_T4_T6__param_1];
	ld.param.u32 	%r124, [_ZN3cub18CUB_300001_SM_10006detail6reduce28DeviceReduceSingleTileKernelINS2_10policy_hubIiyN4cuda3__47maximumIiEEE10Policy1000EPiPfiS8_fiNS5_3std3__410__identityEEEvT0_T1_T2_T3_T4_T6__param_2];
	ld.param.f32 	%f1, [_ZN3cub18CUB_300001_SM_10006detail6reduce28DeviceReduceSingleTileKernelINS2_10policy_hubIiyN4cuda3__47maximumIiEEE10Policy1000EPiPfiS8_fiNS5_3std3__410__identityEEEvT0_T1_T2_T3_T4_T6__param_4];
	cvta.to.global.u64 	%rd1, %rd17;
	setp.ne.s32 	%p1, %r124, 0;
	@%p1 bra 	$L__BB8_3;
	mov.u32 	%r633, %tid.x;
	setp.ne.s32 	%p96, %r633, 0;
	@%p96 bra 	$L__BB8_74;
	st.global.f32 	[%rd1], %f1;
	bra.uni 	$L__BB8_74;
$L__BB8_3:
	and.b64  	%rd18, %rd16, 15;
	setp.ne.s64 	%p2, %rd18, 0;
	@%p2 bra 	$L__BB8_38;
	setp.gt.s32 	%p49, %r124, 4095;
	@%p49 bra 	$L__BB8_22;
	mov.u32 	%r1, %tid.x;
	setp.ge.s32 	%p66, %r1, %r124;
	mov.b32 	%r644, 0;
	mov.u32 	%r639, %r1;
	@%p66 bra 	$L__BB8_7;
	mul.wide.u32 	%rd113, %r1, 4;
	add.s64 	%rd112, %rd16, %rd113;
	// begin inline asm
	ld.global.nc.u32 %r644, [%rd112];
	// end inline asm
	add.s32 	%r639, %r1, 256;
$L__BB8_7:
	setp.ge.s32 	%p67, %r639, %r124;
	@%p67 bra 	$L__BB8_13;
	not.b32 	%r507, %r639;
	add.s32 	%r6, %r124, %r507;
	and.b32  	%r508, %r6, 768;
	setp.eq.s32 	%p68, %r508, 768;
	@%p68 bra 	$L__BB8_11;
	mul.wide.u32 	%rd114, %r639, 4;
	add.s64 	%rd121, %rd16, %rd114;
	shr.u32 	%r509, %r6, 8;
	add.s32 	%r510, %r509, 1;
	and.b32  	%r511, %r510, 3;
	neg.s32 	%r636, %r511;
$L__BB8_10:
	.pragma "nounroll";
	// begin inline asm
	ld.global.nc.u32 %r512, [%rd121];
	// end inline asm
	max.s32 	%r644, %r644, %r512;
	add.s32 	%r639, %r639, 256;
	add.s64 	%rd121, %rd121, 1024;
	add.s32 	%r636, %r636, 1;
	setp.ne.s32 	%p69, %r636, 0;
	@%p69 bra 	$L__BB8_10;
$L__BB8_11:
	setp.lt.u32 	%p70, %r6, 768;
	@%p70 bra 	$L__BB8_13;
$L__BB8_12:
	mul.wide.s32 	%rd120, %r639, 4;
	add.s64 	%rd116, %rd16, %rd120;
	// begin inline asm
	ld.global.nc.u32 %r513, [%rd116];
	// end inline asm
	max.s32 	%r517, %r644, %r513;
	add.s64 	%rd117, %rd116, 1024;
	// begin inline asm
	ld.global.nc.u32 %r514, [%rd117];
	// end inline asm
	max.s32 	%r518, %r517, %r514;
	add.s64 	%rd118, %rd116, 2048;
	// begin inline asm
	ld.global.nc.u32 %r515, [%rd118];
	// end inline asm
	max.s32 	%r519, %r518, %r515;
	add.s64 	%rd119, %rd116, 3072;
	// begin inline asm
	ld.global.nc.u32 %r516, [%rd119];
	// end inline asm
	max.s32 	%r644, %r519, %r516;
	add.s32 	%r639, %r639, 1024;
	setp.lt.s32 	%p71, %r639, %r124;
	@%p71 bra 	$L__BB8_12;
$L__BB8_13:
	setp.lt.s32 	%p72, %r124, 256;
	@%p72 bra 	$L__BB8_18;
	// begin inline asm
	mov.u32 %r583, %laneid;
	// end inline asm
	mov.b32 	%r586, 1;
	mov.b32 	%r607, 31;
	mov.b32 	%r608, -1;
	// begin inline asm
	shfl.sync.down.b32 %r584, %r644, %r586, %r607, %r608;
	// end inline asm
	setp.gt.s32 	%p88, %r583, 30;
	max.s32 	%r609, %r644, %r584;
	selp.b32 	%r590, %r644, %r609, %p88;
	mov.b32 	%r591, 2;
	// begin inline asm
	shfl.sync.down.b32 %r589, %r590, %r591, %r607, %r608;
	// end inline asm
	setp.gt.s32 	%p89, %r583, 29;
	max.s32 	%r610, %r590, %r589;
	selp.b32 	%r595, %r590, %r610, %p89;
	mov.b32 	%r596, 4;
	// begin inline asm
	shfl.sync.down.b32 %r594, %r595, %r596, %r607, %r608;
	// end inline asm
	setp.gt.s32 	%p90, %r583, 27;
	max.s32 	%r611, %r595, %r594;
	selp.b32 	%r600, %r595, %r611, %p90;
	mov.b32 	%r601, 8;
	// begin inline asm
	shfl.sync.down.b32 %r599, %r600, %r601, %r607, %r608;
	// end inline asm
	setp.gt.s32 	%p91, %r583, 23;
	max.s32 	%r612, %r600, %r599;
	selp.b32 	%r605, %r600, %r612, %p91;
	mov.b32 	%r606, 16;
	// begin inline asm
	shfl.sync.down.b32 %r604, %r605, %r606, %r607, %r608;
	// end inline asm
	setp.gt.s32 	%p92, %r583, 15;
	max.s32 	%r22, %r605, %r604;
	selp.b32 	%r686, %r605, %r22, %p92;
	setp.ne.s32 	%p93, %r583, 0;
	@%p93 bra 	$L__BB8_16;
	shr.u32 	%r613, %r1, 3;
	and.b32  	%r614, %r613, 124;
	mov.u32 	%r615, _ZZN3cub18CUB_300001_SM_10006detail6reduce28DeviceReduceSingleTileKernelINS2_10policy_hubIiyN4cuda3__47maximumIiEEE10Policy1000EPiPfiS8_fiNS5_3std3__410__identityEEEvT0_T1_T2_T3_T4_T6_E12temp_storage;
	add.s32 	%r616, %r615, %r614;
	st.shared.u32 	[%r616+8], %r22;
$L__BB8_16:
	bar.sync 	0;
	setp.ne.s32 	%p94, %r1, 0;
	@%p94 bra 	$L__BB8_72;
	ld.shared.u32 	%r617, [_ZZN3cub18CUB_300001_SM_10006detail6reduce28DeviceReduceSingleTileKernelINS2_10policy_hubIiyN4cuda3__47maximumIiEEE10Policy1000EPiPfiS8_fiNS5_3std3__410__identityEEEvT0_T1_T2_T3_T4_T6_E12temp_storage+12];
	max.s32 	%r618, %r686, %r617;
	ld.shared.u32 	%r619, [_ZZN3cub18CUB_300001_SM_10006detail6reduce28DeviceReduceSingleTileKernelINS2_10policy_hubIiyN4cuda3__47maximumIiEEE10Policy1000EPiPfiS8_fiNS5_3std3__410__identityEEEvT0_T1_T2_T3_T4_T6_E12temp_storage+16];
	max.s32 	%r620, %r618, %r619;
	ld.shared.u32 	%r621, [_ZZN3cub18CUB_300001_SM_10006detail6reduce28DeviceReduceSingleTileKernelINS2_10policy_hubIiyN4cuda3__47maximumIiEEE10Policy1000EPiPfiS8_fiNS5_3std3__410__identityEEEvT0_T1_T2_T3_T4_T6_E12temp_storage+20];
	max.s32 	%r622, %r620, %r621;
	ld.shared.u32 	%r623, [_ZZN3cub18CUB_300001_SM_10006detail6reduce28DeviceReduceSingleTileKernelINS2_10policy_hubIiyN4cuda3__47maximumIiEEE10Policy1000EPiPfiS8_fiNS5_3std3__410__identityEEEvT0_T1_T2_T3_T4_T6_E12temp_storage+24];
	max.s32 	%r624, %r622, %r623;
	ld.shared.u32 	%r625, [_ZZN3cub18CUB_300001_SM_10006detail6reduce28DeviceReduceSingleTileKernelINS2_10policy_hubIiyN4cuda3__47maximumIiEEE10Policy1000EPiPfiS8_fiNS5_3std3__410__identityEEEvT0_T1_T2_T3_T4_T6_E12temp_storage+28];
	max.s32 	%r626, %r624, %r625;
	ld.shared.u32 	%r627, [_ZZN3cub18CUB_300001_SM_10006detail6reduce28DeviceReduceSingleTileKernelINS2_10policy_hubIiyN4cuda3__47maximumIiEEE10Policy1000EPiPfiS8_fiNS5_3std3__410__identityEEEvT0_T1_T2_T3_T4_T6_E12temp_storage+32];
	max.s32 	%r628, %r626, %r627;
	ld.shared.u32 	%r629, [_ZZN3cub18CUB_300001_SM_10006detail6reduce28DeviceReduceSingleTileKernelINS2_10policy_hubIiyN4cuda3__47maximumIiEEE10Policy1000EPiPfiS8_fiNS5_3std3__410__identityEEEvT0_T1_T2_T3_T4_T6_E12temp_storage+36];
	max.s32 	%r686, %r628, %r629;
	bra.uni 	$L__BB8_72;
$L__BB8_18:
	// begin inline asm
	mov.u32 %r520, %laneid;
	// end inline asm
	and.b32  	%r546, %r1, 992;
	add.s32 	%r547, %r546, 32;
	setp.gt.s32 	%p73, %r547, %r124;
	not.b32 	%r548, %r546;
	add.s32 	%r549, %r124, %r548;
	selp.b32 	%r544, %r549, 31, %p73;
	mov.b32 	%r523, 1;
	mov.b32 	%r545, -1;
	// begin inline asm
	shfl.sync.down.b32 %r521, %r644, %r523, %r544, %r545;
	// end inline asm
	setp.lt.s32 	%p74, %r520, %r544;
	max.s32 	%r550, %r644, %r521;
	selp.b32 	%r527, %r550, %r644, %p74;
	mov.b32 	%r528, 2;
	// begin inline asm
	shfl.sync.down.b32 %r526, %r527, %r528, %r544, %r545;
	// end inline asm
	add.s32 	%r551, %r520, 2;
	setp.gt.s32 	%p75, %r551, %r544;
	max.s32 	%r552, %r527, %r526;
	selp.b32 	%r532, %r527, %r552, %p75;
	mov.b32 	%r533, 4;
	// begin inline asm
	shfl.sync.down.b32 %r531, %r532, %r533, %r544, %r545;
	// end inline asm
	add.s32 	%r553, %r520, 4;
	setp.gt.s32 	%p76, %r553, %r544;
	max.s32 	%r554, %r532, %r531;
	selp.b32 	%r537, %r532, %r554, %p76;
	mov.b32 	%r538, 8;
	// begin inline asm
	shfl.sync.down.b32 %r536, %r537, %r538, %r544, %r545;
	// end inline asm
	add.s32 	%r555, %r520, 8;
	setp.gt.s32 	%p77, %r555, %r544;
	max.s32 	%r556, %r537, %r536;
	selp.b32 	%r542, %r537, %r556, %p77;
	mov.b32 	%r543, 16;
	// begin inline asm
	shfl.sync.down.b32 %r541, %r542, %r543, %r544, %r545;
	// end inline asm
	add.s32 	%r557, %r520, 16;
	setp.gt.s32 	%p78, %r557, %r544;
	max.s32 	%r558, %r542, %r541;
	selp.b32 	%r686, %r542, %r558, %p78;
	setp.ne.s32 	%p79, %r520, 0;
	@%p79 bra 	$L__BB8_20;
	shr.u32 	%r559, %r1, 3;
	and.b32  	%r560, %r559, 124;
	mov.u32 	%r561, _ZZN3cub18CUB_300001_SM_10006detail6reduce28DeviceReduceSingleTileKernelINS2_10policy_hubIiyN4cuda3__47maximumIiEEE10Policy1000EPiPfiS8_fiNS5_3std3__410__identityEEEvT0_T1_T2_T3_T4_T6_E12temp_storage;
	add.s32 	%r562, %r561, %r560;
	st.shared.u32 	[%r562+8], %r686;
$L__BB8_20:
	bar.sync 	0;
	setp.ne.s32 	%p80, %r1, 0;
	@%p80 bra 	$L__BB8_72;
	setp.gt.s32 	%p81, %r124, 32;
	ld.shared.u32 	%r563, [_ZZN3cub18CUB_300001_SM_10006detail6reduce28DeviceReduceSingleTileKernelINS2_10policy_hubIiyN4cuda3__47maximumIiEEE10Policy1000EPiPfiS8_fiNS5_3std3__410__identityEEEvT0_T1_T2_T3_T4_T6_E12temp_storage+12];
	max.s32 	%r564, %r686, %r563;
	selp.b32 	%r565, %r564, %r686, %p81;
	setp.gt.s32 	%p82, %r124, 64;
	ld.shared.u32 	%r566, [_ZZN3cub18CUB_300001_SM_10006detail6reduce28DeviceReduceSingleTileKernelINS2_10policy_hubIiyN4cuda3__47maximumIiEEE10Policy1000EPiPfiS8_fiNS5_3std3__410__identityEEEvT0_T1_T2_T3_T4_T6_E12temp_storage+16];
	max.s32 	%r567, %r565, %r566;
	selp.b32 	%r568, %r567, %r565, %p82;
	setp.gt.s32 	%p83, %r124, 96;
	ld.shared.u32 	%r569, [_ZZN3cub18CUB_300001_SM_10006detail6reduce28DeviceReduceSingleTileKernelINS2_10policy_hubIiyN4cuda3__47maximumIiEEE10Policy1000EPiPfiS8_fiNS5_3std3__410__identityEEEvT0_T1_T2_T3_T4_T6_E12temp_storage+20];
	max.s32 	%r570, %r568, %r569;
	selp.b32 	%r571, %r570, %r568, %p83;
	setp.gt.s32 	%p84, %r124, 128;
	ld.shared.u32 	%r572, [_ZZN3cub18CUB_300001_SM_10006detail6reduce28DeviceReduceSingleTileKernelINS2_10policy_hubIiyN4cuda3__47maximumIiEEE10Policy1000EPiPfiS8_fiNS5_3std3__410__identityEEEvT0_T1_T2_T3_T4_T6_E12temp_storage+24];
	max.s32 	%r573, %r571, %r572;
	selp.b32 	%r574, %r573, %r571, %p84;
	setp.gt.s32 	%p85, %r124, 160;
	ld.shared.u32 	%r575, [_ZZN3cub18CUB_300001_SM_10006detail6reduce28DeviceReduceSingleTileKernelINS2_10policy_hubIiyN4cuda3__47maximumIiEEE10Policy1000EPiPfiS8_fiNS5_3std3__410__identityEEEvT0_T1_T2_T3_T4_T6_E12temp_storage+28];
	max.s32 	%r576, %r574, %r575;
	selp.b32 	%r577, %r576, %r574, %p85;
	setp.gt.s32 	%p86, %r124, 192;
	ld.shared.u32 	%r578, [_ZZN3cub18CUB_300001_SM_10006detail6reduce28DeviceReduceSingleTileKernelINS2_10policy_hubIiyN4cuda3__47maximumIiEEE10Policy1000EPiPfiS8_fiNS5_3std3__410__identityEEEvT0_T1_T2_T3_T4_T6_E12temp_storage+32];
	max.s32 	%r579, %r577, %r578;
	selp.b32 	%r580, %r579, %r577, %p86;
	setp.gt.s32 	%p87, %r124, 224;
	ld.shared.u32 	%r581, [_ZZN3cub18CUB_300001_SM_10006detail6reduce28DeviceReduceSingleTileKernelINS2_10policy_hubIiyN4cuda3__47maximumIiEEE10Policy1000EPiPfiS8_fiNS5_3std3__410__identityEEEvT0_T1_T2_T3_T4_T6_E12temp_storage+36];
	max.s32 	%r582, %r580, %r581;
	selp.b32 	%r686, %r582, %r580, %p87;
	bra.uni 	$L__BB8_72;
$L__BB8_22:
	mov.u32 	%r27, %tid.x;
	shl.b32 	%r378, %r27, 2;
	mul.wide.u32 	%rd86, %r378, 4;
	add.s64 	%rd76, %rd16, %rd86;
	// begin inline asm
	ld.global.nc.v2.u64 {%rd74, %rd75}, [%rd76];
	// end inline asm
	mov.b64 	{%r379, %r380}, %rd75;
	mov.b64 	{%r381, %r382}, %rd74;
	add.s64 	%rd79, %rd76, 4096;
	// begin inline asm
	ld.global.nc.v2.u64 {%rd77, %rd78}, [%rd79];
	// end inline asm
	mov.b64 	{%r383, %r384}, %rd78;
	mov.b64 	{%r385, %r386}, %rd77;
	add.s64 	%rd82, %rd76, 8192;
	// begin inline asm
	ld.global.nc.v2.u64 {%rd80, %rd81}, [%rd82];
	// end inline asm
	mov.b64 	{%r387, %r388}, %rd81;
	mov.b64 	{%r389, %r390}, %rd80;
	add.s64 	%rd85, %rd76, 12288;
	// begin inline asm
	ld.global.nc.v2.u64 {%rd83, %rd84}, [%rd85];
	// end inline asm
	mov.b64 	{%r391, %r392}, %rd84;
	mov.b64 	{%r393, %r394}, %rd83;
	max.s32 	%r395, %r381, %r382;
	max.s32 	%r396, %r395, %r379;
	max.s32 	%r397, %r380, %r385;
	max.s32 	%r398, %r397, %r386;
	max.s32 	%r399, %r383, %r384;
	max.s32 	%r400, %r399, %r389;
	max.s32 	%r401, %r390, %r387;
	max.s32 	%r402, %r401, %r388;
	max.s32 	%r403, %r393, %r394;
	max.s32 	%r404, %r403, %r391;
	max.s32 	%r405, %r396, %r398;
	max.s32 	%r406, %r405, %r400;
	max.s32 	%r407, %r402, %r404;
	max.s32 	%r408, %r407, %r392;
	max.s32 	%r659, %r406, %r408;
	setp.lt.u32 	%p50, %r124, 8192;
	mov.b32 	%r648, 4096;
	@%p50 bra 	$L__BB8_26;
	add.s32 	%r29, %r124, -4096;
	mov.b32 	%r648, 4096;
$L__BB8_24:
	mul.wide.s32 	%rd99, %r648, 4;
	add.s64 	%rd89, %rd76, %rd99;
	// begin inline asm
	ld.global.nc.v2.u64 {%rd87, %rd88}, [%rd89];
	// end inline asm
	mov.b64 	{%r410, %r411}, %rd88;
	mov.b64 	{%r412, %r413}, %rd87;
	add.s64 	%rd92, %rd89, 4096;
	// begin inline asm
	ld.global.nc.v2.u64 {%rd90, %rd91}, [%rd92];
	// end inline asm
	mov.b64 	{%r414, %r415}, %rd91;
	mov.b64 	{%r416, %r417}, %rd90;
	add.s64 	%rd95, %rd89, 8192;
	// begin inline asm
	ld.global.nc.v2.u64 {%rd93, %rd94}, [%rd95];
	// end inline asm
	mov.b64 	{%r418, %r419}, %rd94;
	mov.b64 	{%r420, %r421}, %rd93;
	add.s64 	%rd98, %rd89, 12288;
	// begin inline asm
	ld.global.nc.v2.u64 {%rd96, %rd97}, [%rd98];
	// end inline asm
	mov.b64 	{%r422, %r423}, %rd97;
	mov.b64 	{%r424, %r425}, %rd96;
	max.s32 	%r426, %r659, %r412;
	max.s32 	%r427, %r426, %r413;
	max.s32 	%r428, %r410, %r411;
	max.s32 	%r429, %r428, %r416;
	max.s32 	%r430, %r417, %r414;
	max.s32 	%r431, %r430, %r415;
	max.s32 	%r432, %r420, %r421;
	max.s32 	%r433, %r432, %r418;
	max.s32 	%r434, %r419, %r424;
	max.s32 	%r435, %r434, %r425;
	max.s32 	%r436, %r422, %r423;
	max.s32 	%r437, %r427, %r429;
	max.s32 	%r438, %r437, %r431;
	max.s32 	%r439, %r433, %r435;
	max.s32 	%r440, %r439, %r436;
	max.s32 	%r659, %r438, %r440;
	sub.s32 	%r441, %r124, %r648;
	setp.lt.s32 	%p51, %r441, 4096;
	@%p51 bra 	$L__BB8_34;
	add.s32 	%r648, %r648, 4096;
	setp.le.s32 	%p52, %r648, %r29;
	@%p52 bra 	$L__BB8_24;
$L__BB8_26:
	setp.le.s32 	%p53, %r124, %r648;
	@%p53 bra 	$L__BB8_34;
	sub.s32 	%r36, %r124, %r648;
	setp.ge.s32 	%p54, %r27, %r36;
	@%p54 bra 	$L__BB8_34;
	not.b32 	%r443, %r27;
	add.s32 	%r444, %r124, %r443;
	sub.s32 	%r37, %r444, %r648;
	and.b32  	%r445, %r37, 768;
	setp.eq.s32 	%p55, %r445, 768;
	mov.u32 	%r653, %r27;
	@%p55 bra 	$L__BB8_31;
	add.s32 	%r650, %r27, %r648;
	shr.u32 	%r446, %r37, 8;
	add.s32 	%r447, %r446, 1;
	and.b32  	%r448, %r447, 3;
	neg.s32 	%r649, %r448;
	mov.u32 	%r653, %r27;
$L__BB8_30:
	.pragma "nounroll";
	mul.wide.u32 	%rd101, %r650, 4;
	add.s64 	%rd100, %rd16, %rd101;
	// begin inline asm
	ld.global.nc.u32 %r449, [%rd100];
	// end inline asm
	max.s32 	%r659, %r659, %r449;
	add.s32 	%r653, %r653, 256;
	add.s32 	%r650, %r650, 256;
	add.s32 	%r649, %r649, 1;
	setp.ne.s32 	%p56, %r649, 0;
	@%p56 bra 	$L__BB8_30;
$L__BB8_31:
	setp.lt.u32 	%p57, %r37, 768;
	@%p57 bra 	$L__BB8_34;
	cvt.u64.u32 	%rd102, %r653;
	cvt.u64.u32 	%rd103, %r648;
	add.s64 	%rd104, %rd102, %rd103;
	shl.b64 	%rd105, %rd104, 2;
	add.s64 	%rd106, %rd105, %rd16;
	add.s64 	%rd122, %rd106, 2048;
	add.s32 	%r656, %r653, %r648;
$L__BB8_33:
	mul.wide.u32 	%rd111, %r656, 4;
	add.s64 	%rd107, %rd16, %rd111;
	// begin inline asm
	ld.global.nc.u32 %r450, [%rd107];
	// end inline asm
	max.s32 	%r454, %r659, %r450;
	add.s64 	%rd108, %rd122, -1024;
	// begin inline asm
	ld.global.nc.u32 %r451, [%rd108];
	// end inline asm
	max.s32 	%r455, %r454, %r451;
	// begin inline asm
	ld.global.nc.u32 %r452, [%rd122];
	// end inline asm
	max.s32 	%r456, %r455, %r452;
	add.s64 	%rd110, %rd122, 1024;
	// begin inline asm
	ld.global.nc.u32 %r453, [%rd110];
	// end inline asm
	max.s32 	%r659, %r456, %r453;
	add.s32 	%r653, %r653, 1024;
	add.s64 	%rd122, %rd122, 4096;
	add.s32 	%r656, %r656, 1024;
	setp.lt.s32 	%p58, %r653, %r36;
	@%p58 bra 	$L__BB8_33;
$L__BB8_34:
	// begin inline asm
	mov.u32 %r457, %laneid;
	// end inline asm
	mov.b32 	%r460, 1;
	mov.b32 	%r481, 31;
	mov.b32 	%r482, -1;
	// begin inline asm
	shfl.sync.down.b32 %r458, %r659, %r460, %r481, %r482;
	// end inline asm
	setp.gt.s32 	%p59, %r457, 30;
	max.s32 	%r483, %r659, %r458;
	selp.b32 	%r464, %r659, %r483, %p59;
	mov.b32 	%r465, 2;
	// begin inline asm
	shfl.sync.down.b32 %r463, %r464, %r465, %r481, %r482;
	// end inline asm
	setp.gt.s32 	%p60, %r457, 29;
	max.s32 	%r484, %r464, %r463;
	selp.b32 	%r469, %r464, %r484, %p60;
	mov.b32 	%r470, 4;
	// begin inline asm
	shfl.sync.down.b32 %r468, %r469, %r470, %r481, %r482;
	// end inline asm
	setp.gt.s32 	%p61, %r457, 27;
	max.s32 	%r485, %r469, %r468;
	selp.b32 	%r474, %r469, %r485, %p61;
	mov.b32 	%r475, 8;
	// begin inline asm
	shfl.sync.down.b32 %r473, %r474, %r475, %r481, %r482;
	// end inline asm
	setp.gt.s32 	%p62, %r457, 23;
	max.s32 	%r486, %r474, %r473;
	selp.b32 	%r479, %r474, %r486, %p62;
	mov.b32 	%r480, 16;
	// begin inline asm
	shfl.sync.down.b32 %r478, %r479, %r480, %r481, %r482;
	// end inline asm
	setp.gt.s32 	%p63, %r457, 15;
	max.s32 	%r59, %r479, %r478;
	selp.b32 	%r686, %r479, %r59, %p63;
	setp.ne.s32 	%p64, %r457, 0;
	@%p64 bra 	$L__BB8_36;
	shr.u32 	%r487, %r27, 3;
	and.b32  	%r488, %r487, 124;
	mov.u32 	%r489, _ZZN3cub18CUB_300001_SM_10006detail6reduce28DeviceReduceSingleTileKernelINS2_10policy_hubIiyN4cuda3__47maximumIiEEE10Policy1000EPiPfiS8_fiNS5_3std3__410__identityEEEvT0_T1_T2_T3_T4_T6_E12temp_storage;
	add.s32 	%r490, %r489, %r488;
	st.shared.u32 	[%r490+8], %r59;
$L__BB8_36:
	bar.sync 	0;
	setp.ne.s32 	%p65, %r27, 0;
	@%p65 bra 	$L__BB8_72;
	ld.shared.u32 	%r491, [_ZZN3cub18CUB_300001_SM_10006detail6reduce28DeviceReduceSingleTileKernelINS2_10policy_hubIiyN4cuda3__47maximumIiEEE10Policy1000EPiPfiS8_fiNS5_3std3__410__identityEEEvT0_T1_T2_T3_T4_T6_E12temp_storage+12];
	max.s32 	%r492, %r686, %r491;
	ld.shared.u32 	%r493, [_ZZN3cub18CUB_300001_SM_10006detail6reduce28DeviceReduceSingleTileKernelINS2_10policy_hubIiyN4cuda3__47maximumIiEEE10Policy1000EPiPfiS8_fiNS5_3std3__410__identityEEEvT0_T1_T2_T3_T4_T6_E12temp_storage+16];
	max.s32 	%r494, %r492, %r493;
	ld.shared.u32 	%r495, [_ZZN3cub18CUB_300001_SM_10006detail6reduce28DeviceReduceSingleTileKernelINS2_10policy_hubIiyN4cuda3__47maximumIiEEE10Policy1000EPiPfiS8_fiNS5_3std3__410__identityEEEvT0_T1_T2_T3_T4_T6_E12temp_storage+20];
	max.s32 	%r496, %r494, %r495;
	ld.shared.u32 	%r497, [_ZZN3cub18CUB_300001_SM_10006detail6reduce28DeviceReduceSingleTileKernelINS2_10policy_hubIiyN4cuda3__47maximumIiEEE10Policy1000EPiPfiS8_fiNS5_3std3__410__identityEEEvT0_T1_T2_T3_T4_T6_E12temp_storage+24];
	max.s32 	%r498, %r496, %r497;
	ld.shared.u32 	%r499, [_ZZN3cub18CUB_300001_SM_10006detail6reduce28DeviceReduceSingleTileKernelINS2_10policy_hubIiyN4cuda3__47maximumIiEEE10Policy1000EPiPfiS8_fiNS5_3std3__410__identityEEEvT0_T1_T2_T3_T4_T6_E12temp_storage+28];
	max.s32 	%r500, %r498, %r499;
	ld.shared.u32 	%r501, [_ZZN3cub18CUB_300001_SM_10006detail6reduce28DeviceReduceSingleTileKernelINS2_10policy_hubIiyN4cuda3__47maximumIiEEE10Policy1000EPiPfiS8_fiNS5_3std3__410__identityEEEvT0_T1_T2_T3_T4_T6_E12temp_storage+32];
	max.s32 	%r502, %r500, %r501;
	ld.shared.u32 	%r503, [_ZZN3cub18CUB_300001_SM_10006detail6reduce28DeviceReduceSingleTileKernelINS2_10policy_hubIiyN4cuda3__47maximumIiEEE10Policy1000EPiPfiS8_fiNS5_3std3__410__identityEEEvT0_T1_T2_T3_T4_T6_E12temp_storage+36];
	max.s32 	%r686, %r502, %r503;
	bra.uni 	$L__BB8_72;
$L__BB8_38:
	setp.gt.s32 	%p3, %r124, 4095;
	@%p3 bra 	$L__BB8_56;
	mov.u32 	%r62, %tid.x;
	setp.ge.s32 	%p20, %r62, %r124;
	mov.b32 	%r670, 0;
	mov.u32 	%r665, %r62;
	@%p20 bra 	$L__BB8_41;
	mul.wide.u32 	%rd66, %r62, 4;
	add.s64 	%rd65, %rd16, %rd66;
	// begin inline asm
	ld.global.nc.u32 %r670, [%rd65];
	// end inline asm
	add.s32 	%r665, %r62, 256;
$L__BB8_41:
	setp.ge.s32 	%p21, %r665, %r124;
	@%p21 bra 	$L__BB8_47;
	not.b32 	%r254, %r665;
	add.s32 	%r67, %r124, %r254;
	and.b32  	%r255, %r67, 768;
	setp.eq.s32 	%p22, %r255, 768;
	@%p22 bra 	$L__BB8_45;
	mul.wide.u32 	%rd67, %r665, 4;
	add.s64 	%rd123, %rd16, %rd67;
	shr.u32 	%r256, %r67, 8;
	add.s32 	%r257, %r256, 1;
	and.b32  	%r258, %r257, 3;
	neg.s32 	%r662, %r258;
$L__BB8_44:
	.pragma "nounroll";
	// begin inline asm
	ld.global.nc.u32 %r259, [%rd123];
	// end inline asm
	max.s32 	%r670, %r670, %r259;
	add.s32 	%r665, %r665, 256;
	add.s64 	%rd123, %rd123, 1024;
	add.s32 	%r662, %r662, 1;
	setp.ne.s32 	%p23, %r662, 0;
	@%p23 bra 	$L__BB8_44;
$L__BB8_45:
	setp.lt.u32 	%p24, %r67, 768;
	@%p24 bra 	$L__BB8_47;
$L__BB8_46:
	mul.wide.s32 	%rd73, %r665, 4;
	add.s64 	%rd69, %rd16, %rd73;
	// begin inline asm
	ld.global.nc.u32 %r260, [%rd69];
	// end inline asm
	max.s32 	%r264, %r670, %r260;
	add.s64 	%rd70, %rd69, 1024;
	// begin inline asm
	ld.global.nc.u32 %r261, [%rd70];
	// end inline asm
	max.s32 	%r265, %r264, %r261;
	add.s64 	%rd71, %rd69, 2048;
	// begin inline asm
	ld.global.nc.u32 %r262, [%rd71];
	// end inline asm
	max.s32 	%r266, %r265, %r262;
	add.s64 	%rd72, %rd69, 3072;
	// begin inline asm
	ld.global.nc.u32 %r263, [%rd72];
	// end inline asm
	max.s32 	%r670, %r266, %r263;
	add.s32 	%r665, %r665, 1024;
	setp.lt.s32 	%p25, %r665, %r124;
	@%p25 bra 	$L__BB8_46;
$L__BB8_47:
	setp.lt.s32 	%p26, %r124, 256;
	@%p26 bra 	$L__BB8_52;
	// begin inline asm
	mov.u32 %r330, %laneid;
	// end inline asm
	mov.b32 	%r333, 1;
	mov.b32 	%r354, 31;
	mov.b32 	%r355, -1;
	// begin inline asm
	shfl.sync.down.b32 %r331, %r670, %r333, %r354, %r355;
	// end inline asm
	setp.gt.s32 	%p42, %r330, 30;
	max.s32 	%r356, %r670, %r331;
	selp.b32 	%r337, %r670, %r356, %p42;
	mov.b32 	%r338, 2;
	// begin inline asm
	shfl.sync.down.b32 %r336, %r337, %r338, %r354, %r355;
	// end inline asm
	setp.gt.s32 	%p43, %r330, 29;
	max.s32 	%r357, %r337, %r336;
	selp.b32 	%r342, %r337, %r357, %p43;
	mov.b32 	%r343, 4;
	// begin inline asm
	shfl.sync.down.b32 %r341, %r342, %r343, %r354, %r355;
	// end inline asm
	setp.gt.s32 	%p44, %r330, 27;
	max.s32 	%r358, %r342, %r341;
	selp.b32 	%r347, %r342, %r358, %p44;
	mov.b32 	%r348, 8;
	// begin inline asm
	shfl.sync.down.b32 %r346, %r347, %r348, %r354, %r355;
	// end inline asm
	setp.gt.s32 	%p45, %r330, 23;
	max.s32 	%r359, %r347, %r346;
	selp.b32 	%r352, %r347, %r359, %p45;
	mov.b32 	%r353, 16;
	// begin inline asm
	shfl.sync.down.b32 %r351, %r352, %r353, %r354, %r355;
	// end inline asm
	setp.gt.s32 	%p46, %r330, 15;
	max.s32 	%r83, %r352, %r351;
	selp.b32 	%r686, %r352, %r83, %p46;
	setp.ne.s32 	%p47, %r330, 0;
	@%p47 bra 	$L__BB8_50;
	shr.u32 	%r360, %r62, 3;
	and.b32  	%r361, %r360, 124;
	mov.u32 	%r362, _ZZN3cub18CUB_300001_SM_10006detail6reduce28DeviceReduceSingleTileKernelINS2_10policy_hubIiyN4cuda3__47maximumIiEEE10Policy1000EPiPfiS8_fiNS5_3std3__410__identityEEEvT0_T1_T2_T3_T4_T6_E12temp_storage;
	add.s32 	%r363, %r362, %r361;
	st.shared.u32 	[%r363+8], %r83;
$L__BB8_50:
	bar.sync 	0;
	setp.ne.s32 	%p48, %r62, 0;
	@%p48 bra 	$L__BB8_72;
	ld.shared.u32 	%r364, [_ZZN3cub18CUB_300001_SM_10006detail6reduce28DeviceReduceSingleTileKernelINS2_10policy_hubIiyN4cuda3__47maximumIiEEE10Policy1000EPiPfiS8_fiNS5_3std3__410__identityEEEvT0_T1_T2_T3_T4_T6_E12temp_storage+12];
	max.s32 	%r365, %r686, %r364;
	ld.shared.u32 	%r366, [_ZZN3cub18CUB_300001_SM_10006detail6reduce28DeviceReduceSingleTileKernelINS2_10policy_hubIiyN4cuda3__47maximumIiEEE10Policy1000EPiPfiS8_fiNS5_3std3__410__identityEEEvT0_T1_T2_T3_T4_T6_E12temp_storage+16];
	max.s32 	%r367, %r365, %r366;
	ld.shared.u32 	%r368, [_ZZN3cub18CUB_300001_SM_10006detail6reduce28DeviceReduceSingleTileKernelINS2_10policy_hubIiyN4cuda3__47maximumIiEEE10Policy1000EPiPfiS8_fiNS5_3std3__410__identityEEEvT0_T1_T2_T3_T4_T6_E12temp_storage+20];
	max.s32 	%r369, %r367, %r368;
	ld.shared.u32 	%r370, [_ZZN3cub18CUB_300001_SM_10006detail6reduce28DeviceReduceSingleTileKernelINS2_10policy_hubIiyN4cuda3__47maximumIiEEE10Policy1000EPiPfiS8_fiNS5_3std3__410__identityEEEvT0_T1_T2_T3_T4_T6_E12temp_storage+24];
	max.s32 	%r371, %r369, %r370;
	ld.shared.u32 	%r372, [_ZZN3cub18CUB_300001_SM_10006detail6reduce28DeviceReduceSingleTileKernelINS2_10policy_hubIiyN4cuda3__47maximumIiEEE10Policy1000EPiPfiS8_fiNS5_3std3__410__identityEEEvT0_T1_T2_T3_T4_T6_E12temp_storage+28];
	max.s32 	%r373, %r371, %r372;
	ld.shared.u32 	%r374, [_ZZN3cub18CUB_300001_SM_10006detail6reduce28DeviceReduceSingleTileKernelINS2_10policy_hubIiyN4cuda3__47maximumIiEEE10Policy1000EPiPfiS8_fiNS5_3std3__410__identityEEEvT0_T1_T2_T3_T4_T6_E12temp_storage+32];
	max.s32 	%r375, %r373, %r374;
	ld.shared.u32 	%r376, [_ZZN3cub18CUB_300001_SM_10006detail6reduce28DeviceReduceSingleTileKernelINS2_10policy_hubIiyN4cuda3__47maximumIiEEE10Policy1000EPiPfiS8_fiNS5_3std3__410__identityEEEvT0_T1_T2_T3_T4_T6_E12temp_storage+36];
	max.s32 	%r686, %r375, %r376;
	bra.uni 	$L__BB8_72;
$L__BB8_52:
	// begin inline asm
	mov.u32 %r267, %laneid;
	// end inline asm
	and.b32  	%r293, %r62, 992;
	add.s32 	%r294, %r293, 32;
	setp.gt.s32 	%p27, %r294, %r124;
	not.b32 	%r295, %r293;
	add.s32 	%r296, %r124, %r295;
	selp.b32 	%r291, %r296, 31, %p27;
	mov.b32 	%r270, 1;
	mov.b32 	%r292, -1;
	// begin inline asm
	shfl.sync.down.b32 %r268, %r670, %r270, %r291, %r292;
	// end inline asm
	setp.lt.s32 	%p28, %r267, %r291;
	max.s32 	%r297, %r670, %r268;
	selp.b32 	%r274, %r297, %r670, %p28;
	mov.b32 	%r275, 2;
	// begin inline asm
	shfl.sync.down.b32 %r273, %r274, %r275, %r291, %r292;
	// end inline asm
	add.s32 	%r298, %r267, 2;
	setp.gt.s32 	%p29, %r298, %r291;
	max.s32 	%r299, %r274, %r273;
	selp.b32 	%r279, %r274, %r299, %p29;
	mov.b32 	%r280, 4;
	// begin inline asm
	shfl.sync.down.b32 %r278, %r279, %r280, %r291, %r292;
	// end inline asm
	add.s32 	%r300, %r267, 4;
	setp.gt.s32 	%p30, %r300, %r291;
	max.s32 	%r301, %r279, %r278;
	selp.b32 	%r284, %r279, %r301, %p30;
	mov.b32 	%r285, 8;
	// begin inline asm
	shfl.sync.down.b32 %r283, %r284, %r285, %r291, %r292;
	// end inline asm
	add.s32 	%r302, %r267, 8;
	setp.gt.s32 	%p31, %r302, %r291;
	max.s32 	%r303, %r284, %r283;
	selp.b32 	%r289, %r284, %r303, %p31;
	mov.b32 	%r290, 16;
	// begin inline asm
	shfl.sync.down.b32 %r288, %r289, %r290, %r291, %r292;
	// end inline asm
	add.s32 	%r304, %r267, 16;
	setp.gt.s32 	%p32, %r304, %r291;
	max.s32 	%r305, %r289, %r288;
	selp.b32 	%r686, %r289, %r305, %p32;
	setp.ne.s32 	%p33, %r267, 0;
	@%p33 bra 	$L__BB8_54;
	shr.u32 	%r306, %r62, 3;
	and.b32  	%r307, %r306, 124;
	mov.u32 	%r308, _ZZN3cub18CUB_300001_SM_10006detail6reduce28DeviceReduceSingleTileKernelINS2_10policy_hubIiyN4cuda3__47maximumIiEEE10Policy1000EPiPfiS8_fiNS5_3std3__410__identityEEEvT0_T1_T2_T3_T4_T6_E12temp_storage;
	add.s32 	%r309, %r308, %r307;
	st.shared.u32 	[%r309+8], %r686;
$L__BB8_54:
	bar.sync 	0;
	setp.ne.s32 	%p34, %r62, 0;
	@%p34 bra 	$L__BB8_72;
	setp.gt.s32 	%p35, %r124, 32;
	ld.shared.u32 	%r310, [_ZZN3cub18CUB_300001_SM_10006detail6reduce28DeviceReduceSingleTileKernelINS2_10policy_hubIiyN4cuda3__47maximumIiEEE10Policy1000EPiPfiS8_fiNS5_3std3__410__identityEEEvT0_T1_T2_T3_T4_T6_E12temp_storage+12];
	max.s32 	%r311, %r686, %r310;
	selp.b32 	%r312, %r311, %r686, %p35;
	setp.gt.s32 	%p36, %r124, 64;
	ld.shared.u32 	%r313, [_ZZN3cub18CUB_300001_SM_10006detail6reduce28DeviceReduceSingleTileKernelINS2_10policy_hubIiyN4cuda3__47maximumIiEEE10Policy1000EPiPfiS8_fiNS5_3std3__410__identityEEEvT0_T1_T2_T3_T4_T6_E12temp_storage+16];
	max.s32 	%r314, %r312, %r313;
	selp.b32 	%r315, %r314, %r312, %p36;
	setp.gt.s32 	%p37, %r124, 96;
	ld.shared.u32 	%r316, [_ZZN3cub18CUB_300001_SM_10006detail6reduce28DeviceReduceSingleTileKernelINS2_10policy_hubIiyN4cuda3__47maximumIiEEE10Policy1000EPiPfiS8_fiNS5_3std3__410__identityEEEvT0_T1_T2_T3_T4_T6_E12temp_storage+20];
	max.s32 	%r317, %r315, %r316;
	selp.b32 	%r318, %r317, %r315, %p37;
	setp.gt.s32 	%p38, %r124, 128;
	ld.shared.u32 	%r319, [_ZZN3cub18CUB_300001_SM_10006detail6reduce28DeviceReduceSingleTileKernelINS2_10policy_hubIiyN4cuda3__47maximumIiEEE10Policy1000EPiPfiS8_fiNS5_3std3__410__identityEEEvT0_T1_T2_T3_T4_T6_E12temp_storage+24];
	max.s32 	%r320, %r318, %r319;
	selp.b32 	%r321, %r320, %r318, %p38;
	setp.gt.s32 	%p39, %r124, 160;
	ld.shared.u32 	%r322, [_ZZN3cub18CUB_300001_SM_10006detail6reduce28DeviceReduceSingleTileKernelINS2_10policy_hubIiyN4cuda3__47maximumIiEEE10Policy1000EPiPfiS8_fiNS5_3std3__410__identityEEEvT0_T1_T2_T3_T4_T6_E12temp_storage+28];
	max.s32 	%r323, %r321, %r322;
	selp.b32 	%r324, %r323, %r321, %p39;
	setp.gt.s32 	%p40, %r124, 192;
	ld.shared.u32 	%r325, [_ZZN3cub18CUB_300001_SM_10006detail6reduce28DeviceReduceSingleTileKernelINS2_10policy_hubIiyN4cuda3__47maximumIiEEE10Policy1000EPiPfiS8_fiNS5_3std3__410__identityEEEvT0_T1_T2_T3_T4_T6_E12temp_storage+32];
	max.s32 	%r326, %r324, %r325;
	selp.b32 	%r327, %r326, %r324, %p40;
	setp.gt.s32 	%p41, %r124, 224;
	ld.shared.u32 	%r328, [_ZZN3cub18CUB_300001_SM_10006detail6reduce28DeviceReduceSingleTileKernelINS2_10policy_hubIiyN4cuda3__47maximumIiEEE10Policy1000EPiPfiS8_fiNS5_3std3__410__identityEEEvT0_T1_T2_T3_T4_T6_E12temp_storage+36];
	max.s32 	%r329, %r327, %r328;
	selp.b32 	%r686, %r329, %r327, %p41;
	bra.uni 	$L__BB8_72;
$L__BB8_56:
	mov.u32 	%r88, %tid.x;
	mul.wide.u32 	%rd35, %r88, 4;
	add.s64 	%rd19, %rd16, %rd35;
	// begin inline asm
	ld.global.nc.u32 %r125, [%rd19];
	// end inline asm
	add.s64 	%rd20, %rd19, 1024;
	// begin inline asm
	ld.global.nc.u32 %r126, [%rd20];
	// end inline asm
	add.s64 	%rd21, %rd19, 2048;
	// begin inline asm
	ld.global.nc.u32 %r127, [%rd21];
	// end inline asm
	add.s64 	%rd22, %rd19, 3072;
	// begin inline asm
	ld.global.nc.u32 %r128, [%rd22];
	// end inline asm
	add.s64 	%rd23, %rd19, 4096;
	// begin inline asm
	ld.global.nc.u32 %r129, [%rd23];
	// end inline asm
	add.s64 	%rd24, %rd19, 5120;
	// begin inline asm
	ld.global.nc.u32 %r130, [%rd24];
	// end inline asm
	add.s64 	%rd25, %rd19, 6144;
	// begin inline asm
	ld.global.nc.u32 %r131, [%rd25];
	// end inline asm
	add.s64 	%rd26, %rd19, 7168;
	// begin inline asm
	ld.global.nc.u32 %r132, [%rd26];
	// end inline asm
	add.s64 	%rd27, %rd19, 8192;
	// begin inline asm
	ld.global.nc.u32 %r133, [%rd27];
	// end inline asm
	add.s64 	%rd28, %rd19, 9216;
	// begin inline asm
	ld.global.nc.u32 %r134, [%rd28];
	// end inline asm
	add.s64 	%rd29, %rd19, 10240;
	// begin inline asm
	ld.global.nc.u32 %r135, [%rd29];
	// end inline asm
	add.s64 	%rd30, %rd19, 11264;
	// begin inline asm
	ld.global.nc.u32 %r136, [%rd30];
	// end inline asm
	add.s64 	%rd31, %rd19, 12288;
	// begin inline asm
	ld.global.nc.u32 %r137, [%rd31];
	// end inline asm
	add.s64 	%rd32, %rd19, 13312;
	// begin inline asm
	ld.global.nc.u32 %r138, [%rd32];
	// end inline asm
	add.s64 	%rd33, %rd19, 14336;
	// begin inline asm
	ld.global.nc.u32 %r139, [%rd33];
	// end inline asm
	add.s64 	%rd34, %rd19, 15360;
	// begin inline asm
	ld.global.nc.u32 %r140, [%rd34];
	// end inline asm
	max.s32 	%r142, %r125, %r126;
	max.s32 	%r143, %r142, %r127;
	max.s32 	%r144, %r128, %r129;
	max.s32 	%r145, %r144, %r130;
	max.s32 	%r146, %r131, %r132;
	max.s32 	%r147, %r146, %r133;
	max.s32 	%r148, %r134, %r135;
	max.s32 	%r149, %r148, %r136;
	max.s32 	%r150, %r137, %r138;
	max.s32 	%r151, %r150, %r139;
	max.s32 	%r152, %r143, %r145;
	max.s32 	%r153, %r152, %r147;
	max.s32 	%r154, %r149, %r151;
	max.s32 	%r155, %r154, %r140;
	max.s32 	%r685, %r153, %r155;
	setp.lt.u32 	%p4, %r124, 8192;
	mov.b32 	%r674, 4096;
	@%p4 bra 	$L__BB8_60;
	add.s32 	%r90, %r124, -4096;
	mov.b32 	%r674, 4096;
$L__BB8_58:
	mul.wide.s32 	%rd52, %r674, 4;
	add.s64 	%rd36, %rd19, %rd52;
	// begin inline asm
	ld.global.nc.u32 %r157, [%rd36];
	// end inline asm
	add.s64 	%rd37, %rd36, 1024;
	// begin inline asm
	ld.global.nc.u32 %r158, [%rd37];
	// end inline asm
	add.s64 	%rd38, %rd36, 2048;
	// begin inline asm
	ld.global.nc.u32 %r159, [%rd38];
	// end inline asm
	add.s64 	%rd39, %rd36, 3072;
	// begin inline asm
	ld.global.nc.u32 %r160, [%rd39];
	// end inline asm
	add.s64 	%rd40, %rd36, 4096;
	// begin inline asm
	ld.global.nc.u32 %r161, [%rd40];
	// end inline asm
	add.s64 	%rd41, %rd36, 5120;
	// begin inline asm
	ld.global.nc.u32 %r162, [%rd41];
	// end inline asm
	add.s64 	%rd42, %rd36, 6144;
	// begin inline asm
	ld.global.nc.u32 %r163, [%rd42];
	// end inline asm
	add.s64 	%rd43, %rd36, 7168;
	// begin inline asm
	ld.global.nc.u32 %r164, [%rd43];
	// end inline asm
	add.s64 	%rd44, %rd36, 8192;
	// begin inline asm
	ld.global.nc.u32 %r165, [%rd44];
	// end inline asm
	add.s64 	%rd45, %rd36, 9216;
	// begin inline asm
	ld.global.nc.u32 %r166, [%rd45];
	// end inline asm
	add.s64 	%rd46, %rd36, 10240;
	// begin inline asm
	ld.global.nc.u32 %r167, [%rd46];
	// end inline asm
	add.s64 	%rd47, %rd36, 11264;
	// begin inline asm
	ld.global.nc.u32 %r168, [%rd47];
	// end inline asm
	add.s64 	%rd48, %rd36, 12288;
	// begin inline asm
	ld.global.nc.u32 %r169, [%rd48];
	// end inline asm
	add.s64 	%rd49, %rd36, 13312;
	// begin inline asm
	ld.global.nc.u32 %r170, [%rd49];
	// end inline asm
	add.s64 	%rd50, %rd36, 14336;
	// begin inline asm
	ld.global.nc.u32 %r171, [%rd50];
	// end inline asm
	add.s64 	%rd51, %rd36, 15360;
	// begin inline asm
	ld.global.nc.u32 %r172, [%rd51];
	// end inline asm
	max.s32 	%r173, %r685, %r157;
	max.s32 	%r174, %r173, %r158;
	max.s32 	%r175, %r159, %r160;
	max.s32 	%r176, %r175, %r161;
	max.s32 	%r177, %r162, %r163;
	max.s32 	%r178, %r177, %r164;
	max.s32 	%r179, %r165, %r166;
	max.s32 	%r180, %r179, %r167;
	max.s32 	%r181, %r168, %r169;
	max.s32 	%r182, %r181, %r170;
	max.s32 	%r183, %r171, %r172;
	max.s32 	%r184, %r174, %r176;
	max.s32 	%r185, %r184, %r178;
	max.s32 	%r186, %r180, %r182;
	max.s32 	%r187, %r186, %r183;
	max.s32 	%r685, %r185, %r187;
	sub.s32 	%r188, %r124, %r674;
	setp.lt.s32 	%p5, %r188, 4096;
	@%p5 bra 	$L__BB8_68;
	add.s32 	%r674, %r674, 4096;
	setp.le.s32 	%p6, %r674, %r90;
	@%p6 bra 	$L__BB8_58;
$L__BB8_60:
	setp.le.s32 	%p7, %r124, %r674;
	@%p7 bra 	$L__BB8_68;
	sub.s32 	%r97, %r124, %r674;
	setp.ge.s32 	%p8, %r88, %r97;
	@%p8 bra 	$L__BB8_68;
	not.b32 	%r190, %r88;
	add.s32 	%r191, %r124, %r190;
	sub.s32 	%r98, %r191, %r674;
	and.b32  	%r192, %r98, 768;
	setp.eq.s32 	%p9, %r192, 768;
	mov.u32 	%r679, %r88;
	@%p9 bra 	$L__BB8_65;
	add.s32 	%r676, %r88, %r674;
	shr.u32 	%r193, %r98, 8;
	add.s32 	%r194, %r193, 1;
	and.b32  	%r195, %r194, 3;
	neg.s32 	%r675, %r195;
	mov.u32 	%r679, %r88;
$L__BB8_64:
	.pragma "nounroll";
	mul.wide.u32 	%rd54, %r676, 4;
	add.s64 	%rd53, %rd16, %rd54;
	// begin inline asm
	ld.global.nc.u32 %r196, [%rd53];
	// end inline asm
	max.s32 	%r685, %r685, %r196;
	add.s32 	%r679, %r679, 256;
	add.s32 	%r676, %r676, 256;
	add.s32 	%r675, %r675, 1;
	setp.ne.s32 	%p10, %r675, 0;
	@%p10 bra 	$L__BB8_64;
$L__BB8_65:
	setp.lt.u32 	%p11, %r98, 768;
	@%p11 bra 	$L__BB8_68;
	cvt.u64.u32 	%rd55, %r679;
	cvt.u64.u32 	%rd56, %r674;
	add.s64 	%rd57, %rd55, %rd56;
	shl.b64 	%rd58, %rd57, 2;
	add.s64 	%rd59, %rd58, %rd16;
	add.s64 	%rd124, %rd59, 2048;
	add.s32 	%r682, %r679, %r674;
$L__BB8_67:
	mul.wide.u32 	%rd64, %r682, 4;
	add.s64 	%rd60, %rd16, %rd64;
	// begin inline asm
	ld.global.nc.u32 %r197, [%rd60];
	// end inline asm
	max.s32 	%r201, %r685, %r197;
	add.s64 	%rd61, %rd124, -1024;
	// begin inline asm
	ld.global.nc.u32 %r198, [%rd61];
	// end inline asm
	max.s32 	%r202, %r201, %r198;
	// begin inline asm
	ld.global.nc.u32 %r199, [%rd124];
	// end inline asm
	max.s32 	%r203, %r202, %r199;
	add.s64 	%rd63, %rd124, 1024;
	// begin inline asm
	ld.global.nc.u32 %r200, [%rd63];
	// end inline asm
	max.s32 	%r685, %r203, %r200;
	add.s32 	%r679, %r679, 1024;
	add.s64 	%rd124, %rd124, 4096;
	add.s32 	%r682, %r682, 1024;
	setp.lt.s32 	%p12, %r679, %r97;
	@%p12 bra 	$L__BB8_67;
$L__BB8_68:
	// begin inline asm
	mov.u32 %r204, %laneid;
	// end inline asm
	mov.b32 	%r207, 1;
	mov.b32 	%r228, 31;
	mov.b32 	%r229, -1;
	// begin inline asm
	shfl.sync.down.b32 %r205, %r685, %r207, %r228, %r229;
	// end inline asm
	setp.gt.s32 	%p13, %r204, 30;
	max.s32 	%r230, %r685, %r205;
	selp.b32 	%r211, %r685, %r230, %p13;
	mov.b32 	%r212, 2;
	// begin inline asm
	shfl.sync.down.b32 %r210, %r211, %r212, %r228, %r229;
	// end inline asm
	setp.gt.s32 	%p14, %r204, 29;
	max.s32 	%r231, %r211, %r210;
	selp.b32 	%r216, %r211, %r231, %p14;
	mov.b32 	%r217, 4;
	// begin inline asm
	shfl.sync.down.b32 %r215, %r216, %r217, %r228, %r229;
	// end inline asm
	setp.gt.s32 	%p15, %r204, 27;
	max.s32 	%r232, %r216, %r215;
	selp.b32 	%r221, %r216, %r232, %p15;
	mov.b32 	%r222, 8;
	// begin inline asm
	shfl.sync.down.b32 %r220, %r221, %r222, %r228, %r229;
	// end inline asm
	setp.gt.s32 	%p16, %r204, 23;
	max.s32 	%r233, %r221, %r220;
	selp.b32 	%r226, %r221, %r233, %p16;
	mov.b32 	%r227, 16;
	// begin inline asm
	shfl.sync.down.b32 %r225, %r226, %r227, %r228, %r229;
	// end inline asm
	setp.gt.s32 	%p17, %r204, 15;
	max.s32 	%r120, %r226, %r225;
	selp.b32 	%r686, %r226, %r120, %p17;
	setp.ne.s32 	%p18, %r204, 0;
	@%p18 bra 	$L__BB8_70;
	shr.u32 	%r234, %r88, 3;
	and.b32  	%r235, %r234, 124;
	mov.u32 	%r236, _ZZN3cub18CUB_300001_SM_10006detail6reduce28DeviceReduceSingleTileKernelINS2_10policy_hubIiyN4cuda3__47maximumIiEEE10Policy1000EPiPfiS8_fiNS5_3std3__410__identityEEEvT0_T1_T2_T3_T4_T6_E12temp_storage;
	add.s32 	%r237, %r236, %r235;
	st.shared.u32 	[%r237+8], %r120;
$L__BB8_70:
	bar.sync 	0;
	setp.ne.s32 	%p19, %r88, 0;
	@%p19 bra 	$L__BB8_72;
	ld.shared.u32 	%r238, [_ZZN3cub18CUB_300001_SM_10006detail6reduce28DeviceReduceSingleTileKernelINS2_10policy_hubIiyN4cuda3__47maximumIiEEE10Policy1000EPiPfiS8_fiNS5_3std3__410__identityEEEvT0_T1_T2_T3_T4_T6_E12temp_storage+12];
	max.s32 	%r239, %r686, %r238;
	ld.shared.u32 	%r240, [_ZZN3cub18CUB_300001_SM_10006detail6reduce28DeviceReduceSingleTileKernelINS2_10policy_hubIiyN4cuda3__47maximumIiEEE10Policy1000EPiPfiS8_fiNS5_3std3__410__identityEEEvT0_T1_T2_T3_T4_T6_E12temp_storage+16];
	max.s32 	%r241, %r239, %r240;
	ld.shared.u32 	%r242, [_ZZN3cub18CUB_300001_SM_10006detail6reduce28DeviceReduceSingleTileKernelINS2_10policy_hubIiyN4cuda3__47maximumIiEEE10Policy1000EPiPfiS8_fiNS5_3std3__410__identityEEEvT0_T1_T2_T3_T4_T6_E12temp_storage+20];
	max.s32 	%r243, %r241, %r242;
	ld.shared.u32 	%r244, [_ZZN3cub18CUB_300001_SM_10006detail6reduce28DeviceReduceSingleTileKernelINS2_10policy_hubIiyN4cuda3__47maximumIiEEE10Policy1000EPiPfiS8_fiNS5_3std3__410__identityEEEvT0_T1_T2_T3_T4_T6_E12temp_storage+24];
	max.s32 	%r245, %r243, %r244;
	ld.shared.u32 	%r246, [_ZZN3cub18CUB_300001_SM_10006detail6reduce28DeviceReduceSingleTileKernelINS2_10policy_hubIiyN4cuda3__47maximumIiEEE10Policy1000EPiPfiS8_fiNS5_3std3__410__identityEEEvT0_T1_T2_T3_T4_T6_E12temp_storage+28];
	max.s32 	%r247, %r245, %r246;
	ld.shared.u32 	%r248, [_ZZN3cub18CUB_300001_SM_10006detail6reduce28DeviceReduceSingleTileKernelINS2_10policy_hubIiyN4cuda3__47maximumIiEEE10Policy1000EPiPfiS8_fiNS5_3std3__410__identityEEEvT0_T1_T2_T3_T4_T6_E12temp_storage+32];
	max.s32 	%r249, %r247, %r248;
	ld.shared.u32 	%r250, [_ZZN3cub18CUB_300001_SM_10006detail6reduce28DeviceReduceSingleTileKernelINS2_10policy_hubIiyN4cuda3__47maximumIiEEE10Policy1000EPiPfiS8_fiNS5_3std3__410__identityEEEvT0_T1_T2_T3_T4_T6_E12temp_storage+36];
	max.s32 	%r686, %r249, %r250;
$L__BB8_72:
	mov.u32 	%r630, %tid.x;
	setp.ne.s32 	%p95, %r630, 0;
	@%p95 bra 	$L__BB8_74;
	cvt.rzi.s32.f32 	%r631, %f1;
	max.s32 	%r632, %r631, %r686;
	cvt.rn.f32.s32 	%f2, %r632;
	st.global.f32 	[%rd1], %f2;
$L__BB8_74:
	ret;

}


// ===== COMPILED SASS (sm_100) =====

	.target	sm_100

	.elftype	@"ET_EXEC"


//--------------------- .note.nv.tkinfo           --------------------------
	.section	.note.nv.tkinfo,"",@"SHT_NOTE"
	.sectionflags	@"SHF_NOTE_NV_TKINFO"
	.tkinfo
        /*0018*/ 	.word	0x00000002
        /*0030*/ 	.string	""
        /*0030*/ 	.string	"ptxas"
        /*0030*/ 	.string	"Cuda compilation tools, release 13.0, V13.0.88"
        /*0030*/ 	.string	"Build cuda_13.0.r13.0/compiler.36424714_0"
        /*0030*/ 	.string	"-arch sm_100 -m 64 "



//--------------------- .note.nv.cuinfo           --------------------------
	.section	.note.nv.cuinfo,"",@"SHT_NOTE"
	.sectionflags	@"SHF_NOTE_NV_CUINFO"
        /*0018*/ 	.short	0x0002
        /*001a*/ 	.short	0x0064
        /*001c*/ 	.short	0x0082
	.zero		2


//--------------------- .nv.info                  --------------------------
	.section	.nv.info,"",@"SHT_CUDA_INFO"
	.align	4


	//----- nvinfo : EIATTR_REGCOUNT
	.align		4
        /*0000*/ 	.byte	0x04, 0x2f
        /*0002*/ 	.short	(.L_44 - .L_43)
	.align		4
.L_43:
        /*0004*/ 	.word	index@(_Z23normalizeAndRoundtoInt8PiPafi)
        /*0008*/ 	.word	0x00000010


	//----- nvinfo : EIATTR_FRAME_SIZE
	.align		4
.L_44:
        /*000c*/ 	.byte	0x04, 0x11
        /*000e*/ 	.short	(.L_46 - .L_45)
	.align		4
.L_45:
        /*0010*/ 	.word	index@($__internal_0_$__cuda_sm3x_div_rn_noftz_f32_slowpath)
        /*0014*/ 	.word	0x00000000


	//----- nvinfo : EIATTR_FRAME_SIZE
	.align		4
.L_46:
        /*0018*/ 	.byte	0x04, 0x11
        /*001a*/ 	.short	(.L_48 - .L_47)
	.align		4
.L_47:
        /*001c*/ 	.word	index@(_Z23normalizeAndRoundtoInt8PiPafi)
        /*0020*/ 	.word	0x00000000


	//----- nvinfo : EIATTR_REGCOUNT
	.align		4
.L_48:
        /*0024*/ 	.byte	0x04, 0x2f
        /*0026*/ 	.short	(.L_50 - .L_49)
	.align		4
.L_49:
        /*0028*/ 	.word	index@(_Z20decmpressAndMultiplyPiPajjfPKjahPKhS4_Ptj)
        /*002c*/ 	.word	0x00000020


	//----- nvinfo : EIATTR_FRAME_SIZE
	.align		4
.L_50:
        /*0030*/ 	.byte	0x04, 0x11
        /*0032*/ 	.short	(.L_52 - .L_51)
	.align		4
.L_51:
        /*0034*/ 	.word	index@(_Z20decmpressAndMultiplyPiPajjfPKjahPKhS4_Ptj)
        /*0038*/ 	.word	0x00000050


	//----- nvinfo : EIATTR_REGCOUNT
	.align		4
.L_52:
        /*003c*/ 	.byte	0x04, 0x2f
        /*003e*/ 	.short	(.L_54 - .L_53)
	.align		4
.L_53:
        /*0040*/ 	.word	index@(_ZN3cub18CUB_300001_SM_10006detail11EmptyKernelIvEEvv)
        /*0044*/ 	.word	0x00000004


	//----- nvinfo : EIATTR_FRAME_SIZE
	.align		4
.L_54:
        /*0048*/ 	.byte	0x04, 0x11
        /*004a*/ 	.short	(.L_56 - .L_55)
	.align		4
.L_55:
        /*004c*/ 	.word	index@(_ZN3cub18CUB_300001_SM_10006detail11EmptyKernelIvEEvv)
        /*0050*/ 	.word	0x00000000


	//----- nvinfo : EIATTR_REGCOUNT
	.align		4
.L_56:
        /*0054*/ 	.byte	0x04, 0x2f
        /*0056*/ 	.short	(.L_58 - .L_57)
	.align		4
.L_57:
        /*0058*/ 	.word	index@(_ZN3cub18CUB_300001_SM_10006detail6reduce28DeviceReduceSingleTileKernelINS2_10policy_hubIijN4cuda3__47maximumIiEEE10Policy1000EN6thrust24THRUST_300001_SM_1000_NS10device_ptrIiEEPfjS8_fi8AbsValueEEvT0_T1_T2_T3_T4_T6_)
        /*005c*/ 	.word	0x00000020


	//----- nvinfo : EIATTR_FRAME_SIZE
	.align		4
.L_58:
        /*0060*/ 	.byte	0x04, 0x11
        /*0062*/ 	.short	(.L_60 - .L_59)
	.align		4
.L_59:
        /*0064*/ 	.word	index@(_ZN3cub18CUB_300001_SM_10006detail6reduce28DeviceReduceSingleTileKernelINS2_10policy_hubIijN4cuda3__47maximumIiEEE10Policy1000EN6thrust24THRUST_300001_SM_1000_NS10device_ptrIiEEPfjS8_fi8AbsValueEEvT0_T1_T2_T3_T4_T6_)
        /*0068*/ 	.word	0x00000000


	//----- nvinfo : EIATTR_REGCOUNT
	.align		4
.L_60:
        /*006c*/ 	.byte	0x04, 0x2f
        /*006e*/ 	.short	(.L_62 - .L_61)
	.align		4
.L_61:
        /*0070*/ 	.word	index@(_ZN3cub18CUB_300001_SM_10006detail6reduce18DeviceReduceKernelINS2_10policy_hubIijN4cuda3__47maximumIiEEE10Policy1000EN6thrust24THRUST_300001_SM_1000_NS10device_ptrIiEEjS8_i8AbsValueEEvT0_PT3_T1_NS0_13GridEvenShareISJ_EET2_T4_)
        /*0074*/ 	.word	0x00000020


	//----- nvinfo : EIATTR_FRAME_SIZE
	.align		4
.L_62:
        /*0078*/ 	.byte	0x04, 0x11
        /*007a*/ 	.short	(.L_64 - .L_63)
	.align		4
.L_63:
        /*007c*/ 	.word	index@(_ZN3cub18CUB_300001_SM_10006detail6reduce18DeviceReduceKernelINS2_10policy_hubIijN4cuda3__47maximumIiEEE10Policy1000EN6thrust24THRUST_300001_SM_1000_NS10device_ptrIiEEjS8_i8AbsValueEEvT0_PT3_T1_NS0_13GridEvenShareISJ_EET2_T4_)
        /*0080*/ 	.word	0x00000000


	//----- nvinfo : EIATTR_REGCOUNT
	.align		4
.L_64:
        /*0084*/ 	.byte	0x04, 0x2f
        /*0086*/ 	.short	(.L_66 - .L_65)
	.align		4
.L_65:
        /*0088*/ 	.word	index@(_ZN3cub18CUB_300001_SM_10006detail6reduce28DeviceReduceSingleTileKernelINS2_10policy_hubIijN4cuda3__47maximumIiEEE10Policy1000EPiPfiS8_fiNS5_3std3__410__identityEEEvT0_T1_T2_T3_T4_T6_)
        /*008c*/ 	.word	0x0000001e


	//----- nvinfo : EIATTR_FRAME_SIZE
	.align		4
.L_66:
        /*0090*/ 	.byte	0x04, 0x11
        /*0092*/ 	.short	(.L_68 - .L_67)
	.align		4
.L_67:
        /*0094*/ 	.word	index@(_ZN3cub18CUB_300001_SM_10006detail6reduce28DeviceReduceSingleTileKernelINS2_10policy_hubIijN4cuda3__47maximumIiEEE10Policy1000EPiPfiS8_fiNS5_3std3__410__identityEEEvT0_T1_T2_T3_T4_T6_)
        /*0098*/ 	.word	0x00000000


	//----- nvinfo : EIATTR_REGCOUNT
	.align		4
.L_68:
        /*009c*/ 	.byte	0x04, 0x2f
        /*009e*/ 	.short	(.L_70 - .L_69)
	.align		4
.L_69:
        /*00a0*/ 	.word	index@(_ZN3cub18CUB_300001_SM_10006detail6reduce28DeviceReduceSingleTileKernelINS2_10policy_hubIiyN4cuda3__47maximumIiEEE10Policy1000EN6thrust24THRUST_300001_SM_1000_NS10device_ptrIiEEPfyS8_fi8AbsValueEEvT0_T1_T2_T3_T4_T6_)
        /*00a4*/ 	.word	0x00000020


	//----- nvinfo : EIATTR_FRAME_SIZE
	.align		4
.L_70:
        /*00a8*/ 	.byte	0x04, 0x11
        /*00aa*/ 	.short	(.L_72 - .L_71)
	.align		4
.L_71:
        /*00ac*/ 	.word	index@(_ZN3cub18CUB_300001_SM_10006detail6reduce28DeviceReduceSingleTileKernelINS2_10policy_hubIiyN4cuda3__47maximumIiEEE10Policy1000EN6thrust24THRUST_300001_SM_1000_NS10device_ptrIiEEPfyS8_fi8AbsValueEEvT0_T1_T2_T3_T4_T6_)
        /*00b0*/ 	.word	0x00000000


	//----- nvinfo : EIATTR_REGCOUNT
	.align		4
.L_72:
        /*00b4*/ 	.byte	0x04, 0x2f
        /*00b6*/ 	.short	(.L_74 - .L_73)
	.align		4
.L_73:
        /*00b8*/ 	.word	index@(_ZN3cub18CUB_300001_SM_10006detail6reduce18DeviceReduceKernelINS2_10policy_hubIiyN4cuda3__47maximumIiEEE10Policy1000EN6thrust24THRUST_300001_SM_1000_NS10device_ptrIiEEyS8_i8AbsValueEEvT0_PT3_T1_NS0_13GridEvenShareISJ_EET2_T4_)
        /*00bc*/ 	.word	0x0000001e


	//----- nvinfo : EIATTR_FRAME_SIZE
	.align		4
.L_74:
        /*00c0*/ 	.byte	0x04, 0x11
        /*00c2*/ 	.short	(.L_76 - .L_75)
	.align		4
.L_75:
        /*00c4*/ 	.word	index@(_ZN3cub18CUB_300001_SM_10006detail6reduce18DeviceReduceKernelINS2_10policy_hubIiyN4cuda3__47maximumIiEEE10Policy1000EN6thrust24THRUST_300001_SM_1000_NS10device_ptrIiEEyS8_i8AbsValueEEvT0_PT3_T1_NS0_13GridEvenShareISJ_EET2_T4_)
        /*00c8*/ 	.word	0x00000000


	//----- nvinfo : EIATTR_REGCOUNT
	.align		4
.L_76:
        /*00cc*/ 	.byte	0x04, 0x2f
        /*00ce*/ 	.short	(.L_78 - .L_77)
	.align		4
.L_77:
        /*00d0*/ 	.word	index@(_ZN3cub18CUB_300001_SM_10006detail6reduce28DeviceReduceSingleTileKernelINS2_10policy_hubIiyN4cuda3__47maximumIiEEE10Policy1000EPiPfiS8_fiNS5_3std3__410__identityEEEvT0_T1_T2_T3_T4_T6_)
        /*00d4*/ 	.word	0x0000001e


	//----- nvinfo : EIATTR_FRAME_SIZE
	.align		4
.L_78:
        /*00d8*/ 	.byte	0x04, 0x11
        /*00da*/ 	.short	(.L_80 - .L_79)
	.align		4
.L_79:
        /*00dc*/ 	.word	index@(_ZN3cub18CUB_300001_SM_10006detail6reduce28DeviceReduceSingleTileKernelINS2_10policy_hubIiyN4cuda3__47maximumIiEEE10Policy1000EPiPfiS8_fiNS5_3std3__410__identityEEEvT0_T1_T2_T3_T4_T6_)
        /*00e0*/ 	.word	0x00000000


	//----- nvinfo : EIATTR_MIN_STACK_SIZE
	.align		4
.L_80:
        /*00e4*/ 	.byte	0x04, 0x12
        /*00e6*/ 	.short	(.L_82 - .L_81)
	.align		4
.L_81:
        /*00e8*/ 	.word	index@(_ZN3cub18CUB_300001_SM_10006detail6reduce28DeviceReduceSingleTileKernelINS2_10policy_hubIiyN4cuda3__47maximumIiEEE10Policy1000EPiPfiS8_fiNS5_3std3__410__identityEEEvT0_T1_T2_T3_T4_T6_)
        /*00ec*/ 	.word	0x00000000


	//----- nvinfo : EIATTR_MIN_STACK_SIZE
	.align		4
.L_82:
        /*00f0*/ 	.byte	0x04, 0x12
        /*00f2*/ 	.short	(.L_84 - .L_83)
	.align		4
.L_83:
        /*00f4*/ 	.word	index@(_ZN3cub18CUB_300001_SM_10006detail6reduce18DeviceReduceKernelINS2_10policy_hubIiyN4cuda3__47maximumIiEEE10Policy1000EN6thrust24THRUST_300001_SM_1000_NS10device_ptrIiEEyS8_i8AbsValueEEvT0_PT3_T1_NS0_13GridEvenShareISJ_EET2_T4_)
        /*00f8*/ 	.word	0x00000000


	//----- nvinfo : EIATTR_MIN_STACK_SIZE
	.align		4
.L_84:
        /*00fc*/ 	.byte	0x04, 0x12
        /*00fe*/ 	.short	(.L_86 - .L_85)
	.align		4
.L_85:
        /*0100*/ 	.word	index@(_ZN3cub18CUB_300001_SM_10006detail6reduce28DeviceReduceSingleTileKernelINS2_10policy_hubIiyN4cuda3__47maximumIiEEE10Policy1000EN6thrust24THRUST_300001_SM_1000_NS10device_ptrIiEEPfyS8_fi8AbsValueEEvT0_T1_T2_T3_T4_T6_)
        /*0104*/ 	.word	0x00000000


	//----- nvinfo : EIATTR_MIN_STACK_SIZE
	.align		4
.L_86:
        /*0108*/ 	.byte	0x04, 0x12
        /*010a*/ 	.short	(.L_88 - .L_87)
	.align		4
.L_87:
        /*010c*/ 	.word	index@(_ZN3cub18CUB_300001_SM_10006detail6reduce28DeviceReduceSingleTileKernelINS2_10policy_hubIijN4cuda3__47maximumIiEEE10Policy1000EPiPfiS8_fiNS5_3std3__410__identityEEEvT0_T1_T2_T3_T4_T6_)
        /*0110*/ 	.word	0x00000000


	//----- nvinfo : EIATTR_MIN_STACK_SIZE
	.align		4
.L_88:
        /*0114*/ 	.byte	0x04, 0x12
        /*0116*/ 	.short	(.L_90 - .L_89)
	.align		4
.L_89:
        /*0118*/ 	.word	index@(_ZN3cub18CUB_300001_SM_10006detail6reduce18DeviceReduceKernelINS2_10policy_hubIijN4cuda3__47maximumIiEEE10Policy1000EN6thrust24THRUST_300001_SM_1000_NS10device_ptrIiEEjS8_i8AbsValueEEvT0_PT3_T1_NS0_13GridEvenShareISJ_EET2_T4_)
        /*011c*/ 	.word	0x00000000


	//----- nvinfo : EIATTR_MIN_STACK_SIZE
	.align		4
.L_90:
        /*0120*/ 	.byte	0x04, 0x12
        /*0122*/ 	.short	(.L_92 - .L_91)
	.align		4
.L_91:
        /*0124*/ 	.word	index@(_ZN3cub18CUB_300001_SM_10006detail6reduce28DeviceReduceSingleTileKernelINS2_10policy_hubIijN4cuda3__47maximumIiEEE10Policy1000EN6thrust24THRUST_300001_SM_1000_NS10device_ptrIiEEPfjS8_fi8AbsValueEEvT0_T1_T2_T3_T4_T6_)
        /*0128*/ 	.word	0x00000000


	//----- nvinfo : EIATTR_MIN_STACK_SIZE
	.align		4
.L_92:
        /*012c*/ 	.byte	0x04, 0x12
        /*012e*/ 	.short	(.L_94 - .L_93)
	.align		4
.L_93:
        /*0130*/ 	.word	index@(_ZN3cub18CUB_300001_SM_10006detail11EmptyKernelIvEEvv)
        /*0134*/ 	.word	0x00000000


	//----- nvinfo : EIATTR_MIN_STACK_SIZE
	.align		4
.L_94:
        /*0138*/ 	.byte	0x04, 0x12
        /*013a*/ 	.short	(.L_96 - .L_95)
	.align		4
.L_95:
        /*013c*/ 	.word	index@(_Z20decmpressAndMultiplyPiPajjfPKjahPKhS4_Ptj)
        /*0140*/ 	.word	0x00000050


	//----- nvinfo : EIATTR_MIN_STACK_SIZE
	.align		4
.L_96:
        /*0144*/ 	.byte	0x04, 0x12
        /*0146*/ 	.short	(.L_98 - .L_97)
	.align		4
.L_97:
        /*0148*/ 	.word	index@(_Z23normalizeAndRoundtoInt8PiPafi)
        /*014c*/ 	.word	0x00000000
.L_98:


//--------------------- .nv.compat                --------------------------
	.section	.nv.compat,"",@"SHT_CUDA_COMPAT_INFO"
	.align	4
        /*0000*/ 	.byte	0x02, 0x09, 0x00, 0x00, 0x02, 0x02, 0x01, 0x00, 0x02, 0x05, 0x05, 0x00, 0x03, 0x07, 0x01, 0x01
        /*0010*/ 	.byte	0x02, 0x03, 0x00, 0x00, 0x02, 0x06, 0x01, 0x00, 0x04, 0x0b, 0x08, 0x00, 0x01, 0x00, 0x00, 0x00
        /*0020*/ 	.byte	0x00, 0x00, 0x00, 0x00


//--------------------- .nv.info._ZN3cub18CUB_300001_SM_10006detail6reduce28DeviceReduceSingleTileKernelINS2_10policy_hubIiyN4cuda3__47maximumIiEEE10Policy1000EPiPfiS8_fiNS5_3std3__410__identityEEEvT0_T1_T2_T3_T4_T6_ --------------------------
	.section	.nv.info._ZN3cub18CUB_300001_SM_10006detail6reduce28DeviceReduceSingleTileKernelINS2_10policy_hubIiyN4cuda3__47maximumIiEEE10Policy1000EPiPfiS8_fiNS5_3std3__410__identityEEEvT0_T1_T2_T3_T4_T6_,"",@"SHT_CUDA_INFO"
	.sectionflags	@""
	.align	4


	//----- nvinfo : EIATTR_CUDA_API_VERSION
	.align		4
        /*0000*/ 	.byte	0x04, 0x37
        /*0002*/ 	.short	(.L_100 - .L_99)
.L_99:
        /*0004*/ 	.word	0x00000082


	//----- nvinfo : EIATTR_KPARAM_INFO
	.align		4
.L_100:
        /*0008*/ 	.byte	0x04, 0x17
        /*000a*/ 	.short	(.L_102 - .L_101)
.L_101:
        /*000c*/ 	.word	0x00000000
        /*0010*/ 	.short	0x0005
        /*0012*/ 	.short	0x001c
        /*0014*/ 	.byte	0x00, 0xf0, 0x05, 0x00


	//----- nvinfo : EIATTR_KPARAM_INFO
	.align		4
.L_102:
        /*0018*/ 	.byte	0x04, 0x17
        /*001a*/ 	.short	(.L_104 - .L_103)
.L_103:
        /*001c*/ 	.word	0x00000000
        /*0020*/ 	.short	0x0004
        /*0022*/ 	.short	0x0018
        /*0024*/ 	.byte	0x00, 0xf0, 0x11, 0x00


	//----- nvinfo : EIATTR_KPARAM_INFO
	.align		4
.L_104:
        /*0028*/ 	.byte	0x04, 0x17
        /*002a*/ 	.short	(.L_106 - .L_105)
.L_105:
        /*002c*/ 	.word	0x00000000
        /*0030*/ 	.short	0x0003
        /*0032*/ 	.short	0x0014
        /*0034*/ 	.byte	0x00, 0xf0, 0x05, 0x00


	//----- nvinfo : EIATTR_KPARAM_INFO
	.align		4
.L_106:
        /*0038*/ 	.byte	0x04, 0x17
        /*003a*/ 	.short	(.L_108 - .L_107)
.L_107:
        /*003c*/ 	.word	0x00000000
        /*0040*/ 	.short	0x0002
        /*0042*/ 	.short	0x0010
        /*0044*/ 	.byte	0x00, 0xf0, 0x11, 0x00


	//----- nvinfo : EIATTR_KPARAM_INFO
	.align		4
.L_108:
        /*0048*/ 	.byte	0x04, 0x17
        /*004a*/ 	.short	(.L_110 - .L_109)
.L_109:
        /*004c*/ 	.word	0x00000000
        /*0050*/ 	.short	0x0001
        /*0052*/ 	.short	0x0008
        /*0054*/ 	.byte	0x00, 0xf5, 0x21, 0x00


	//----- nvinfo : EIATTR_KPARAM_INFO
	.align		4
.L_110:
        /*0058*/ 	.byte	0x04, 0x17
        /*005a*/ 	.short	(.L_112 - .L_111)
.L_111:
        /*005c*/ 	.word	0x00000000
        /*0060*/ 	.short	0x0000
        /*0062*/ 	.short	0x0000
        /*0064*/ 	.byte	0x00, 0xf5, 0x21, 0x00


	//----- nvinfo : EIATTR_SPARSE_MMA_MASK
	.align		4
.L_112:
        /*0068*/ 	.byte	0x03, 0x50
        /*006a*/ 	.short	0x0000


	//----- nvinfo : EIATTR_MAXREG_COUNT
	.align		4
        /*006c*/ 	.byte	0x03, 0x1b
        /*006e*/ 	.short	0x00ff


	//----- nvinfo : EIATTR_NUM_BARRIERS
	.align		4
        /*0070*/ 	.byte	0x02, 0x4c
        /*0072*/ 	.byte	0x01
	.zero		1


	//----- nvinfo : EIATTR_MERCURY_ISA_VERSION
	.align		4
        /*0074*/ 	.byte	0x03, 0x5f
        /*0076*/ 	.short	0x0101


	//----- nvinfo : EIATTR_COOP_GROUP_MASK_REGIDS
	.align		4
        /*0078*/ 	.byte	0x04, 0x29
        /*007a*/ 	.short	(.L_114 - .L_113)


	//   ....[0]....
.L_113:
        /*007c*/ 	.word	0xffffffff


	//   ....[1]....
        /*0080*/ 	.word	0xffffffff


	//   ....[2]....
        /*0084*/ 	.word	0xffffffff


	//   ....[3]....
        /*0088*/ 	.word	0xffffffff


	//   ....[4]....
        /*008c*/ 	.word	0xffffffff


	//   ....[5]....
        /*0090*/ 	.word	0xffffffff


	//   ....[6]....
        /*0094*/ 	.word	0xffffffff


	//   ....[7]....
        /*0098*/ 	.word	0xffffffff


	//   ....[8]....
        /*009c*/ 	.word	0xffffffff


	//   ....[9]....
        /*00a0*/ 	.word	0xffffffff


	//   ....[10]....
        /*00a4*/ 	.word	0xffffffff


	//   ....[11]....
        /*00a8*/ 	.word	0xffffffff


	//   ....[12]....
        /*00ac*/ 	.word	0xffffffff


	//   ....[13]....
        /*00b0*/ 	.word	0xffffffff


	//   ....[14]....
        /*00b4*/ 	.word	0xffffffff


	//   ....[15]....
        /*00b8*/ 	.word	0xffffffff


	//   ....[16]....
        /*00bc*/ 	.word	0xffffffff


	//   ....[17]....
        /*00c0*/ 	.word	0xffffffff


	//   ....[18]....
        /*00c4*/ 	.word	0xffffffff


	//   ....[19]....
        /*00c8*/ 	.word	0xffffffff


	//   ....[20]....
        /*00cc*/ 	.word	0xffffffff


	//   ....[21]....
        /*00d0*/ 	.word	0xffffffff


	//   ....[22]....
        /*00d4*/ 	.word	0xffffffff


	//   ....[23]....
        /*00d8*/ 	.word	0xffffffff


	//   ....[24]....
        /*00dc*/ 	.word	0xffffffff


	//   ....[25]....
        /*00e0*/ 	.word	0xffffffff


	//   ....[26]....
        /*00e4*/ 	.word	0xffffffff


	//   ....[27]....
        /*00e8*/ 	.word	0xffffffff


	//   ....[28]....
        /*00ec*/ 	.word	0xffffffff


	//   ....[29]....
        /*00f0*/ 	.word	0xffffffff


	//----- nvinfo : EIATTR_COOP_GROUP_INSTR_OFFSETS
	.align		4
.L_114:
        /*00f4*/ 	.byte	0x04, 0x28
        /*00f6*/ 	.short	(.L_116 - .L_115)


	//   ....[0]....
.L_115:
        /*00f8*/ 	.word	0x000008a0


	//   ....[1]....
        /*00fc*/ 	.word	0x00000900


	//   ....[2]....
        /*0100*/ 	.word	0x00000970


	//   ....[3]....
        /*0104*/ 	.word	0x000009c0


	//   ....[4]....
        /*0108*/ 	.word	0x000009f0


	//   ....[5]....
        /*010c*/ 	.word	0x00000b80


	//   ....[6]....
        /*0110*/ 	.word	0x00000c10


	//   ....[7]....
        /*0114*/ 	.word	0x00000c60


	//   ....[8]....
        /*0118*/ 	.word	0x00000ca0


	//   ....[9]....
        /*011c*/ 	.word	0x00000ce0


	//   ....[10]....
        /*0120*/ 	.word	0x00001940


	//   ....[11]....
        /*0124*/ 	.word	0x000019c0


	//   ....[12]....
        /*0128*/ 	.word	0x00001a10


	//   ....[13]....
        /*012c*/ 	.word	0x00001a50


	//   ....[14]....
        /*0130*/ 	.word	0x00001a80


	//   ....[15]....
        /*0134*/ 	.word	0x00002330


	//   ....[16]....
        /*0138*/ 	.word	0x00002390


	//   ....[17]....
        /*013c*/ 	.word	0x00002400


	//   ....[18]....
        /*0140*/ 	.word	0x00002450


	//   ....[19]....
        /*0144*/ 	.word	0x00002480


	//   ....[20]....
        /*0148*/ 	.word	0x00002610


	//   ....[21]....
        /*014c*/ 	.word	0x00002690


	//   ....[22]....
        /*0150*/ 	.word	0x000026d0


	//   ....[23]....
        /*0154*/ 	.word	0x00002720


	//   ....[24]....
        /*0158*/ 	.word	0x00002770


	//   ....[25]....
        /*015c*/ 	.word	0x00003550


	//   ....[26]....
        /*0160*/ 	.word	0x000035d0


	//   ....[27]....
        /*0164*/ 	.word	0x00003620


	//   ....[28]....
        /*0168*/ 	.word	0x00003660


	//   ....[29]....
        /*016c*/ 	.word	0x00003690


	//----- nvinfo : EIATTR_VRC_CTA_INIT_COUNT
	.align		4
.L_116:
        /*0170*/ 	.byte	0x02, 0x4a
	.zero		1
	.zero		1


	//----- nvinfo : EIATTR_EXIT_INSTR_OFFSETS
	.align		4
        /*0174*/ 	.byte	0x04, 0x1c
        /*0176*/ 	.short	(.L_118 - .L_117)


	//   ....[0]....
.L_117:
        /*0178*/ 	.word	0x00000080


	//   ....[1]....
        /*017c*/ 	.word	0x000000c0


	//   ....[2]....
        /*0180*/ 	.word	0x000037b0


	//   ....[3]....
        /*0184*/ 	.word	0x00003820


	//----- nvinfo : EIATTR_MAX_THREADS
	.align		4
.L_118:
        /*0188*/ 	.byte	0x04, 0x05
        /*018a*/ 	.short	(.L_120 - .L_119)
.L_119:
        /*018c*/ 	.word	0x00000100
        /*0190*/ 	.word	0x00000001
        /*0194*/ 	.word	0x00000001


	//----- nvinfo : EIATTR_CRS_STACK_SIZE
	.align		4
.L_120:
        /*0198*/ 	.byte	0x04, 0x1e
        /*019a*/ 	.short	(.L_122 - .L_121)
.L_121:
        /*019c*/ 	.word	0x00000000


	//----- nvinfo : EIATTR_CBANK_PARAM_SIZE
	.align		4
.L_122:
        /*01a0*/ 	.byte	0x03, 0x19
        /*01a2*/ 	.short	0x001d


	//----- nvinfo : EIATTR_PARAM_CBANK
	.align		4
        /*01a4*/ 	.byte	0x04, 0x0a
        /*01a6*/ 	.short	(.L_124 - .L_123)
	.align		4
.L_123:
        /*01a8*/ 	.word	index@(.nv.constant0._ZN3cub18CUB_300001_SM_10006detail6reduce28DeviceReduceSingleTileKernelINS2_10policy_hubIiyN4cuda3__47maximumIiEEE10Policy1000EPiPfiS8_fiNS5_3std3__410__identityEEEvT0_T1_T2_T3_T4_T6_)
        /*01ac*/ 	.short	0x0380
        /*01ae*/ 	.short	0x001d


	//----- nvinfo : EIATTR_SW_WAR
	.align		4
.L_124:
        /*01b0*/ 	.byte	0x04, 0x36
        /*01b2*/ 	.short	(.L_126 - .L_125)
.L_125:
        /*01b4*/ 	.word	0x00000008
.L_126:


//--------------------- .nv.info._ZN3cub18CUB_300001_SM_10006detail6reduce18DeviceReduceKernelINS2_10policy_hubIiyN4cuda3__47maximumIiEEE10Policy1000EN6thrust24THRUST_300001_SM_1000_NS10device_ptrIiEEyS8_i8AbsValueEEvT0_PT3_T1_NS0_13GridEvenShareISJ_EET2_T4_ --------------------------
	.section	.nv.info._ZN3cub18CUB_300001_SM_10006detail6reduce18DeviceReduceKernelINS2_10policy_hubIiyN4cuda3__47maximumIiEEE10Policy1000EN6thrust24THRUST_300001_SM_1000_NS10device_ptrIiEEyS8_i8AbsValueEEvT0_PT3_T1_NS0_13GridEvenShareISJ_EET2_T4_,"",@"SHT_CUDA_INFO"
	.sectionflags	@""
	.align	4


	//----- nvinfo : EIATTR_CUDA_API_VERSION
	.align		4
        /*0000*/ 	.byte	0x04, 0x37
        /*0002*/ 	.short	(.L_128 - .L_127)
.L_127:
        /*0004*/ 	.word	0x00000082


	//----- nvinfo : EIATTR_KPARAM_INFO
	.align		4
.L_128:
        /*0008*/ 	.byte	0x04, 0x17
        /*000a*/ 	.short	(.L_130 - .L_129)
.L_129:
        /*000c*/ 	.word	0x00000000
        /*0010*/ 	.short	0x0005
        /*0012*/ 	.short	0x0061
        /*0014*/ 	.byte	0x00, 0xf0, 0x05, 0x00


	//----- nvinfo : EIATTR_KPARAM_INFO
	.align		4
.L_130:
        /*0018*/ 	.byte	0x04, 0x17
        /*001a*/ 	.short	(.L_132 - .L_131)
.L_131:
        /*001c*/ 	.word	0x00000000
        /*0020*/ 	.short	0x0004
        /*0022*/ 	.short	0x0060
        /*0024*/ 	.byte	0x00, 0xf0, 0x05, 0x00


	//----- nvinfo : EIATTR_KPARAM_INFO
	.align		4
.L_132:
        /*0028*/ 	.byte	0x04, 0x17
        /*002a*/ 	.short	(.L_134 - .L_133)
.L_133:
        /*002c*/ 	.word	0x00000000
        /*0030*/ 	.short	0x0003
        /*0032*/ 	.short	0x0018
        /*0034*/ 	.byte	0x00, 0xf0, 0x21, 0x01


	//----- nvinfo : EIATTR_KPARAM_INFO
	.align		4
.L_134:
        /*0038*/ 	.byte	0x04, 0x17
        /*003a*/ 	.short	(.L_136 - .L_135)
.L_135:
        /*003c*/ 	.word	0x00000000
        /*0040*/ 	.short	0x0002
        /*0042*/ 	.short	0x0010
        /*0044*/ 	.byte	0x00, 0xf0, 0x21, 0x00


	//----- nvinfo : EIATTR_KPARAM_INFO
	.align		4
.L_136:
        /*0048*/ 	.byte	0x04, 0x17
        /*004a*/ 	.short	(.L_138 - .L_137)
.L_137:
        /*004c*/ 	.word	0x00000000
        /*0050*/ 	.short	0x0001
        /*0052*/ 	.short	0x0008
        /*0054*/ 	.byte	0x00, 0xf5, 0x21, 0x00


	//----- nvinfo : EIATTR_KPARAM_INFO
	.align		4
.L_138:
        /*0058*/ 	.byte	0x04, 0x17
        /*005a*/ 	.short	(.L_140 - .L_139)
.L_139:
        /*005c*/ 	.word	0x00000000
        /*0060*/ 	.short	0x0000
        /*0062*/ 	.short	0x0000
        /*0064*/ 	.byte	0x00, 0xf0, 0x21, 0x00


	//----- nvinfo : EIATTR_SPARSE_MMA_MASK
	.align		4
.L_140:
        /*0068*/ 	.byte	0x03, 0x50
        /*006a*/ 	.short	0x0000


	//----- nvinfo : EIATTR_MAXREG_COUNT
	.align		4
        /*006c*/ 	.byte	0x03, 0x1b
        /*006e*/ 	.short	0x00ff


	//----- nvinfo : EIATTR_NUM_BARRIERS
	.align		4
        /*0070*/ 	.byte	0x02, 0x4c
        /*0072*/ 	.byte	0x01
	.zero		1


	//----- nvinfo : EIATTR_MERCURY_ISA_VERSION
	.align		4
        /*0074*/ 	.byte	0x03, 0x5f
        /*0076*/ 	.short	0x0101


	//----- nvinfo : EIATTR_COOP_GROUP_MASK_REGIDS
	.align		4
        /*0078*/ 	.byte	0x04, 0x29
        /*007a*/ 	.short	(.L_142 - .L_141)


	//   ....[0]....
.L_141:
        /*007c*/ 	.word	0xffffffff


	//   ....[1]....
        /*0080*/ 	.word	0xffffffff


	//   ....[2]....
        /*0084*/ 	.word	0xffffffff


	//   ....[3]....
        /*0088*/ 	.word	0xffffffff


	//   ....[4]....
        /*008c*/ 	.word	0xffffffff


	//   ....[5]....
        /*0090*/ 	.word	0xffffffff


	//   ....[6]....
        /*0094*/ 	.word	0xffffffff


	//   ....[7]....
        /*0098*/ 	.word	0xffffffff


	//   ....[8]....
        /*009c*/ 	.word	0xffffffff


	//   ....[9]....
        /*00a0*/ 	.word	0xffffffff


	//   ....[10]....
        /*00a4*/ 	.word	0xffffffff


	//   ....[11]....
        /*00a8*/ 	.word	0xffffffff


	//   ....[12]....
        /*00ac*/ 	.word	0xffffffff


	//   ....[13]....
        /*00b0*/ 	.word	0xffffffff


	//   ....[14]....
        /*00b4*/ 	.word	0xffffffff


	//----- nvinfo : EIATTR_COOP_GROUP_INSTR_OFFSETS
	.align		4
.L_142:
        /*00b8*/ 	.byte	0x04, 0x28
        /*00ba*/ 	.short	(.L_144 - .L_143)


	//   ....[0]....
.L_143:
        /*00bc*/ 	.word	0x00000f30


	//   ....[1]....
        /*00c0*/ 	.word	0x00000f90


	//   ....[2]....
        /*00c4*/ 	.word	0x00001000


	//   ....[3]....
        /*00c8*/ 	.word	0x00001050


	//   ....[4]....
        /*00cc*/ 	.word	0x00001080


	//   ....[5]....
        /*00d0*/ 	.word	0x00001210


	//   ....[6]....
        /*00d4*/ 	.word	0x000012a0


	//   ....[7]....
        /*00d8*/ 	.word	0x000012f0


	//   ....[8]....
        /*00dc*/ 	.word	0x00001330


	//   ....[9]....
        /*00e0*/ 	.word	0x00001370


	//   ....[10]....
        /*00e4*/ 	.word	0x00003170


	//   ....[11]....
        /*00e8*/ 	.word	0x000031f0


	//   ....[12]....
        /*00ec*/ 	.word	0x00003240


	//   ....[13]....
        /*00f0*/ 	.word	0x00003280


	//   ....[14]....
        /*00f4*/ 	.word	0x000032b0


	//----- nvinfo : EIATTR_VRC_CTA_INIT_COUNT
	.align		4
.L_144:
        /*00f8*/ 	.byte	0x02, 0x4a
	.zero		1
	.zero		1


	//----- nvinfo : EIATTR_EXIT_INSTR_OFFSETS
	.align		4
        /*00fc*/ 	.byte	0x04, 0x1c
        /*00fe*/ 	.short	(.L_146 - .L_145)


	//   ....[0]....
.L_145:
        /*0100*/ 	.word	0x000033d0


	//   ....[1]....
        /*0104*/ 	.word	0x00003430


	//----- nvinfo : EIATTR_MAX_THREADS
	.align		4
.L_146:
        /*0108*/ 	.byte	0x04, 0x05
        /*010a*/ 	.short	(.L_148 - .L_147)
.L_147:
        /*010c*/ 	.word	0x00000100
        /*0110*/ 	.word	0x00000001
        /*0114*/ 	.word	0x00000001


	//----- nvinfo : EIATTR_CRS_STACK_SIZE
	.align		4
.L_148:
        /*0118*/ 	.byte	0x04, 0x1e
        /*011a*/ 	.short	(.L_150 - .L_149)
.L_149:
        /*011c*/ 	.word	0x00000000


	//----- nvinfo : EIATTR_CBANK_PARAM_SIZE
	.align		4
.L_150:
        /*0120*/ 	.byte	0x03, 0x19
        /*0122*/ 	.short	0x0062


	//----- nvinfo : EIATTR_PARAM_CBANK
	.align		4
        /*0124*/ 	.byte	0x04, 0x0a
        /*0126*/ 	.short	(.L_152 - .L_151)
	.align		4
.L_151:
        /*0128*/ 	.word	index@(.nv.constant0._ZN3cub18CUB_300001_SM_10006detail6reduce18DeviceReduceKernelINS2_10policy_hubIiyN4cuda3__47maximumIiEEE10Policy1000EN6thrust24THRUST_300001_SM_1000_NS10device_ptrIiEEyS8_i8AbsValueEEvT0_PT3_T1_NS0_13GridEvenShareISJ_EET2_T4_)
        /*012c*/ 	.short	0x0380
        /*012e*/ 	.short	0x0062


	//----- nvinfo : EIATTR_SW_WAR
	.align		4
.L_152:
        /*0130*/ 	.byte	0x04, 0x36
        /*0132*/ 	.short	(.L_154 - .L_153)
.L_153:
        /*0134*/ 	.word	0x00000008
.L_154:


//--------------------- .nv.info._ZN3cub18CUB_300001_SM_10006detail6reduce28DeviceReduceSingleTileKernelINS2_10policy_hubIiyN4cuda3__47maximumIiEEE10Policy1000EN6thrust24THRUST_300001_SM_1000_NS10device_ptrIiEEPfyS8_fi8AbsValueEEvT0_T1_T2_T3_T4_T6_ --------------------------
	.section	.nv.info._ZN3cub18CUB_300001_SM_10006detail6reduce28DeviceReduceSingleTileKernelINS2_10policy_hubIiyN4cuda3__47maximumIiEEE10Policy1000EN6thrust24THRUST_300001_SM_1000_NS10device_ptrIiEEPfyS8_fi8AbsValueEEvT0_T1_T2_T3_T4_T6_,"",@"SHT_CUDA_INFO"
	.sectionflags	@""
	.align	4


	//----- nvinfo : EIATTR_CUDA_API_VERSION
	.align		4
        /*0000*/ 	.byte	0x04, 0x37
        /*0002*/ 	.short	(.L_156 - .L_155)
.L_155:
        /*0004*/ 	.word	0x00000082


	//----- nvinfo : EIATTR_KPARAM_INFO
	.align		4
.L_156:
        /*0008*/ 	.byte	0x04, 0x17
        /*000a*/ 	.short	(.L_158 - .L_157)
.L_157:
        /*000c*/ 	.word	0x00000000
        /*0010*/ 	.short	0x0005
        /*0012*/ 	.short	0x0020
        /*0014*/ 	.byte	0x00, 0xf0, 0x05, 0x00


	//----- nvinfo : EIATTR_KPARAM_INFO
	.align		4
.L_158:
        /*0018*/ 	.byte	0x04, 0x17
        /*001a*/ 	.short	(.L_160 - .L_159)
.L_159:
        /*001c*/ 	.word	0x00000000
        /*0020*/ 	.short	0x0004
        /*0022*/ 	.short	0x001c
        /*0024*/ 	.byte	0x00, 0xf0, 0x11, 0x00


	//----- nvinfo : EIATTR_KPARAM_INFO
	.align		4
.L_160:
        /*0028*/ 	.byte	0x04, 0x17
        /*002a*/ 	.short	(.L_162 - .L_161)
.L_161:
        /*002c*/ 	.word	0x00000000
        /*0030*/ 	.short	0x0003
        /*0032*/ 	.short	0x0018
        /*0034*/ 	.byte	0x00, 0xf0, 0x05, 0x00


	//----- nvinfo : EIATTR_KPARAM_INFO
	.align		4
.L_162:
        /*0038*/ 	.byte	0x04, 0x17
        /*003a*/ 	.short	(.L_164 - .L_163)
.L_163:
        /*003c*/ 	.word	0x00000000
        /*0040*/ 	.short	0x0002
        /*0042*/ 	.short	0x0010
        /*0044*/ 	.byte	0x00, 0xf0, 0x21, 0x00


	//----- nvinfo : EIATTR_KPARAM_INFO
	.align		4
.L_164:
        /*0048*/ 	.byte	0x04, 0x17
        /*004a*/ 	.short	(.L_166 - .L_165)
.L_165:
        /*004c*/ 	.word	0x00000000
        /*0050*/ 	.short	0x0001
        /*0052*/ 	.short	0x0008
        /*0054*/ 	.byte	0x00, 0xf5, 0x21, 0x00


	//----- nvinfo : EIATTR_KPARAM_INFO
	.align		4
.L_166:
        /*0058*/ 	.byte	0x04, 0x17
        /*005a*/ 	.short	(.L_168 - .L_167)
.L_167:
        /*005c*/ 	.word	0x00000000
        /*0060*/ 	.short	0x0000
        /*0062*/ 	.short	0x0000
        /*0064*/ 	.byte	0x00, 0xf0, 0x21, 0x00


	//----- nvinfo : EIATTR_SPARSE_MMA_MASK
	.align		4
.L_168:
        /*0068*/ 	.byte	0x03, 0x50
        /*006a*/ 	.short	0x0000


	//----- nvinfo : EIATTR_MAXREG_COUNT
	.align		4
        /*006c*/ 	.byte	0x03, 0x1b
        /*006e*/ 	.short	0x00ff


	//----- nvinfo : EIATTR_NUM_BARRIERS
	.align		4
        /*0070*/ 	.byte	0x02, 0x4c
        /*0072*/ 	.byte	0x01
	.zero		1


	//----- nvinfo : EIATTR_MERCURY_ISA_VERSION
	.align		4
        /*0074*/ 	.byte	0x03, 0x5f
        /*0076*/ 	.short	0x0101


	//----- nvinfo : EIATTR_COOP_GROUP_MASK_REGIDS
	.align		4
        /*0078*/ 	.byte	0x04, 0x29
        /*007a*/ 	.short	(.L_170 - .L_169)


	//   ....[0]....
.L_169:
        /*007c*/ 	.word	0xffffffff


	//   ....[1]....
        /*0080*/ 	.word	0xffffffff


	//   ....[2]....
        /*0084*/ 	.word	0xffffffff


	//   ....[3]....
        /*0088*/ 	.word	0xffffffff


	//   ....[4]....
        /*008c*/ 	.word	0xffffffff


	//   ....[5]....
        /*0090*/ 	.word	0xffffffff


	//   ....[6]....
        /*0094*/ 	.word	0xffffffff


	//   ....[7]....
        /*0098*/ 	.word	0xffffffff


	//   ....[8]....
        /*009c*/ 	.word	0xffffffff


	//   ....[9]....
        /*00a0*/ 	.word	0xffffffff


	//   ....[10]....
        /*00a4*/ 	.word	0xffffffff


	//   ....[11]....
        /*00a8*/ 	.word	0xffffffff


	//   ....[12]....
        /*00ac*/ 	.word	0xffffffff


	//   ....[13]....
        /*00b0*/ 	.word	0xffffffff


	//   ....[14]....
        /*00b4*/ 	.word	0xffffffff


	//----- nvinfo : EIATTR_COOP_GROUP_INSTR_OFFSETS
	.align		4
.L_170:
        /*00b8*/ 	.byte	0x04, 0x28
        /*00ba*/ 	.short	(.L_172 - .L_171)


	//   ....[0]....
.L_171:
        /*00bc*/ 	.word	0x00000ef0


	//   ....[1]....
        /*00c0*/ 	.word	0x00000f50


	//   ....[2]....
        /*00c4*/ 	.word	0x00000fc0


	//   ....[3]....
        /*00c8*/ 	.word	0x00001010


	//   ....[4]....
        /*00cc*/ 	.word	0x00001040


	//   ....[5]....
        /*00d0*/ 	.word	0x000011d0


	//   ....[6]....
        /*00d4*/ 	.word	0x00001260


	//   ....[7]....
        /*00d8*/ 	.word	0x000012b0


	//   ....[8]....
        /*00dc*/ 	.word	0x000012f0


	//   ....[9]....
        /*00e0*/ 	.word	0x00001330


	//   ....[10]....
        /*00e4*/ 	.word	0x00002f50


	//   ....[11]....
        /*00e8*/ 	.word	0x00002fd0


	//   ....[12]....
        /*00ec*/ 	.word	0x00003020


	//   ....[13]....
        /*00f0*/ 	.word	0x00003060


	//   ....[14]....
        /*00f4*/ 	.word	0x00003090


	//----- nvinfo : EIATTR_VRC_CTA_INIT_COUNT
	.align		4
.L_172:
        /*00f8*/ 	.byte	0x02, 0x4a
	.zero		1
	.zero		1


	//----- nvinfo : EIATTR_EXIT_INSTR_OFFSETS
	.align		4
        /*00fc*/ 	.byte	0x04, 0x1c
        /*00fe*/ 	.short	(.L_174 - .L_173)


	//   ....[0]....
.L_173:
        /*0100*/ 	.word	0x000000a0


	//   ....[1]....
        /*0104*/ 	.word	0x000000e0


	//   ....[2]....
        /*0108*/ 	.word	0x000031a0


	//   ....[3]....
        /*010c*/ 	.word	0x00003210


	//----- nvinfo : EIATTR_MAX_THREADS
	.align		4
.L_174:
        /*0110*/ 	.byte	0x04, 0x05
        /*0112*/ 	.short	(.L_176 - .L_175)
.L_175:
        /*0114*/ 	.word	0x00000100
        /*0118*/ 	.word	0x00000001
        /*011c*/ 	.word	0x00000001


	//----- nvinfo : EIATTR_CRS_STACK_SIZE
	.align		4
.L_176:
        /*0120*/ 	.byte	0x04, 0x1e
        /*0122*/ 	.short	(.L_178 - .L_177)
.L_177:
        /*0124*/ 	.word	0x00000000


	//----- nvinfo : EIATTR_CBANK_PARAM_SIZE
	.align		4
.L_178:
        /*0128*/ 	.byte	0x03, 0x19
        /*012a*/ 	.short	0x0021


	//----- nvinfo : EIATTR_PARAM_CBANK
	.align		4
        /*012c*/ 	.byte	0x04, 0x0a
        /*012e*/ 	.short	(.L_180 - .L_179)
	.align		4
.L_179:
        /*0130*/ 	.word	index@(.nv.constant0._ZN3cub18CUB_300001_SM_10006detail6reduce28DeviceReduceSingleTileKernelINS2_10policy_hubIiyN4cuda3__47maximumIiEEE10Policy1000EN6thrust24THRUST_300001_SM_1000_NS10device_ptrIiEEPfyS8_fi8AbsValueEEvT0_T1_T2_T3_T4_T6_)
        /*0134*/ 	.short	0x0380
        /*0136*/ 	.short	0x0021


	//----- nvinfo : EIATTR_SW_WAR
	.align		4
.L_180:
        /*0138*/ 	.byte	0x04, 0x36
        /*013a*/ 	.short	(.L_182 - .L_181)
.L_181:
        /*013c*/ 	.word	0x00000008
.L_182:


//--------------------- .nv.info._ZN3cub18CUB_300001_SM_10006detail6reduce28DeviceReduceSingleTileKernelINS2_10policy_hubIijN4cuda3__47maximumIiEEE10Policy1000EPiPfiS8_fiNS5_3std3__410__identityEEEvT0_T1_T2_T3_T4_T6_ --------------------------
	.section	.nv.info._ZN3cub18CUB_300001_SM_10006detail6reduce28DeviceReduceSingleTileKernelINS2_10policy_hubIijN4cuda3__47maximumIiEEE10Policy1000EPiPfiS8_fiNS5_3std3__410__identityEEEvT0_T1_T2_T3_T4_T6_,"",@"SHT_CUDA_INFO"
	.sectionflags	@""
	.align	4


	//----- nvinfo : EIATTR_CUDA_API_VERSION
	.align		4
        /*0000*/ 	.byte	0x04, 0x37
        /*0002*/ 	.short	(.L_184 - .L_183)
.L_183:
        /*0004*/ 	.word	0x00000082


	//----- nvinfo : EIATTR_KPARAM_INFO
	.align		4
.L_184:
        /*0008*/ 	.byte	0x04, 0x17
        /*000a*/ 	.short	(.L_186 - .L_185)
.L_185:
        /*000c*/ 	.word	0x00000000
        /*0010*/ 	.short	0x0005
        /*0012*/ 	.short	0x001c
        /*0014*/ 	.byte	0x00, 0xf0, 0x05, 0x00


	//----- nvinfo : EIATTR_KPARAM_INFO
	.align		4
.L_186:
        /*0018*/ 	.byte	0x04, 0x17
        /*001a*/ 	.short	(.L_188 - .L_187)
.L_187:
        /*001c*/ 	.word	0x00000000
        /*0020*/ 	.short	0x0004
        /*0022*/ 	.short	0x0018
        /*0024*/ 	.byte	0x00, 0xf0, 0x11, 0x00


	//----- nvinfo : EIATTR_KPARAM_INFO
	.align		4
.L_188:
        /*0028*/ 	.byte	0x04, 0x17
        /*002a*/ 	.short	(.L_190 - .L_189)
.L_189:
        /*002c*/ 	.word	0x00000000
        /*0030*/ 	.short	0x0003
        /*0032*/ 	.short	0x0014
        /*0034*/ 	.byte	0x00, 0xf0, 0x05, 0x00


	//----- nvinfo : EIATTR_KPARAM_INFO
	.align		4
.L_190:
        /*0038*/ 	.byte	0x04, 0x17
        /*003a*/ 	.short	(.L_192 - .L_191)
.L_191:
        /*003c*/ 	.word	0x00000000
        /*0040*/ 	.short	0x0002
        /*0042*/ 	.short	0x0010
        /*0044*/ 	.byte	0x00, 0xf0, 0x11, 0x00


	//----- nvinfo : EIATTR_KPARAM_INFO
	.align		4
.L_192:
        /*0048*/ 	.byte	0x04, 0x17
        /*004a*/ 	.short	(.L_194 - .L_193)
.L_193:
        /*004c*/ 	.word	0x00000000
        /*0050*/ 	.short	0x0001
        /*0052*/ 	.short	0x0008
        /*0054*/ 	.byte	0x00, 0xf5, 0x21, 0x00


	//----- nvinfo : EIATTR_KPARAM_INFO
	.align		4
.L_194:
        /*0058*/ 	.byte	0x04, 0x17
        /*005a*/ 	.short	(.L_196 - .L_195)
.L_195:
        /*005c*/ 	.word	0x00000000
        /*0060*/ 	.short	0x0000
        /*0062*/ 	.short	0x0000
        /*0064*/ 	.byte	0x00, 0xf5, 0x21, 0x00


	//----- nvinfo : EIATTR_SPARSE_MMA_MASK
	.align		4
.L_196:
        /*0068*/ 	.byte	0x03, 0x50
        /*006a*/ 	.short	0x0000


	//----- nvinfo : EIATTR_MAXREG_COUNT
	.align		4
        /*006c*/ 	.byte	0x03, 0x1b
        /*006e*/ 	.short	0x00ff


	//----- nvinfo : EIATTR_NUM_BARRIERS
	.align		4
        /*0070*/ 	.byte	0x02, 0x4c
        /*0072*/ 	.byte	0x01
	.zero		1


	//----- nvinfo : EIATTR_MERCURY_ISA_VERSION
	.align		4
        /*0074*/ 	.byte	0x03, 0x5f
        /*0076*/ 	.short	0x0101


	//----- nvinfo : EIATTR_COOP_GROUP_MASK_REGIDS
	.align		4
        /*0078*/ 	.byte	0x04, 0x29
        /*007a*/ 	.short	(.L_198 - .L_197)


	//   ....[0]....
.L_197:
        /*007c*/ 	.word	0xffffffff


	//   ....[1]....
        /*0080*/ 	.word	0xffffffff


	//   ....[2]....
        /*0084*/ 	.word	0xffffffff


	//   ....[3]....
        /*0088*/ 	.word	0xffffffff


	//   ....[4]....
        /*008c*/ 	.word	0xffffffff


	//   ....[5]....
        /*0090*/ 	.word	0xffffffff


	//   ....[6]....
        /*0094*/ 	.word	0xffffffff


	//   ....[7]....
        /*0098*/ 	.word	0xffffffff


	//   ....[8]....
        /*009c*/ 	.word	0xffffffff


	//   ....[9]....
        /*00a0*/ 	.word	0xffffffff


	//   ....[10]....
        /*00a4*/ 	.word	0xffffffff


	//   ....[11]....
        /*00a8*/ 	.word	0xffffffff


	//   ....[12]....
        /*00ac*/ 	.word	0xffffffff


	//   ....[13]....
        /*00b0*/ 	.word	0xffffffff


	//   ....[14]....
        /*00b4*/ 	.word	0xffffffff


	//   ....[15]....
        /*00b8*/ 	.word	0xffffffff


	//   ....[16]....
        /*00bc*/ 	.word	0xffffffff


	//   ....[17]....
        /*00c0*/ 	.word	0xffffffff


	//   ....[18]....
        /*00c4*/ 	.word	0xffffffff


	//   ....[19]....
        /*00c8*/ 	.word	0xffffffff


	//   ....[20]....
        /*00cc*/ 	.word	0xffffffff


	//   ....[21]....
        /*00d0*/ 	.word	0xffffffff


	//   ....[22]....
        /*00d4*/ 	.word	0xffffffff


	//   ....[23]....
        /*00d8*/ 	.word	0xffffffff


	//   ....[24]....
        /*00dc*/ 	.word	0xffffffff


	//   ....[25]....
        /*00e0*/ 	.word	0xffffffff


	//   ....[26]....
        /*00e4*/ 	.word	0xffffffff


	//   ....[27]....
        /*00e8*/ 	.word	0xffffffff


	//   ....[28]....
        /*00ec*/ 	.word	0xffffffff


	//   ....[29]....
        /*00f0*/ 	.word	0xffffffff


	//----- nvinfo : EIATTR_COOP_GROUP_INSTR_OFFSETS
	.align		4
.L_198:
        /*00f4*/ 	.byte	0x04, 0x28
        /*00f6*/ 	.short	(.L_200 - .L_199)


	//   ....[0]....
.L_199:
        /*00f8*/ 	.word	0x000008a0


	//   ....[1]....
        /*00fc*/ 	.word	0x00000900


	//   ....[2]....
        /*0100*/ 	.word	0x00000970


	//   ....[3]....
        /*0104*/ 	.word	0x000009c0


	//   ....[4]....
        /*0108*/ 	.word	0x000009f0


	//   ....[5]....
        /*010c*/ 	.word	0x00000b80


	//   ....[6]....
        /*0110*/ 	.word	0x00000c10


	//   ....[7]....
        /*0114*/ 	.word	0x00000c60


	//   ....[8]....
        /*0118*/ 	.word	0x00000ca0


	//   ....[9]....
        /*011c*/ 	.word	0x00000ce0


	//   ....[10]....
        /*0120*/ 	.word	0x00001940


	//   ....[11]....
        /*0124*/ 	.word	0x000019c0


	//   ....[12]....
        /*0128*/ 	.word	0x00001a10


	//   ....[13]....
        /*012c*/ 	.word	0x00001a50


	//   ....[14]....
        /*0130*/ 	.word	0x00001a80


	//   ....[15]....
        /*0134*/ 	.word	0x00002330


	//   ....[16]....
        /*0138*/ 	.word	0x00002390


	//   ....[17]....
        /*013c*/ 	.word	0x00002400


	//   ....[18]....
        /*0140*/ 	.word	0x00002450


	//   ....[19]....
        /*0144*/ 	.word	0x00002480


	//   ....[20]....
        /*0148*/ 	.word	0x00002610


	//   ....[21]....
        /*014c*/ 	.word	0x00002690


	//   ....[22]....
        /*0150*/ 	.word	0x000026d0


	//   ....[23]....
        /*0154*/ 	.word	0x00002720


	//   ....[24]....
        /*0158*/ 	.word	0x00002770


	//   ....[25]....
        /*015c*/ 	.word	0x00003550


	//   ....[26]....
        /*0160*/ 	.word	0x000035d0


	//   ....[27]....
        /*0164*/ 	.word	0x00003620


	//   ....[28]....
        /*0168*/ 	.word	0x00003660


	//   ....[29]....
        /*016c*/ 	.word	0x00003690


	//----- nvinfo : EIATTR_VRC_CTA_INIT_COUNT
	.align		4
.L_200:
        /*0170*/ 	.byte	0x02, 0x4a
	.zero		1
	.zero		1


	//----- nvinfo : EIATTR_EXIT_INSTR_OFFSETS
	.align		4
        /*0174*/ 	.byte	0x04, 0x1c
        /*0176*/ 	.short	(.L_202 - .L_201)


	//   ....[0]....
.L_201:
        /*0178*/ 	.word	0x00000080


	//   ....[1]....
        /*017c*/ 	.word	0x000000c0


	//   ....[2]....
        /*0180*/ 	.word	0x000037b0


	//   ....[3]....
        /*0184*/ 	.word	0x00003820


	//----- nvinfo : EIATTR_MAX_THREADS
	.align		4
.L_202:
        /*0188*/ 	.byte	0x04, 0x05
        /*018a*/ 	.short	(.L_204 - .L_203)
.L_203:
        /*018c*/ 	.word	0x00000100
        /*0190*/ 	.word	0x00000001
        /*0194*/ 	.word	0x00000001


	//----- nvinfo : EIATTR_CRS_STACK_SIZE
	.align		4
.L_204:
        /*0198*/ 	.byte	0x04, 0x1e
        /*019a*/ 	.short	(.L_206 - .L_205)
.L_205:
        /*019c*/ 	.word	0x00000000


	//----- nvinfo : EIATTR_CBANK_PARAM_SIZE
	.align		4
.L_206:
        /*01a0*/ 	.byte	0x03, 0x19
        /*01a2*/ 	.short	0x001d


	//----- nvinfo : EIATTR_PARAM_CBANK
	.align		4
        /*01a4*/ 	.byte	0x04, 0x0a
        /*01a6*/ 	.short	(.L_208 - .L_207)
	.align		4
.L_207:
        /*01a8*/ 	.word	index@(.nv.constant0._ZN3cub18CUB_300001_SM_10006detail6reduce28DeviceReduceSingleTileKernelINS2_10policy_hubIijN4cuda3__47maximumIiEEE10Policy1000EPiPfiS8_fiNS5_3std3__410__identityEEEvT0_T1_T2_T3_T4_T6_)
        /*01ac*/ 	.short	0x0380
        /*01ae*/ 	.short	0x001d


	//----- nvinfo : EIATTR_SW_WAR
	.align		4
.L_208:
        /*01b0*/ 	.byte	0x04, 0x36
        /*01b2*/ 	.short	(.L_210 - .L_209)
.L_209:
        /*01b4*/ 	.word	0x00000008
.L_210:


//--------------------- .nv.info._ZN3cub18CUB_300001_SM_10006detail6reduce18DeviceReduceKernelINS2_10policy_hubIijN4cuda3__47maximumIiEEE10Policy1000EN6thrust24THRUST_300001_SM_1000_NS10device_ptrIiEEjS8_i8AbsValueEEvT0_PT3_T1_NS0_13GridEvenShareISJ_EET2_T4_ --------------------------
	.section	.nv.info._ZN3cub18CUB_300001_SM_10006detail6reduce18DeviceReduceKernelINS2_10policy_hubIijN4cuda3__47maximumIiEEE10Policy1000EN6thrust24THRUST_300001_SM_1000_NS10device_ptrIiEEjS8_i8AbsValueEEvT0_PT3_T1_NS0_13GridEvenShareISJ_EET2_T4_,"",@"SHT_CUDA_INFO"
	.sectionflags	@""
	.align	4


	//----- nvinfo : EIATTR_CUDA_API_VERSION
	.align		4
        /*0000*/ 	.byte	0x04, 0x37
        /*0002*/ 	.short	(.L_212 - .L_211)
.L_211:
        /*0004*/ 	.word	0x00000082


	//----- nvinfo : EIATTR_KPARAM_INFO
	.align		4
.L_212:
        /*0008*/ 	.byte	0x04, 0x17
        /*000a*/ 	.short	(.L_214 - .L_213)
.L_213:
        /*000c*/ 	.word	0x00000000
        /*0010*/ 	.short	0x0005
        /*0012*/ 	.short	0x003d
        /*0014*/ 	.byte	0x00, 0xf0, 0x05, 0x00


	//----- nvinfo : EIATTR_KPARAM_INFO
	.align		4
.L_214:
        /*0018*/ 	.byte	0x04, 0x17
        /*001a*/ 	.short	(.L_216 - .L_215)
.L_215:
        /*001c*/ 	.word	0x00000000
        /*0020*/ 	.short	0x0004
        /*0022*/ 	.short	0x003c
        /*0024*/ 	.byte	0x00, 0xf0, 0x05, 0x00


	//----- nvinfo : EIATTR_KPARAM_INFO
	.align		4
.L_216:
        /*0028*/ 	.byte	0x04, 0x17
        /*002a*/ 	.short	(.L_218 - .L_217)
.L_217:
        /*002c*/ 	.word	0x00000000
        /*0030*/ 	.short	0x0003
        /*0032*/ 	.short	0x0014
        /*0034*/ 	.byte	0x00, 0xf0, 0xa1, 0x00


	//----- nvinfo : EIATTR_KPARAM_INFO
	.align		4
.L_218:
        /*0038*/ 	.byte	0x04, 0x17
        /*003a*/ 	.short	(.L_220 - .L_219)
.L_219:
        /*003c*/ 	.word	0x00000000
        /*0040*/ 	.short	0x0002
        /*0042*/ 	.short	0x0010
        /*0044*/ 	.byte	0x00, 0xf0, 0x11, 0x00


	//----- nvinfo : EIATTR_KPARAM_INFO
	.align		4
.L_220:
        /*0048*/ 	.byte	0x04, 0x17
        /*004a*/ 	.short	(.L_222 - .L_221)
.L_221:
        /*004c*/ 	.word	0x00000000
        /*0050*/ 	.short	0x0001
        /*0052*/ 	.short	0x0008
        /*0054*/ 	.byte	0x00, 0xf5, 0x21, 0x00


	//----- nvinfo : EIATTR_KPARAM_INFO
	.align		4
.L_222:
        /*0058*/ 	.byte	0x04, 0x17
        /*005a*/ 	.short	(.L_224 - .L_223)
.L_223:
        /*005c*/ 	.word	0x00000000
        /*0060*/ 	.short	0x0000
        /*0062*/ 	.short	0x0000
        /*0064*/ 	.byte	0x00, 0xf0, 0x21, 0x00


	//----- nvinfo : EIATTR_SPARSE_MMA_MASK
	.align		4
.L_224:
        /*0068*/ 	.byte	0x03, 0x50
        /*006a*/ 	.short	0x0000


	//----- nvinfo : EIATTR_MAXREG_COUNT
	.align		4
        /*006c*/ 	.byte	0x03, 0x1b
        /*006e*/ 	.short	0x00ff


	//----- nvinfo : EIATTR_NUM_BARRIERS
	.align		4
        /*0070*/ 	.byte	0x02, 0x4c
        /*0072*/ 	.byte	0x01
	.zero		1


	//----- nvinfo : EIATTR_MERCURY_ISA_VERSION
	.align		4
        /*0074*/ 	.byte	0x03, 0x5f
        /*0076*/ 	.short	0x0101


	//----- nvinfo : EIATTR_COOP_GROUP_MASK_REGIDS
	.align		4
        /*0078*/ 	.byte	0x04, 0x29
        /*007a*/ 	.short	(.L_226 - .L_225)


	//   ....[0]....
.L_225:
        /*007c*/ 	.word	0xffffffff


	//   ....[1]....
        /*0080*/ 	.word	0xffffffff


	//   ....[2]....
        /*0084*/ 	.word	0xffffffff


	//   ....[3]....
        /*0088*/ 	.word	0xffffffff


	//   ....[4]....
        /*008c*/ 	.word	0xffffffff


	//   ....[5]....
        /*0090*/ 	.word	0xffffffff


	//   ....[6]....
        /*0094*/ 	.word	0xffffffff


	//   ....[7]....
        /*0098*/ 	.word	0xffffffff


	//   ....[8]....
        /*009c*/ 	.word	0xffffffff


	//   ....[9]....
        /*00a0*/ 	.word	0xffffffff


	//   ....[10]....
        /*00a4*/ 	.word	0xffffffff


	//   ....[11]....
        /*00a8*/ 	.word	0xffffffff


	//   ....[12]....
        /*00ac*/ 	.word	0xffffffff


	//   ....[13]....
        /*00b0*/ 	.word	0xffffffff


	//   ....[14]....
        /*00b4*/ 	.word	0xffffffff


	//----- nvinfo : EIATTR_COOP_GROUP_INSTR_OFFSETS
	.align		4
.L_226:
        /*00b8*/ 	.byte	0x04, 0x28
        /*00ba*/ 	.short	(.L_228 - .L_227)


	//   ....[0]....
.L_227:
        /*00bc*/ 	.word	0x00001140


	//   ....[1]....
        /*00c0*/ 	.word	0x000011a0


	//   ....[2]....
        /*00c4*/ 	.word	0x00001210


	//   ....[3]....
        /*00c8*/ 	.word	0x00001260


	//   ....[4]....
        /*00cc*/ 	.word	0x00001290


	//   ....[5]....
        /*00d0*/ 	.word	0x00001420


	//   ....[6]....
        /*00d4*/ 	.word	0x000014b0


	//   ....[7]....
        /*00d8*/ 	.word	0x00001500


	//   ....[8]....
        /*00dc*/ 	.word	0x00001540


	//   ....[9]....
        /*00e0*/ 	.word	0x00001580


	//   ....[10]....
        /*00e4*/ 	.word	0x00003360


	//   ....[11]....
        /*00e8*/ 	.word	0x000033e0


	//   ....[12]....
        /*00ec*/ 	.word	0x00003430


	//   ....[13]....
        /*00f0*/ 	.word	0x00003470


	//   ....[14]....
        /*00f4*/ 	.word	0x000034a0


	//----- nvinfo : EIATTR_VRC_CTA_INIT_COUNT
	.align		4
.L_228:
        /*00f8*/ 	.byte	0x02, 0x4a
	.zero		1
	.zero		1


	//----- nvinfo : EIATTR_EXIT_INSTR_OFFSETS
	.align		4
        /*00fc*/ 	.byte	0x04, 0x1c
        /*00fe*/ 	.short	(.L_230 - .L_229)


	//   ....[0]....
.L_229:
        /*0100*/ 	.word	0x000035c0


	//   ....[1]....
        /*0104*/ 	.word	0x00003600


	//----- nvinfo : EIATTR_MAX_THREADS
	.align		4
.L_230:
        /*0108*/ 	.byte	0x04, 0x05
        /*010a*/ 	.short	(.L_232 - .L_231)
.L_231:
        /*010c*/ 	.word	0x00000100
        /*0110*/ 	.word	0x00000001
        /*0114*/ 	.word	0x00000001


	//----- nvinfo : EIATTR_CRS_STACK_SIZE
	.align		4
.L_232:
        /*0118*/ 	.byte	0x04, 0x1e
        /*011a*/ 	.short	(.L_234 - .L_233)
.L_233:
        /*011c*/ 	.word	0x00000000


	//----- nvinfo : EIATTR_CBANK_PARAM_SIZE
	.align		4
.L_234:
        /*0120*/ 	.byte	0x03, 0x19
        /*0122*/ 	.short	0x003e


	//----- nvinfo : EIATTR_PARAM_CBANK
	.align		4
        /*0124*/ 	.byte	0x04, 0x0a
        /*0126*/ 	.short	(.L_236 - .L_235)
	.align		4
.L_235:
        /*0128*/ 	.word	index@(.nv.constant0._ZN3cub18CUB_300001_SM_10006detail6reduce18DeviceReduceKernelINS2_10policy_hubIijN4cuda3__47maximumIiEEE10Policy1000EN6thrust24THRUST_300001_SM_1000_NS10device_ptrIiEEjS8_i8AbsValueEEvT0_PT3_T1_NS0_13GridEvenShareISJ_EET2_T4_)
        /*012c*/ 	.short	0x0380
        /*012e*/ 	.short	0x003e


	//----- nvinfo : EIATTR_SW_WAR
	.align		4
.L_236:
        /*0130*/ 	.byte	0x04, 0x36
        /*0132*/ 	.short	(.L_238 - .L_237)
.L_237:
        /*0134*/ 	.word	0x00000008
.L_238:


//--------------------- .nv.info._ZN3cub18CUB_300001_SM_10006detail6reduce28DeviceReduceSingleTileKernelINS2_10policy_hubIijN4cuda3__47maximumIiEEE10Policy1000EN6thrust24THRUST_300001_SM_1000_NS10device_ptrIiEEPfjS8_fi8AbsValueEEvT0_T1_T2_T3_T4_T6_ --------------------------
	.section	.nv.info._ZN3cub18CUB_300001_SM_10006detail6reduce28DeviceReduceSingleTileKernelINS2_10policy_hubIijN4cuda3__47maximumIiEEE10Policy1000EN6thrust24THRUST_300001_SM_1000_NS10device_ptrIiEEPfjS8_fi8AbsValueEEvT0_T1_T2_T3_T4_T6_,"",@"SHT_CUDA_INFO"
	.sectionflags	@""
	.align	4


	//----- nvinfo : EIATTR_CUDA_API_VERSION
	.align		4
        /*0000*/ 	.byte	0x04, 0x37
        /*0002*/ 	.short	(.L_240 - .L_239)
.L_239:
        /*0004*/ 	.word	0x00000082


	//----- nvinfo : EIATTR_KPARAM_INFO
	.align		4
.L_240:
        /*0008*/ 	.byte	0x04, 0x17
        /*000a*/ 	.short	(.L_242 - .L_241)
.L_241:
        /*000c*/ 	.word	0x00000000
        /*0010*/ 	.short	0x0005
        /*0012*/ 	.short	0x001c
        /*0014*/ 	.byte	0x00, 0xf0, 0x05, 0x00


	//----- nvinfo : EIATTR_KPARAM_INFO
	.align		4
.L_242:
        /*0018*/ 	.byte	0x04, 0x17
        /*001a*/ 	.short	(.L_244 - .L_243)
.L_243:
        /*001c*/ 	.word	0x00000000
        /*0020*/ 	.short	0x0004
        /*0022*/ 	.short	0x0018
        /*0024*/ 	.byte	0x00, 0xf0, 0x11, 0x00


	//----- nvinfo : EIATTR_KPARAM_INFO
	.align		4
.L_244:
        /*0028*/ 	.byte	0x04, 0x17
        /*002a*/ 	.short	(.L_246 - .L_245)
.L_245:
        /*002c*/ 	.word	0x00000000
        /*0030*/ 	.short	0x0003
        /*0032*/ 	.short	0x0014
        /*0034*/ 	.byte	0x00, 0xf0, 0x05, 0x00


	//----- nvinfo : EIATTR_KPARAM_INFO
	.align		4
.L_246:
        /*0038*/ 	.byte	0x04, 0x17
        /*003a*/ 	.short	(.L_248 - .L_247)
.L_247:
        /*003c*/ 	.word	0x00000000
        /*0040*/ 	.short	0x0002
        /*0042*/ 	.short	0x0010
        /*0044*/ 	.byte	0x00, 0xf0, 0x11, 0x00


	//----- nvinfo : EIATTR_KPARAM_INFO
	.align		4
.L_248:
        /*0048*/ 	.byte	0x04, 0x17
        /*004a*/ 	.short	(.L_250 - .L_249)
.L_249:
        /*004c*/ 	.word	0x00000000
        /*0050*/ 	.short	0x0001
        /*0052*/ 	.short	0x0008
        /*0054*/ 	.byte	0x00, 0xf5, 0x21, 0x00


	//----- nvinfo : EIATTR_KPARAM_INFO
	.align		4
.L_250:
        /*0058*/ 	.byte	0x04, 0x17
        /*005a*/ 	.short	(.L_252 - .L_251)
.L_251:
        /*005c*/ 	.word	0x00000000
        /*0060*/ 	.short	0x0000
        /*0062*/ 	.short	0x0000
        /*0064*/ 	.byte	0x00, 0xf0, 0x21, 0x00


	//----- nvinfo : EIATTR_SPARSE_MMA_MASK
	.align		4
.L_252:
        /*0068*/ 	.byte	0x03, 0x50
        /*006a*/ 	.short	0x0000


	//----- nvinfo : EIATTR_MAXREG_COUNT
	.align		4
        /*006c*/ 	.byte	0x03, 0x1b
        /*006e*/ 	.short	0x00ff


	//----- nvinfo : EIATTR_NUM_BARRIERS
	.align		4
        /*0070*/ 	.byte	0x02, 0x4c
        /*0072*/ 	.byte	0x01
	.zero		1


	//----- nvinfo : EIATTR_MERCURY_ISA_VERSION
	.align		4
        /*0074*/ 	.byte	0x03, 0x5f
        /*0076*/ 	.short	0x0101


	//----- nvinfo : EIATTR_COOP_GROUP_MASK_REGIDS
	.align		4
        /*0078*/ 	.byte	0x04, 0x29
        /*007a*/ 	.short	(.L_254 - .L_253)


	//   ....[0]....
.L_253:
        /*007c*/ 	.word	0xffffffff


	//   ....[1]....
        /*0080*/ 	.word	0xffffffff


	//   ....[2]....
        /*0084*/ 	.word	0xffffffff


	//   ....[3]....
        /*0088*/ 	.word	0xffffffff


	//   ....[4]....
        /*008c*/ 	.word	0xffffffff


	//   ....[5]....
        /*0090*/ 	.word	0xffffffff


	//   ....[6]....
        /*0094*/ 	.word	0xffffffff


	//   ....[7]....
        /*0098*/ 	.word	0xffffffff


	//   ....[8]....
        /*009c*/ 	.word	0xffffffff


	//   ....[9]....
        /*00a0*/ 	.word	0xffffffff


	//   ....[10]....
        /*00a4*/ 	.word	0xffffffff


	//   ....[11]....
        /*00a8*/ 	.word	0xffffffff


	//   ....[12]....
        /*00ac*/ 	.word	0xffffffff


	//   ....[13]....
        /*00b0*/ 	.word	0xffffffff


	//   ....[14]....
        /*00b4*/ 	.word	0xffffffff


	//----- nvinfo : EIATTR_COOP_GROUP_INSTR_OFFSETS
	.align		4
.L_254:
        /*00b8*/ 	.byte	0x04, 0x28
        /*00ba*/ 	.short	(.L_256 - .L_255)


	//   ....[0]....
.L_255:
        /*00bc*/ 	.word	0x00000ea0


	//   ....[1]....
        /*00c0*/ 	.word	0x00000f00


	//   ....[2]....
        /*00c4*/ 	.word	0x00000f70


	//   ....[3]....
        /*00c8*/ 	.word	0x00000fc0


	//   ....[4]....
        /*00cc*/ 	.word	0x00000ff0


	//   ....[5]....
        /*00d0*/ 	.word	0x00001180


	//   ....[6]....
        /*00d4*/ 	.word	0x00001210


	//   ....[7]....
        /*00d8*/ 	.word	0x00001260


	//   ....[8]....
        /*00dc*/ 	.word	0x000012a0


	//   ....[9]....
        /*00e0*/ 	.word	0x000012e0


	//   ....[10]....
        /*00e4*/ 	.word	0x00002fc0


	//   ....[11]....
        /*00e8*/ 	.word	0x00003040


	//   ....[12]....
        /*00ec*/ 	.word	0x00003090


	//   ....[13]....
        /*00f0*/ 	.word	0x000030d0


	//   ....[14]....
        /*00f4*/ 	.word	0x00003100


	//----- nvinfo : EIATTR_VRC_CTA_INIT_COUNT
	.align		4
.L_256:
        /*00f8*/ 	.byte	0x02, 0x4a
	.zero		1
	.zero		1


	//----- nvinfo : EIATTR_EXIT_INSTR_OFFSETS
	.align		4
        /*00fc*/ 	.byte	0x04, 0x1c
        /*00fe*/ 	.short	(.L_258 - .L_257)


	//   ....[0]....
.L_257:
        /*0100*/ 	.word	0x00000080


	//   ....[1]....
        /*0104*/ 	.word	0x000000c0


	//   ....[2]....
        /*0108*/ 	.word	0x00003220


	//   ....[3]....
        /*010c*/ 	.word	0x00003290


	//----- nvinfo : EIATTR_MAX_THREADS
	.align		4
.L_258:
        /*0110*/ 	.byte	0x04, 0x05
        /*0112*/ 	.short	(.L_260 - .L_259)
.L_259:
        /*0114*/ 	.word	0x00000100
        /*0118*/ 	.word	0x00000001
        /*011c*/ 	.word	0x00000001


	//----- nvinfo : EIATTR_CRS_STACK_SIZE
	.align		4
.L_260:
        /*0120*/ 	.byte	0x04, 0x1e
        /*0122*/ 	.short	(.L_262 - .L_261)
.L_261:
        /*0124*/ 	.word	0x00000000


	//----- nvinfo : EIATTR_CBANK_PARAM_SIZE
	.align		4
.L_262:
        /*0128*/ 	.byte	0x03, 0x19
        /*012a*/ 	.short	0x001d


	//----- nvinfo : EIATTR_PARAM_CBANK
	.align		4
        /*012c*/ 	.byte	0x04, 0x0a
        /*012e*/ 	.short	(.L_264 - .L_263)
	.align		4
.L_263:
        /*0130*/ 	.word	index@(.nv.constant0._ZN3cub18CUB_300001_SM_10006detail6reduce28DeviceReduceSingleTileKernelINS2_10policy_hubIijN4cuda3__47maximumIiEEE10Policy1000EN6thrust24THRUST_300001_SM_1000_NS10device_ptrIiEEPfjS8_fi8AbsValueEEvT0_T1_T2_T3_T4_T6_)
        /*0134*/ 	.short	0x0380
        /*0136*/ 	.short	0x001d


	//----- nvinfo : EIATTR_SW_WAR
	.align		4
.L_264:
        /*0138*/ 	.byte	0x04, 0x36
        /*013a*/ 	.short	(.L_266 - .L_265)
.L_265:
        /*013c*/ 	.word	0x00000008
.L_266:


//--------------------- .nv.info._ZN3cub18CUB_300001_SM_10006detail11EmptyKernelIvEEvv --------------------------
	.section	.nv.info._ZN3cub18CUB_300001_SM_10006detail11EmptyKernelIvEEvv,"",@"SHT_CUDA_INFO"
	.sectionflags	@""
	.align	4


	//----- nvinfo : EIATTR_CUDA_API_VERSION
	.align		4
        /*0000*/ 	.byte	0x04, 0x37
        /*0002*/ 	.short	(.L_268 - .L_267)
.L_267:
        /*0004*/ 	.word	0x00000082


	//----- nvinfo : EIATTR_SPARSE_MMA_MASK
	.align		4
.L_268:
        /*0008*/ 	.byte	0x03, 0x50
        /*000a*/ 	.short	0x0000


	//----- nvinfo : EIATTR_MAXREG_COUNT
	.align		4
        /*000c*/ 	.byte	0x03, 0x1b
        /*000e*/ 	.short	0x00ff


	//----- nvinfo : EIATTR_MERCURY_ISA_VERSION
	.align		4
        /*0010*/ 	.byte	0x03, 0x5f
        /*0012*/ 	.short	0x0101


	//----- nvinfo : EIATTR_VRC_CTA_INIT_COUNT
	.align		4
        /*0014*/ 	.byte	0x02, 0x4a
	.zero		1
	.zero		1


	//----- nvinfo : EIATTR_EXIT_INSTR_OFFSETS
	.align		4
        /*0018*/ 	.byte	0x04, 0x1c
        /*001a*/ 	.short	(.L_270 - .L_269)


	//   ....[0]....
.L_269:
        /*001c*/ 	.word	0x00000010


	//----- nvinfo : EIATTR_SW_WAR
	.align		4
.L_270:
        /*0020*/ 	.byte	0x04, 0x36
        /*0022*/ 	.short	(.L_272 - .L_271)
.L_271:
        /*0024*/ 	.word	0x00000008
.L_272:


//--------------------- .nv.info._Z20decmpressAndMultiplyPiPajjfPKjahPKhS4_Ptj --------------------------
	.section	.nv.info._Z20decmpressAndMultiplyPiPajjfPKjahPKhS4_Ptj,"",@"SHT_CUDA_INFO"
	.sectionflags	@""
	.align	4


	//----- nvinfo : EIATTR_CUDA_API_VERSION
	.align		4
        /*0000*/ 	.byte	0x04, 0x37
        /*0002*/ 	.short	(.L_274 - .L_273)
.L_273:
        /*0004*/ 	.word	0x00000082


	//----- nvinfo : EIATTR_KPARAM_INFO
	.align		4
.L_274:
        /*0008*/ 	.byte	0x04, 0x17
        /*000a*/ 	.short	(.L_276 - .L_275)
.L_275:
        /*000c*/ 	.word	0x00000000
        /*0010*/ 	.short	0x000b
        /*0012*/ 	.short	0x0048
        /*0014*/ 	.byte	0x00, 0xf0, 0x11, 0x00


	//----- nvinfo : EIATTR_KPARAM_INFO
	.align		4
.L_276:
        /*0018*/ 	.byte	0x04, 0x17
        /*001a*/ 	.short	(.L_278 - .L_277)
.L_277:
        /*001c*/ 	.word	0x00000000
        /*0020*/ 	.short	0x000a
        /*0022*/ 	.short	0x0040
        /*0024*/ 	.byte	0x00, 0xf5, 0x21, 0x00


	//----- nvinfo : EIATTR_KPARAM_INFO
	.align		4
.L_278:
        /*0028*/ 	.byte	0x04, 0x17
        /*002a*/ 	.short	(.L_280 - .L_279)
.L_279:
        /*002c*/ 	.word	0x00000000
        /*0030*/ 	.short	0x0009
        /*0032*/ 	.short	0x0038
        /*0034*/ 	.byte	0x00, 0xf5, 0x21, 0x00


	//----- nvinfo : EIATTR_KPARAM_INFO
	.align		4
.L_280:
        /*0038*/ 	.byte	0x04, 0x17
        /*003a*/ 	.short	(.L_282 - .L_281)
.L_281:
        /*003c*/ 	.word	0x00000000
        /*0040*/ 	.short	0x0008
        /*0042*/ 	.short	0x0030
        /*0044*/ 	.byte	0x00, 0xf5, 0x21, 0x00


	//----- nvinfo : EIATTR_KPARAM_INFO
	.align		4
.L_282:
        /*0048*/ 	.byte	0x04, 0x17
        /*004a*/ 	.short	(.L_284 - .L_283)
.L_283:
        /*004c*/ 	.word	0x00000000
        /*0050*/ 	.short	0x0007
        /*0052*/ 	.short	0x0029
        /*0054*/ 	.byte	0x00, 0xf0, 0x05, 0x00


	//----- nvinfo : EIATTR_KPARAM_INFO
	.align		4
.L_284:
        /*0058*/ 	.byte	0x04, 0x17
        /*005a*/ 	.short	(.L_286 - .L_285)
.L_285:
        /*005c*/ 	.word	0x00000000
        /*0060*/ 	.short	0x0006
        /*0062*/ 	.short	0x0028
        /*0064*/ 	.byte	0x00, 0xf0, 0x05, 0x00


	//----- nvinfo : EIATTR_KPARAM_INFO
	.align		4
.L_286:
        /*0068*/ 	.byte	0x04, 0x17
        /*006a*/ 	.short	(.L_288 - .L_287)
.L_287:
        /*006c*/ 	.word	0x00000000
        /*0070*/ 	.short	0x0005
        /*0072*/ 	.short	0x0020
        /*0074*/ 	.byte	0x00, 0xf5, 0x21, 0x00


	//----- nvinfo : EIATTR_KPARAM_INFO
	.align		4
.L_288:
        /*0078*/ 	.byte	0x04, 0x17
        /*007a*/ 	.short	(.L_290 - .L_289)
.L_289:
        /*007c*/ 	.word	0x00000000
        /*0080*/ 	.short	0x0004
        /*0082*/ 	.short	0x0018
        /*0084*/ 	.byte	0x00, 0xf0, 0x11, 0x00


	//----- nvinfo : EIATTR_KPARAM_INFO
	.align		4
.L_290:
        /*0088*/ 	.byte	0x04, 0x17
        /*008a*/ 	.short	(.L_292 - .L_291)
.L_291:
        /*008c*/ 	.word	0x00000000
        /*0090*/ 	.short	0x0003
        /*0092*/ 	.short	0x0014
        /*0094*/ 	.byte	0x00, 0xf0, 0x11, 0x00


	//----- nvinfo : EIATTR_KPARAM_INFO
	.align		4
.L_292:
        /*0098*/ 	.byte	0x04, 0x17
        /*009a*/ 	.short	(.L_294 - .L_293)
.L_293:
        /*009c*/ 	.word	0x00000000
        /*00a0*/ 	.short	0x0002
        /*00a2*/ 	.short	0x0010
        /*00a4*/ 	.byte	0x00, 0xf0, 0x11, 0x00


	//----- nvinfo : EIATTR_KPARAM_INFO
	.align		4
.L_294:
        /*00a8*/ 	.byte	0x04, 0x17
        /*00aa*/ 	.short	(.L_296 - .L_295)
.L_295:
        /*00ac*/ 	.word	0x00000000
        /*00b0*/ 	.short	0x0001
        /*00b2*/ 	.short	0x0008
        /*00b4*/ 	.byte	0x00, 0xf5, 0x21, 0x00


	//----- nvinfo : EIATTR_KPARAM_INFO
	.align		4
.L_296:
        /*00b8*/ 	.byte	0x04, 0x17
        /*00ba*/ 	.short	(.L_298 - .L_297)
.L_297:
        /*00bc*/ 	.word	0x00000000
        /*00c0*/ 	.short	0x0000
        /*00c2*/ 	.short	0x0000
        /*00c4*/ 	.byte	0x00, 0xf5, 0x21, 0x00


	//----- nvinfo : EIATTR_SPARSE_MMA_MASK
	.align		4
.L_298:
        /*00c8*/ 	.byte	0x03, 0x50
        /*00ca*/ 	.short	0x0000


	//----- nvinfo : EIATTR_MAXREG_COUNT
	.align		4
        /*00cc*/ 	.byte	0x03, 0x1b
        /*00ce*/ 	.short	0x00ff


	//----- nvinfo : EIATTR_NUM_BARRIERS
	.align		4
        /*00d0*/ 	.byte	0x02, 0x4c
        /*00d2*/ 	.byte	0x01
	.zero		1


	//----- nvinfo : EIATTR_MERCURY_ISA_VERSION
	.align		4
        /*00d4*/ 	.byte	0x03, 0x5f
        /*00d6*/ 	.short	0x0101


	//----- nvinfo : EIATTR_COOP_GROUP_MASK_REGIDS
	.align		4
        /*00d8*/ 	.byte	0x04, 0x29
        /*00da*/ 	.short	(.L_300 - .L_299)


	//   ....[0]....
.L_299:
        /*00dc*/ 	.word	0xffffffff


	//   ....[1]....
        /*00e0*/ 	.word	0xffffffff


	//   ....[2]....
        /*00e4*/ 	.word	0xffffffff


	//   ....[3]....
        /*00e8*/ 	.word	0xffffffff


	//   ....[4]....
        /*00ec*/ 	.word	0xffffffff


	//   ....[5]....
        /*00f0*/ 	.word	0xffffffff


	//   ....[6]....
        /*00f4*/ 	.word	0xffffffff


	//   ....[7]....
        /*00f8*/ 	.word	0xffffffff


	//   ....[8]....
        /*00fc*/ 	.word	0xffffffff


	//   ....[9]....
        /*0100*/ 	.word	0xffffffff


	//----- nvinfo : EIATTR_COOP_GROUP_INSTR_OFFSETS
	.align		4
.L_300:
        /*0104*/ 	.byte	0x04, 0x28
        /*0106*/ 	.short	(.L_302 - .L_301)


	//   ....[0]....
.L_301:
        /*0108*/ 	.word	0x00001660


	//   ....[1]....
        /*010c*/ 	.word	0x00001af0


	//   ....[2]....
        /*0110*/ 	.word	0x000020c0


	//   ....[3]....
        /*0114*/ 	.word	0x000023d0


	//   ....[4]....
        /*0118*/ 	.word	0x000023f0


	//   ....[5]....
        /*011c*/ 	.word	0x00002400


	//   ....[6]....
        /*0120*/ 	.word	0x00002420


	//   ....[7]....
        /*0124*/ 	.word	0x00002440


	//   ....[8]....
        /*0128*/ 	.word	0x00002460


	//   ....[9]....
        /*012c*/ 	.word	0x00002480


	//----- nvinfo : EIATTR_VRC_CTA_INIT_COUNT
	.align		4
.L_302:
        /*0130*/ 	.byte	0x02, 0x4a
	.zero		1
	.zero		1


	//----- nvinfo : EIATTR_EXIT_INSTR_OFFSETS
	.align		4
        /*0134*/ 	.byte	0x04, 0x1c
        /*0136*/ 	.short	(.L_304 - .L_303)


	//   ....[0]....
.L_303:
        /*0138*/ 	.word	0x00002490


	//   ....[1]....
        /*013c*/ 	.word	0x000024e0


	//----- nvinfo : EIATTR_CRS_STACK_SIZE
	.align		4
.L_304:
        /*0140*/ 	.byte	0x04, 0x1e
        /*0142*/ 	.short	(.L_306 - .L_305)
.L_305:
        /*0144*/ 	.word	0x00000000


	//----- nvinfo : EIATTR_CBANK_PARAM_SIZE
	.align		4
.L_306:
        /*0148*/ 	.byte	0x03, 0x19
        /*014a*/ 	.short	0x004c


	//----- nvinfo : EIATTR_PARAM_CBANK
	.align		4
        /*014c*/ 	.byte	0x04, 0x0a
        /*014e*/ 	.short	(.L_308 - .L_307)
	.align		4
.L_307:
        /*0150*/ 	.word	index@(.nv.constant0._Z20decmpressAndMultiplyPiPajjfPKjahPKhS4_Ptj)
        /*0154*/ 	.short	0x0380
        /*0156*/ 	.short	0x004c


	//----- nvinfo : EIATTR_SW_WAR
	.align		4
.L_308:
        /*0158*/ 	.byte	0x04, 0x36
        /*015a*/ 	.short	(.L_310 - .L_309)
.L_309:
        /*015c*/ 	.word	0x00000008
.L_310:


//--------------------- .nv.info._Z23normalizeAndRoundtoInt8PiPafi --------------------------
	.section	.nv.info._Z23normalizeAndRoundtoInt8PiPafi,"",@"SHT_CUDA_INFO"
	.sectionflags	@""
	.align	4


	//----- nvinfo : EIATTR_CUDA_API_VERSION
	.align		4
        /*0000*/ 	.byte	0x04, 0x37
        /*0002*/ 	.short	(.L_312 - .L_311)
.L_311:
        /*0004*/ 	.word	0x00000082


	//----- nvinfo : EIATTR_KPARAM_INFO
	.align		4
.L_312:
        /*0008*/ 	.byte	0x04, 0x17
        /*000a*/ 	.short	(.L_314 - .L_313)
.L_313:
        /*000c*/ 	.word	0x00000000
        /*0010*/ 	.short	0x0003
        /*0012*/ 	.short	0x0014
        /*0014*/ 	.byte	0x00, 0xf0, 0x11, 0x00


	//----- nvinfo : EIATTR_KPARAM_INFO
	.align		4
.L_314:
        /*0018*/ 	.byte	0x04, 0x17
        /*001a*/ 	.short	(.L_316 - .L_315)
.L_315:
        /*001c*/ 	.word	0x00000000
        /*0020*/ 	.short	0x0002
        /*0022*/ 	.short	0x0010
        /*0024*/ 	.byte	0x00, 0xf0, 0x11, 0x00


	//----- nvinfo : EIATTR_KPARAM_INFO
	.align		4
.L_316:
        /*0028*/ 	.byte	0x04, 0x17
        /*002a*/ 	.short	(.L_318 - .L_317)
.L_317:
        /*002c*/ 	.word	0x00000000
        /*0030*/ 	.short	0x0001
        /*0032*/ 	.short	0x0008
        /*0034*/ 	.byte	0x00, 0xf5, 0x21, 0x00


	//----- nvinfo : EIATTR_KPARAM_INFO
	.align		4
.L_318:
        /*0038*/ 	.byte	0x04, 0x17
        /*003a*/ 	.short	(.L_320 - .L_319)
.L_319:
        /*003c*/ 	.word	0x00000000
        /*0040*/ 	.short	0x0000
        /*0042*/ 	.short	0x0000
        /*0044*/ 	.byte	0x00, 0xf5, 0x21, 0x00


	//----- nvinfo : EIATTR_SPARSE_MMA_MASK
	.align		4
.L_320:
        /*0048*/ 	.byte	0x03, 0x50
        /*004a*/ 	.short	0x0000


	//----- nvinfo : EIATTR_MAXREG_COUNT
	.align		4
        /*004c*/ 	.byte	0x03, 0x1b
        /*004e*/ 	.short	0x00ff


	//----- nvinfo : EIATTR_MERCURY_ISA_VERSION
	.align		4
        /*0050*/ 	.byte	0x03, 0x5f
        /*0052*/ 	.short	0x0101


	//----- nvinfo : EIATTR_VRC_CTA_INIT_COUNT
	.align		4
        /*0054*/ 	.byte	0x02, 0x4a
	.zero		1
	.zero		1


	//----- nvinfo : EIATTR_EXIT_INSTR_OFFSETS
	.align		4
        /*0058*/ 	.byte	0x04, 0x1c
        /*005a*/ 	.short	(.L_322 - .L_321)


	//   ....[0]....
.L_321:
        /*005c*/ 	.word	0x00000070


	//   ....[1]....
        /*0060*/ 	.word	0x00000200


	//----- nvinfo : EIATTR_CRS_STACK_SIZE
	.align		4
.L_322:
        /*0064*/ 	.byte	0x04, 0x1e
        /*0066*/ 	.short	(.L_324 - .L_323)
.L_323:
        /*0068*/ 	.word	0x00000000


	//----- nvinfo : EIATTR_CBANK_PARAM_SIZE
	.align		4
.L_324:
        /*006c*/ 	.byte	0x03, 0x19
        /*006e*/ 	.short	0x0018


	//----- nvinfo : EIATTR_PARAM_CBANK
	.align		4
        /*0070*/ 	.byte	0x04, 0x0a
        /*0072*/ 	.short	(.L_326 - .L_325)
	.align		4
.L_325:
        /*0074*/ 	.word	index@(.nv.constant0._Z23normalizeAndRoundtoInt8PiPafi)
        /*0078*/ 	.short	0x0380
        /*007a*/ 	.short	0x0018


	//----- nvinfo : EIATTR_SW_WAR
	.align		4
.L_326:
        /*007c*/ 	.byte	0x04, 0x36
        /*007e*/ 	.short	(.L_328 - .L_327)
.L_327:
        /*0080*/ 	.word	0x00000008
.L_328:


//--------------------- .nv.callgraph             --------------------------
	.section	.nv.callgraph,"",@"SHT_CUDA_CALLGRAPH"
	.align	4
	.sectionentsize	8
	.align		4
        /*0000*/ 	.word	0x00000000
	.align		4
        /*0004*/ 	.word	0xffffffff
	.align		4
        /*0008*/ 	.word	0x00000000
	.align		4
        /*000c*/ 	.word	0xfffffffe
	.align		4
        /*0010*/ 	.word	0x00000000
	.align		4
        /*0014*/ 	.word	0xfffffffd
	.align		4
        /*0018*/ 	.word	0x00000000
	.align		4
        /*001c*/ 	.word	0xfffffffc


//--------------------- .nv.constant4             --------------------------
	.section	.nv.constant4,"a",@progbits
	.align	8
	.align		8
.nv.constant4:
        /*0000*/ 	.dword	_ZN34_INTERNAL_c52bf538_4_k_cu_944b4f1f4cuda3std3__45__cpo5beginE
	.align		8
        /*0008*/ 	.dword	_ZN34_INTERNAL_c52bf538_4_k_cu_944b4f1f4cuda3std3__45__cpo3endE
	.align		8
        /*0010*/ 	.dword	_ZN34_INTERNAL_c52bf538_4_k_cu_944b4f1f4cuda3std3__45__cpo6cbeginE
	.align		8
        /*0018*/ 	.dword	_ZN34_INTERNAL_c52bf538_4_k_cu_944b4f1f4cuda3std3__45__cpo4cendE
	.align		8
        /*0020*/ 	.dword	_ZN34_INTERNAL_c52bf538_4_k_cu_944b4f1f4cuda3std3__45__cpo6rbeginE
	.align		8
        /*0028*/ 	.dword	_ZN34_INTERNAL_c52bf538_4_k_cu_944b4f1f4cuda3std3__45__cpo4rendE
	.align		8
        /*0030*/ 	.dword	_ZN34_INTERNAL_c52bf538_4_k_cu_944b4f1f4cuda3std3__45__cpo7crbeginE
	.align		8
        /*0038*/ 	.dword	_ZN34_INTERNAL_c52bf538_4_k_cu_944b4f1f4cuda3std3__45__cpo5crendE
	.align		8
        /*0040*/ 	.dword	_ZN34_INTERNAL_c52bf538_4_k_cu_944b4f1f4cuda3std3__436_GLOBAL__N__c52bf538_4_k_cu_944b4f1f6ignoreE
	.align		8
        /*0048*/ 	.dword	_ZN34_INTERNAL_c52bf538_4_k_cu_944b4f1f4cuda3std3__419piecewise_constructE
	.align		8
        /*0050*/ 	.dword	_ZN34_INTERNAL_c52bf538_4_k_cu_944b4f1f4cuda3std3__48in_placeE
	.align		8
        /*0058*/ 	.dword	_ZN34_INTERNAL_c52bf538_4_k_cu_944b4f1f4cuda3std3__420unreachable_sentinelE
	.align		8
        /*0060*/ 	.dword	_ZN34_INTERNAL_c52bf538_4_k_cu_944b4f1f4cuda3std3__47nulloptE
	.align		8
        /*0068*/ 	.dword	_ZN34_INTERNAL_c52bf538_4_k_cu_944b4f1f4cuda3std3__48unexpectE
	.align		8
        /*0070*/ 	.dword	_ZN34_INTERNAL_c52bf538_4_k_cu_944b4f1f4cuda3std6ranges3__45__cpo4swapE
	.align		8
        /*0078*/ 	.dword	_ZN34_INTERNAL_c52bf538_4_k_cu_944b4f1f4cuda3std6ranges3__45__cpo9iter_moveE
	.align		8
        /*0080*/ 	.dword	_ZN34_INTERNAL_c52bf538_4_k_cu_944b4f1f4cuda3std6ranges3__45__cpo5beginE
	.align		8
        /*0088*/ 	.dword	_ZN34_INTERNAL_c52bf538_4_k_cu_944b4f1f4cuda3std6ranges3__45__cpo3endE
	.align		8
        /*0090*/ 	.dword	_ZN34_INTERNAL_c52bf538_4_k_cu_944b4f1f4cuda3std6ranges3__45__cpo6cbeginE
	.align		8
        /*0098*/ 	.dword	_ZN34_INTERNAL_c52bf538_4_k_cu_944b4f1f4cuda3std6ranges3__45__cpo4cendE
	.align		8
        /*00a0*/ 	.dword	_ZN34_INTERNAL_c52bf538_4_k_cu_944b4f1f4cuda3std6ranges3__45__cpo7advanceE
	.align		8
        /*00a8*/ 	.dword	_ZN34_INTERNAL_c52bf538_4_k_cu_944b4f1f4cuda3std6ranges3__45__cpo9iter_swapE
	.align		8
        /*00b0*/ 	.dword	_ZN34_INTERNAL_c52bf538_4_k_cu_944b4f1f4cuda3std6ranges3__45__cpo4nextE
	.align		8
        /*00b8*/ 	.dword	_ZN34_INTERNAL_c52bf538_4_k_cu_944b4f1f4cuda3std6ranges3__45__cpo4prevE
	.align		8
        /*00c0*/ 	.dword	_ZN34_INTERNAL_c52bf538_4_k_cu_944b4f1f4cuda3std6ranges3__45__cpo4dataE
	.align		8
        /*00c8*/ 	.dword	_ZN34_INTERNAL_c52bf538_4_k_cu_944b4f1f4cuda3std6ranges3__45__cpo5cdataE
	.align		8
        /*00d0*/ 	.dword	_ZN34_INTERNAL_c52bf538_4_k_cu_944b4f1f4cuda3std6ranges3__45__cpo4sizeE
	.align		8
        /*00d8*/ 	.dword	_ZN34_INTERNAL_c52bf538_4_k_cu_944b4f1f4cuda3std6ranges3__45__cpo5ssizeE
	.align		8
        /*00e0*/ 	.dword	_ZN34_INTERNAL_c52bf538_4_k_cu_944b4f1f4cuda3std6ranges3__45__cpo8distanceE
	.align		8
        /*00e8*/ 	.dword	_ZN34_INTERNAL_c52bf538_4_k_cu_944b4f1f6thrust24THRUST_300001_SM_1000_NS8cuda_cub3parE
	.align		8
        /*00f0*/ 	.dword	_ZN34_INTERNAL_c52bf538_4_k_cu_944b4f1f6thrust24THRUST_300001_SM_1000_NS8cuda_cub10par_nosyncE
	.align		8
        /*00f8*/ 	.dword	_ZN34_INTERNAL_c52bf538_4_k_cu_944b4f1f6thrust24THRUST_300001_SM_1000_NS6system6detail10sequential3seqE
	.align		8
        /*0100*/ 	.dword	_ZN34_INTERNAL_c52bf538_4_k_cu_944b4f1f6thrust24THRUST_300001_SM_1000_NS12placeholders2_1E
	.align		8
        /*0108*/ 	.dword	_ZN34_INTERNAL_c52bf538_4_k_cu_944b4f1f6thrust24THRUST_300001_SM_1000_NS12placeholders2_2E
	.align		8
        /*0110*/ 	.dword	_ZN34_INTERNAL_c52bf538_4_k_cu_944b4f1f6thrust24THRUST_300001_SM_1000_NS12placeholders2_3E
	.align		8
        /*0118*/ 	.dword	_ZN34_INTERNAL_c52bf538_4_k_cu_944b4f1f6thrust24THRUST_300001_SM_1000_NS12placeholders2_4E
	.align		8
        /*0120*/ 	.dword	_ZN34_INTERNAL_c52bf538_4_k_cu_944b4f1f6thrust24THRUST_300001_SM_1000_NS12placeholders2_5E
	.align		8
        /*0128*/ 	.dword	_ZN34_INTERNAL_c52bf538_4_k_cu_944b4f1f6thrust24THRUST_300001_SM_1000_NS12placeholders2_6E
	.align		8
        /*0130*/ 	.dword	_ZN34_INTERNAL_c52bf538_4_k_cu_944b4f1f6thrust24THRUST_300001_SM_1000_NS12placeholders2_7E
	.align		8
        /*0138*/ 	.dword	_ZN34_INTERNAL_c52bf538_4_k_cu_944b4f1f6thrust24THRUST_300001_SM_1000_NS12placeholders2_8E
	.align		8
        /*0140*/ 	.dword	_ZN34_INTERNAL_c52bf538_4_k_cu_944b4f1f6thrust24THRUST_300001_SM_1000_NS12placeholders2_9E
	.align		8
        /*0148*/ 	.dword	_ZN34_INTERNAL_c52bf538_4_k_cu_944b4f1f6thrust24THRUST_300001_SM_1000_NS12placeholders3_10E
	.align		8
        /*0150*/ 	.dword	_ZN34_INTERNAL_c52bf538_4_k_cu_944b4f1f6thrust24THRUST_300001_SM_1000_NS3seqE


//--------------------- .text._ZN3cub18CUB_300001_SM_10006detail6reduce28DeviceReduceSingleTileKernelINS2_10policy_hubIiyN4cuda3__47maximumIiEEE10Policy1000EPiPfiS8_fiNS5_3std3__410__identityEEEvT0_T1_T2_T3_T4_T6_ --------------------------
	.section	.text._ZN3cub18CUB_300001_SM_10006detail6reduce28DeviceReduceSingleTileKernelINS2_10policy_hubIiyN4cuda3__47maximumIiEEE10Policy1000EPiPfiS8_fiNS5_3std3__410__identityEEEvT0_T1_T2_T3_T4_T6_,"ax",@progbits
	.align	128
        .global         _ZN3cub18CUB_300001_SM_10006detail6reduce28DeviceReduceSingleTileKernelINS2_10policy_hubIiyN4cuda3__47maximumIiEEE10Policy1000EPiPfiS8_fiNS5_3std3__410__identityEEEvT0_T1_T2_T3_T4_T6_
        .type           _ZN3cub18CUB_300001_SM_10006detail6reduce28DeviceReduceSingleTileKernelINS2_10policy_hubIiyN4cuda3__47maximumIiEEE10Policy1000EPiPfiS8_fiNS5_3std3__410__identityEEEvT0_T1_T2_T3_T4_T6_,@function
        .size           _ZN3cub18CUB_300001_SM_10006detail6reduce28DeviceReduceSingleTileKernelINS2_10policy_hubIiyN4cuda3__47maximumIiEEE10Policy1000EPiPfiS8_fiNS5_3std3__410__identityEEEvT0_T1_T2_T3_T4_T6_,(.L_x_292 - _ZN3cub18CUB_300001_SM_10006detail6reduce28DeviceReduceSingleTileKernelINS2_10policy_hubIiyN4cuda3__47maximumIiEEE10Policy1000EPiPfiS8_fiNS5_3std3__410__identityEEEvT0_T1_T2_T3_T4_T6_)
        .other          _ZN3cub18CUB_300001_SM_10006detail6reduce28DeviceReduceSingleTileKernelINS2_10policy_hubIiyN4cuda3__47maximumIiEEE10Policy1000EPiPfiS8_fiNS5_3std3__410__identityEEEvT0_T1_T2_T3_T4_T6_,@"STO_CUDA_ENTRY STV_DEFAULT"
_ZN3cub18CUB_300001_SM_10006detail6reduce28DeviceReduceSingleTileKernelINS2_10policy_hubIiyN4cuda3__47maximumIiEEE10Policy1000EPiPfiS8_fiNS5_3std3__410__identityEEEvT0_T1_T2_T3_T4_T6_:
.text._ZN3cub18CUB_300001_SM_10006detail6reduce28DeviceReduceSingleTileKernelINS2_10policy_hubIiyN4cuda3__47maximumIiEEE10Policy1000EPiPfiS8_fiNS5_3std3__410__identityEEEvT0_T1_T2_T3_T4_T6_:
[----:B------:R-:W-:Y:S01]  /*0000*/  LDC R1, c[0x0][0x37c] ;  /* 0x0000df00ff017b82 */ /* 0x000fe20000000800 */
[----:B------:R-:W0:Y:S01]  /*0010*/  LDCU UR4, c[0x0][0x390] ;  /* 0x00007200ff0477ac */ /* 0x000e220008000800 */
[----:B------:R-:W1:Y:S01]  /*0020*/  LDCU.64 UR6, c[0x0][0x358] ;  /* 0x00006b00ff0677ac */ /* 0x000e620008000a00 */
[----:B0-----:R-:W-:-:S05]  /*0030*/  IMAD.U32 R2, RZ, RZ, UR4 ;  /* 0x00000004ff027e24 */ /* 0x001fca000f8e00ff */
[----:B------:R-:W-:-:S13]  /*0040*/  ISETP.NE.AND P0, PT, R2, RZ, PT ;  /* 0x000000ff0200720c */ /* 0x000fda0003f05270 */
[----:B-1----:R-:W-:Y:S05]  /*0050*/  @P0 BRA `(.L_x_0) ;  /* 0x00000000001c0947 */ /* 0x002fea0003800000 */
[----:B------:R-:W0:Y:S02]  /*0060*/  S2R R0, SR_TID.X ;  /* 0x0000000000007919 */ /* 0x000e240000002100 */
[----:B0-----:R-:W-:-:S13]  /*0070*/  ISETP.NE.AND P0, PT, R0, RZ, PT ;  /* 0x000000ff0000720c */ /* 0x001fda0003f05270 */
[----:B------:R-:W-:Y:S05]  /*0080*/  @P0 EXIT ;  /* 0x000000000000094d */ /* 0x000fea0003800000 */
[----:B------:R-:W0:Y:S08]  /*0090*/  LDC R5, c[0x0][0x398] ;  /* 0x0000e600ff057b82 */ /* 0x000e300000000800 */
[----:B------:R-:W0:Y:S02]  /*00a0*/  LDC.64 R2, c[0x0][0x388] ;  /* 0x0000e200ff027b82 */ /* 0x000e240000000a00 */
[----:B0-----:R-:W-:Y:S01]  /*00b0*/  STG.E desc[UR6][R2.64], R5 ;  /* 0x0000000502007986 */ /* 0x001fe2000c101906 */
[----:B------:R-:W-:Y:S05]  /*00c0*/  EXIT ;  /* 0x000000000000794d */ /* 0x000fea0003800000 */
.L_x_0:
[----:B------:R-:W0:Y:S01]  /*00d0*/  LDCU UR4, c[0x0][0x380] ;  /* 0x00007000ff0477ac */ /* 0x000e220008000800 */
[----:B------:R-:W-:Y:S01]  /*00e0*/  BSSY.RECONVERGENT B0, `(.L_x_1) ;  /* 0x000036c000007945 */ /* 0x000fe20003800200 */
[----:B0-----:R-:W-:-:S09]  /*00f0*/  ULOP3.LUT UP0, URZ, UR4, 0xf, URZ, 0xc0, !UPT ;  /* 0x0000000f04ff7892 */ /* 0x001fd2000f80c0ff */
[----:B------:R-:W-:Y:S05]  /*0100*/  BRA.U UP0, `(.L_x_2) ;  /* 0x0000001900a47547 */ /* 0x000fea000b800000 */
[----:B------:R-:W-:-:S13]  /*0110*/  ISETP.GT.AND P0, PT, R2, 0xfff, PT ;  /* 0x00000fff0200780c */ /* 0x000fda0003f04270 */
[----:B------:R-:W-:Y:S05]  /*0120*/  @P0 BRA `(.L_x_3) ;  /* 0x0000000c00640947 */ /* 0x000fea0003800000 */
[----:B------:R-:W0:Y:S01]  /*0130*/  S2R R3, SR_TID.X ;  /* 0x0000000000037919 */ /* 0x000e220000002100 */
[----:B------:R-:W-:Y:S01]  /*0140*/  BSSY.RECONVERGENT B1, `(.L_x_4) ;  /* 0x0000009000017945 */ /* 0x000fe20003800200 */
[----:B------:R-:W-:Y:S01]  /*0150*/  IMAD.MOV.U32 R0, RZ, RZ, RZ ;  /* 0x000000ffff007224 */ /* 0x000fe200078e00ff */
[----:B0-----:R-:W-:Y:S01]  /*0160*/  ISETP.GE.AND P0, PT, R3, R2, PT ;  /* 0x000000020300720c */ /* 0x001fe20003f06270 */
[----:B------:R-:W-:-:S12]  /*0170*/  IMAD.MOV.U32 R11, RZ, RZ, R3 ;  /* 0x000000ffff0b7224 */ /* 0x000fd800078e0003 */
[----:B------:R-:W-:Y:S05]  /*0180*/  @P0 BRA `(.L_x_5) ;  /* 0x0000000000100947 */ /* 0x000fea0003800000 */
[----:B------:R-:W0:Y:S02]  /*0190*/  LDC.64 R4, c[0x0][0x380] ;  /* 0x0000e000ff047b82 */ /* 0x000e240000000a00 */
[----:B0-----:R-:W-:-:S05]  /*01a0*/  IMAD.WIDE.U32 R4, R3, 0x4, R4 ;  /* 0x0000000403047825 */ /* 0x001fca00078e0004 */
[----:B------:R0:W5:Y:S01]  /*01b0*/  LDG.E.CONSTANT R0, desc[UR6][R4.64] ;  /* 0x0000000604007981 */ /* 0x000162000c1e9900 */
[----:B------:R-:W-:-:S07]  /*01c0*/  VIADD R11, R3, 0x100 ;  /* 0x00000100030b7836 */ /* 0x000fce0000000000 */
.L_x_5:
[----:B------:R-:W-:Y:S05]  /*01d0*/  BSYNC.RECONVERGENT B1 ;  /* 0x0000000000017941 */ /* 0x000fea0003800200 */
.L_x_4:
[----:B------:R-:W-:Y:S01]  /*01e0*/  ISETP.GE.AND P0, PT, R11, R2, PT ;  /* 0x000000020b00720c */ /* 0x000fe20003f06270 */
[----:B------:R-:W-:-:S12]  /*01f0*/  BSSY.RECONVERGENT B1, `(.L_x_6) ;  /* 0x0000066000017945 */ /* 0x000fd80003800200 */
[----:B------:R-:W-:Y:S05]  /*0200*/  @P0 BRA `(.L_x_7) ;  /* 0x0000000400900947 */ /* 0x000fea0003800000 */
[----:B0-----:R-:W-:Y:S01]  /*0210*/  LOP3.LUT R5, RZ, R11, RZ, 0x33, !PT ;  /* 0x0000000bff057212 */ /* 0x001fe200078e33ff */
[----:B------:R-:W-:Y:S04]  /*0220*/  BSSY.RECONVERGENT B2, `(.L_x_8) ;  /* 0x0000015000027945 */ /* 0x000fe80003800200 */
[----:B------:R-:W-:-:S05]  /*0230*/  IMAD.IADD R6, R5, 0x1, R2 ;  /* 0x0000000105067824 */ /* 0x000fca00078e0202 */
[C---:B------:R-:W-:Y:S02]  /*0240*/  LOP3.LUT R4, R6.reuse, 0x300, RZ, 0xc0, !PT ;  /* 0x0000030006047812 */ /* 0x040fe400078ec0ff */
[----:B------:R-:W-:Y:S02]  /*0250*/  ISETP.GE.U32.AND P1, PT, R6, 0x300, PT ;  /* 0x000003000600780c */ /* 0x000fe40003f26070 */
[----:B------:R-:W-:-:S13]  /*0260*/  ISETP.NE.AND P0, PT, R4, 0x300, PT ;  /* 0x000003000400780c */ /* 0x000fda0003f05270 */
[----:B------:R-:W-:Y:S05]  /*0270*/  @!P0 BRA `(.L_x_9) ;  /* 0x00000000003c8947 */ /* 0x000fea0003800000 */
[----:B------:R-:W0:Y:S01]  /*0280*/  LDC.64 R4, c[0x0][0x380] ;  /* 0x0000e000ff047b82 */ /* 0x000e220000000a00 */
[----:B------:R-:W-:-:S04]  /*0290*/  LEA.HI R6, R6, 0x1, RZ, 0x18 ;  /* 0x0000000106067811 */ /* 0x000fc800078fc0ff */
[----:B------:R-:W-:-:S05]  /*02a0*/  LOP3.LUT R6, R6, 0x3, RZ, 0xc0, !PT ;  /* 0x0000000306067812 */ /* 0x000fca00078ec0ff */
[----:B------:R-:W-:Y:S02]  /*02b0*/  IMAD.MOV R6, RZ, RZ, -R6 ;  /* 0x000000ffff067224 */ /* 0x000fe400078e0a06 */
[----:B0-----:R-:W-:-:S04]  /*02c0*/  IMAD.WIDE.U32 R4, R11, 0x4, R4 ;  /* 0x000000040b047825 */ /* 0x001fc800078e0004 */
[----:B------:R-:W-:-:S07]  /*02d0*/  IMAD.MOV.U32 R7, RZ, RZ, R5 ;  /* 0x000000ffff077224 */ /* 0x000fce00078e0005 */
.L_x_10:
[----:B------:R-:W-:-:S06]  /*02e0*/  IMAD.MOV.U32 R5, RZ, RZ, R7 ;  /* 0x000000ffff057224 */ /* 0x000fcc00078e0007 */
[----:B------:R0:W2:Y:S01]  /*02f0*/  LDG.E.CONSTANT R5, desc[UR6][R4.64] ;  /* 0x0000000604057981 */ /* 0x0000a2000c1e9900 */
[----:B------:R-:W-:Y:S02]  /*0300*/  VIADD R6, R6, 0x1 ;  /* 0x0000000106067836 */ /* 0x000fe40000000000 */
[----:B------:R-:W-:-:S03]  /*0310*/  VIADD R11, R11, 0x100 ;  /* 0x000001000b0b7836 */ /* 0x000fc60000000000 */
[----:B------:R-:W-:Y:S02]  /*0320*/  ISETP.NE.AND P0, PT, R6, RZ, PT ;  /* 0x000000ff0600720c */ /* 0x000fe40003f05270 */
[----:B0-----:R-:W-:-:S05]  /*0330*/  IADD3 R4, P2, PT, R4, 0x400, RZ ;  /* 0x0000040004047810 */ /* 0x001fca0007f5e0ff */
[----:B------:R-:W-:Y:S01]  /*0340*/  IMAD.X R7, RZ, RZ, R7, P2 ;  /* 0x000000ffff077224 */ /* 0x000fe200010e0607 */
[----:B--2--5:R-:W-:-:S05]  /*0350*/  VIMNMX R0, PT, PT, R5, R0, !PT ;  /* 0x0000000005007248 */ /* 0x024fca0007fe0100 */
[----:B------:R-:W-:Y:S05]  /*0360*/  @P0 BRA `(.L_x_10) ;  /* 0xfffffffc00dc0947 */ /* 0x000fea000383ffff */
.L_x_9:
[----:B------:R-:W-:Y:S05]  /*0370*/  BSYNC.RECONVERGENT B2 ;  /* 0x0000000000027941 */ /* 0x000fea0003800200 */
.L_x_8:
[----:B------:R-:W-:Y:S05]  /*0380*/  @!P1 BRA `(.L_x_7) ;  /* 0x0000000400309947 */ /* 0x000fea0003800000 */
[----:B------:R-:W-:Y:S01]  /*0390*/  IMAD.IADD R4, R2, 0x1, -R11 ;  /* 0x0000000102047824 */ /* 0x000fe200078e0a0b */
[----:B------:R-:W-:Y:S01]  /*03a0*/  BSSY.RECONVERGENT B2, `(.L_x_11) ;  /* 0x0000029000027945 */ /* 0x000fe20003800200 */
[----:B------:R-:W-:-:S03]  /*03b0*/  PLOP3.LUT P0, PT, PT, PT, PT, 0x80, 0x8 ;  /* 0x000000000008781c */ /* 0x000fc60003f0f070 */
[----:B------:R-:W-:-:S13]  /*03c0*/  ISETP.GT.AND P1, PT, R4, 0xc00, PT ;  /* 0x00000c000400780c */ /* 0x000fda0003f24270 */
[----:B------:R-:W-:Y:S05]  /*03d0*/  @!P1 BRA `(.L_x_12) ;  /* 0x0000000000949947 */ /* 0x000fea0003800000 */
[----:B------:R-:W-:Y:S01]  /*03e0*/  PLOP3.LUT P0, PT, PT, PT, PT, 0x8, 0x80 ;  /* 0x000000000080781c */ /* 0x000fe20003f0e170 */
[----:B------:R-:W-:-:S12]  /*03f0*/  VIADD R10, R2, 0xfffff400 ;  /* 0xfffff400020a7836 */ /* 0x000fd80000000000 */
.L_x_13:
[----:B------:R-:W0:Y:S01]  /*0400*/  LDC.64 R6, c[0x0][0x380] ;  /* 0x0000e000ff067b82 */ /* 0x000e220000000a00 */
[C---:B------:R-:W-:Y:S02]  /*0410*/  VIADD R9, R11.reuse, 0x400 ;  /* 0x000004000b097836 */ /* 0x040fe40000000000 */
[C---:B------:R-:W-:Y:S02]  /*0420*/  VIADD R5, R11.reuse, 0x800 ;  /* 0x000008000b057836 */ /* 0x040fe40000000000 */
[----:B0-----:R-:W-:-:S05]  /*0430*/  IMAD.WIDE R22, R11, 0x4, R6 ;  /* 0x000000040b167825 */ /* 0x001fca00078e0206 */
[----:B------:R-:W2:Y:S01]  /*0440*/  LDG.E.CONSTANT R12, desc[UR6][R22.64] ;  /* 0x00000006160c7981 */ /* 0x000ea2000c1e9900 */
[----:B------:R-:W-:-:S03]  /*0450*/  IMAD.WIDE R8, R9, 0x4, R6 ;  /* 0x0000000409087825 */ /* 0x000fc600078e0206 */
[----:B------:R-:W2:Y:S04]  /*0460*/  LDG.E.CONSTANT R13, desc[UR6][R22.64+0x400] ;  /* 0x00040006160d7981 */ /* 0x000ea8000c1e9900 */
[----:B------:R-:W3:Y:S04]  /*0470*/  LDG.E.CONSTANT R14, desc[UR6][R22.64+0x800] ;  /* 0x00080006160e7981 */ /* 0x000ee8000c1e9900 */
[----:B------:R-:W3:Y:S01]  /*0480*/  LDG.E.CONSTANT R21, desc[UR6][R22.64+0xc00] ;  /* 0x000c000616157981 */ /* 0x000ee2000c1e9900 */
[----:B------:R-:W-:-:S03]  /*0490*/  IMAD.WIDE R4, R5, 0x4, R6 ;  /* 0x0000000405047825 */ /* 0x000fc600078e0206 */
[----:B------:R-:W4:Y:S04]  /*04a0*/  LDG.E.CONSTANT R17, desc[UR6][R8.64] ;  /* 0x0000000608117981 */ /* 0x000f28000c1e9900 */
[----:B------:R-:W4:Y:S01]  /*04b0*/  LDG.E.CONSTANT R16, desc[UR6][R8.64+0x400] ;  /* 0x0004000608107981 */ /* 0x000f22000c1e9900 */
[----:B------:R-:W-:-:S03]  /*04c0*/  VIADD R25, R11, 0xc00 ;  /* 0x00000c000b197836 */ /* 0x000fc60000000000 */
[----:B------:R-:W4:Y:S04]  /*04d0*/  LDG.E.CONSTANT R15, desc[UR6][R8.64+0x800] ;  /* 0x00080006080f7981 */ /* 0x000f28000c1e9900 */
[----:B------:R-:W4:Y:S01]  /*04e0*/  LDG.E.CONSTANT R20, desc[UR6][R8.64+0xc00] ;  /* 0x000c000608147981 */ /* 0x000f22000c1e9900 */
[----:B------:R-:W-:-:S03]  /*04f0*/  IMAD.WIDE R6, R25, 0x4, R6 ;  /* 0x0000000419067825 */ /* 0x000fc600078e0206 */
[----:B------:R-:W4:Y:S04]  /*0500*/  LDG.E.CONSTANT R19, desc[UR6][R4.64] ;  /* 0x0000000604137981 */ /* 0x000f28000c1e9900 */
[----:B------:R-:W4:Y:S04]  /*0510*/  LDG.E.CONSTANT R18, desc[UR6][R4.64+0x400] ;  /* 0x0004000604127981 */ /* 0x000f28000c1e9900 */
[----:B------:R-:W4:Y:S04]  /*0520*/  LDG.E.CONSTANT R23, desc[UR6][R4.64+0x800] ;  /* 0x0008000604177981 */ /* 0x000f28000c1e9900 */
[----:B------:R-:W4:Y:S04]  /*0530*/  LDG.E.CONSTANT R24, desc[UR6][R4.64+0xc00] ;  /* 0x000c000604187981 */ /* 0x000f28000c1e9900 */
[----:B------:R-:W4:Y:S04]  /*0540*/  LDG.E.CONSTANT R25, desc[UR6][R6.64] ;  /* 0x0000000606197981 */ /* 0x000f28000c1e9900 */
[----:B------:R-:W4:Y:S04]  /*0550*/  LDG.E.CONSTANT R26, desc[UR6][R6.64+0x400] ;  /* 0x00040006061a7981 */ /* 0x000f28000c1e9900 */
[----:B------:R-:W4:Y:S04]  /*0560*/  LDG.E.CONSTANT R22, desc[UR6][R6.64+0x800] ;  /* 0x0008000606167981 */ /* 0x000f28000c1e9900 */
[----:B------:R-:W4:Y:S01]  /*0570*/  LDG.E.CONSTANT R27, desc[UR6][R6.64+0xc00] ;  /* 0x000c0006061b7981 */ /* 0x000f22000c1e9900 */
[----:B------:R-:W-:-:S05]  /*0580*/  VIADD R11, R11, 0x1000 ;  /* 0x000010000b0b7836 */ /* 0x000fca0000000000 */
[----:B------:R-:W-:Y:S02]  /*0590*/  ISETP.GE.AND P1, PT, R11, R10, PT ;  /* 0x0000000a0b00720c */ /* 0x000fe40003f26270 */
[----:B--2--5:R-:W-:-:S04]  /*05a0*/  VIMNMX3 R12, R0, R12, R13, !PT ;  /* 0x0000000c000c720f */ /* 0x024fc8000780010d */
[----:B---3--:R-:W-:-:S04]  /*05b0*/  VIMNMX3 R12, R12, R14, R21, !PT ;  /* 0x0000000e0c0c720f */ /* 0x008fc80007800115 */
[----:B----4-:R-:W-:-:S04]  /*05c0*/  VIMNMX3 R12, R12, R17, R16, !PT ;  /* 0x000000110c0c720f */ /* 0x010fc80007800110 */
[----:B------:R-:W-:-:S04]  /*05d0*/  VIMNMX3 R12, R12, R15, R20, !PT ;  /* 0x0000000f0c0c720f */ /* 0x000fc80007800114 */
[----:B------:R-:W-:-:S04]  /*05e0*/  VIMNMX3 R12, R12, R19, R18, !PT ;  /* 0x000000130c0c720f */ /* 0x000fc80007800112 */
[----:B------:R-:W-:-:S04]  /*05f0*/  VIMNMX3 R12, R12, R23, R24, !PT ;  /* 0x000000170c0c720f */ /* 0x000fc80007800118 */
[----:B------:R-:W-:-:S04]  /*0600*/  VIMNMX3 R25, R12, R25, R26, !PT ;  /* 0x000000190c19720f */ /* 0x000fc8000780011a */
[----:B------:R-:W-:Y:S01]  /*0610*/  VIMNMX3 R0, R25, R22, R27, !PT ;  /* 0x000000161900720f */ /* 0x000fe2000780011b */
[----:B------:R-:W-:Y:S06]  /*0620*/  @!P1 BRA `(.L_x_13) ;  /* 0xfffffffc00749947 */ /* 0x000fec000383ffff */
.L_x_12:
[----:B------:R-:W-:Y:S05]  /*0630*/  BSYNC.RECONVERGENT B2 ;  /* 0x0000000000027941 */ /* 0x000fea0003800200 */
.L_x_11:
[----:B------:R-:W-:Y:S01]  /*0640*/  IMAD.IADD R4, R2, 0x1, -R11 ;  /* 0x0000000102047824 */ /* 0x000fe200078e0a0b */
[----:B------:R-:W-:Y:S04]  /*0650*/  BSSY.RECONVERGENT B2, `(.L_x_14) ;  /* 0x0000015000027945 */ /* 0x000fe80003800200 */
[----:B------:R-:W-:-:S13]  /*0660*/  ISETP.GT.AND P1, PT, R4, 0x400, PT ;  /* 0x000004000400780c */ /* 0x000fda0003f24270 */
[----:B------:R-:W-:Y:S05]  /*0670*/  @!P1 BRA `(.L_x_15) ;  /* 0x0000000000489947 */ /* 0x000fea0003800000 */
[----:B------:R-:W0:Y:S01]  /*0680*/  LDC.64 R6, c[0x0][0x380] ;  /* 0x0000e000ff067b82 */ /* 0x000e220000000a00 */
[C---:B------:R-:W-:Y:S02]  /*0690*/  VIADD R13, R11.reuse, 0x400 ;  /* 0x000004000b0d7836 */ /* 0x040fe40000000000 */
[----:B0-----:R-:W-:-:S05]  /*06a0*/  IMAD.WIDE R4, R11, 0x4, R6 ;  /* 0x000000040b047825 */ /* 0x001fca00078e0206 */
[----:B------:R-:W2:Y:S01]  /*06b0*/  LDG.E.CONSTANT R9, desc[UR6][R4.64] ;  /* 0x0000000604097981 */ /* 0x000ea2000c1e9900 */
[----:B------:R-:W-:-:S03]  /*06c0*/  IMAD.WIDE R6, R13, 0x4, R6 ;  /* 0x000000040d067825 */ /* 0x000fc600078e0206 */
[----:B------:R-:W2:Y:S04]  /*06d0*/  LDG.E.CONSTANT R8, desc[UR6][R4.64+0x400] ;  /* 0x0004000604087981 */ /* 0x000ea8000c1e9900 */
[----:B------:R-:W3:Y:S04]  /*06e0*/  LDG.E.CONSTANT R13, desc[UR6][R4.64+0x800] ;  /* 0x00080006040d7981 */ /* 0x000ee8000c1e9900 */
[----:B------:R-:W3:Y:S04]  /*06f0*/  LDG.E.CONSTANT R10, desc[UR6][R4.64+0xc00] ;  /* 0x000c0006040a7981 */ /* 0x000ee8000c1e9900 */
[----:B------:R-:W4:Y:S04]  /*0700*/  LDG.E.CONSTANT R15, desc[UR6][R6.64] ;  /* 0x00000006060f7981 */ /* 0x000f28000c1e9900 */
[----:B------:R-:W4:Y:S04]  /*0710*/  LDG.E.CONSTANT R12, desc[UR6][R6.64+0x400] ;  /* 0x00040006060c7981 */ /* 0x000f28000c1e9900 */
[----:B------:R-:W4:Y:S04]  /*0720*/  LDG.E.CONSTANT R17, desc[UR6][R6.64+0x800] ;  /* 0x0008000606117981 */ /* 0x000f28000c1e9900 */
[----:B------:R-:W4:Y:S01]  /*0730*/  LDG.E.CONSTANT R14, desc[UR6][R6.64+0xc00] ;  /* 0x000c0006060e7981 */ /* 0x000f22000c1e9900 */
[----:B------:R-:W-:Y:S01]  /*0740*/  PLOP3.LUT P0, PT, PT, PT, PT, 0x8, 0x80 ;  /* 0x000000000080781c */ /* 0x000fe20003f0e170 */
[----:B------:R-:W-:Y:S01]  /*0750*/  VIADD R11, R11, 0x800 ;  /* 0x000008000b0b7836 */ /* 0x000fe20000000000 */
[----:B--2--5:R-:W-:-:S04]  /*0760*/  VIMNMX3 R8, R0, R9, R8, !PT ;  /* 0x000000090008720f */ /* 0x024fc80007800108 */
[----:B---3--:R-:W-:-:S04]  /*0770*/  VIMNMX3 R8, R8, R13, R10, !PT ;  /* 0x0000000d0808720f */ /* 0x008fc8000780010a */
[----:B----4-:R-:W-:-:S04]  /*0780*/  VIMNMX3 R8, R8, R15, R12, !PT ;  /* 0x0000000f0808720f */ /* 0x010fc8000780010c */
[----:B------:R-:W-:-:S07]  /*0790*/  VIMNMX3 R0, R8, R17, R14, !PT ;  /* 0x000000110800720f */ /* 0x000fce000780010e */
.L_x_15:
[----:B------:R-:W-:Y:S05]  /*07a0*/  BSYNC.RECONVERGENT B2 ;  /* 0x0000000000027941 */ /* 0x000fea0003800200 */
.L_x_14:
[----:B------:R-:W-:-:S13]  /*07b0*/  ISETP.LT.OR P0, PT, R11, R2, P0 ;  /* 0x000000020b00720c */ /* 0x000fda0000701670 */
[----:B------:R-:W-:Y:S05]  /*07c0*/  @!P0 BRA `(.L_x_7) ;  /* 0x0000000000208947 */ /* 0x000fea0003800000 */
[----:B------:R-:W0:Y:S02]  /*07d0*/  LDC.64 R4, c[0x0][0x380] ;  /* 0x0000e000ff047b82 */ /* 0x000e240000000a00 */
[----:B0-----:R-:W-:-:S05]  /*07e0*/  IMAD.WIDE R4, R11, 0x4, R4 ;  /* 0x000000040b047825 */ /* 0x001fca00078e0204 */
[----:B------:R-:W2:Y:S04]  /*07f0*/  LDG.E.CONSTANT R7, desc[UR6][R4.64] ;  /* 0x0000000604077981 */ /* 0x000ea8000c1e9900 */
[----:B------:R-:W2:Y:S04]  /*0800*/  LDG.E.CONSTANT R6, desc[UR6][R4.64+0x400] ;  /* 0x0004000604067981 */ /* 0x000ea8000c1e9900 */
[----:B------:R-:W3:Y:S04]  /*0810*/  LDG.E.CONSTANT R9, desc[UR6][R4.64+0x800] ;  /* 0x0008000604097981 */ /* 0x000ee8000c1e9900 */
[----:B------:R-:W3:Y:S01]  /*0820*/  LDG.E.CONSTANT R8, desc[UR6][R4.64+0xc00] ;  /* 0x000c000604087981 */ /* 0x000ee2000c1e9900 */
[----:B--2--5:R-:W-:-:S04]  /*0830*/  VIMNMX3 R0, R0, R7, R6, !PT ;  /* 0x000000070000720f */ /* 0x024fc80007800106 */
[----:B---3--:R-:W-:-:S07]  /*0840*/  VIMNMX3 R0, R0, R9, R8, !PT ;  /* 0x000000090000720f */ /* 0x008fce0007800108 */
.L_x_7:
[----:B------:R-:W-:Y:S05]  /*0850*/  BSYNC.RECONVERGENT B1 ;  /* 0x0000000000017941 */ /* 0x000fea0003800200 */
.L_x_6:
[----:B------:R-:W-:Y:S01]  /*0860*/  ISETP.GE.AND P0, PT, R2, 0x100, PT ;  /* 0x000001000200780c */ /* 0x000fe20003f06270 */
[----:B-----5:R-:W-:-:S12]  /*0870*/  IMAD.MOV.U32 R9, RZ, RZ, R0 ;  /* 0x000000ffff097224 */ /* 0x020fd800078e0000 */
[----:B------:R-:W-:Y:S05]  /*0880*/  @!P0 BRA `(.L_x_16) ;  /* 0x0000000000a08947 */ /* 0x000fea0003800000 */
[----:B------:R-:W1:Y:S01]  /*0890*/  S2R R6, SR_LANEID ;  /* 0x0000000000067919 */ /* 0x000e620000000000 */
[----:B------:R-:W2:Y:S02]  /*08a0*/  SHFL.DOWN PT, R0, R9, 0x1, 0x1f ;  /* 0x08201f0009007f89 */ /* 0x000ea400000e0000 */
[----:B--2---:R-:W-:Y:S02]  /*08b0*/  VIMNMX R0, PT, PT, R0, R9, !PT ;  /* 0x0000000900007248 */ /* 0x004fe40007fe0100 */
[C---:B-1----:R-:W-:Y:S02]  /*08c0*/  ISETP.GT.AND P0, PT, R6.reuse, 0x1e, PT ;  /* 0x0000001e0600780c */ /* 0x042fe40003f04270 */
[C---:B------:R-:W-:Y:S02]  /*08d0*/  ISETP.NE.AND P1, PT, R6.reuse, RZ, PT ;  /* 0x000000ff0600720c */ /* 0x040fe40003f25270 */
[----:B------:R-:W-:Y:S02]  /*08e0*/  SEL R0, R9, R0, P0 ;  /* 0x0000000009007207 */ /* 0x000fe40000000000 */
[----:B------:R-:W-:-:S03]  /*08f0*/  ISETP.GT.AND P0, PT, R6, 0x1d, PT ;  /* 0x0000001d0600780c */ /* 0x000fc60003f04270 */
[----:B0-----:R-:W0:Y:S06]  /*0900*/  SHFL.DOWN PT, R5, R0, 0x2, 0x1f ;  /* 0x08401f0000057f89 */ /* 0x001e2c00000e0000 */
[----:B------:R-:W1:Y:S01]  /*0910*/  @!P1 S2R R7, SR_CgaCtaId ;  /* 0x0000000000079919 */ /* 0x000e620000008800 */
[----:B------:R-:W-:Y:S02]  /*0920*/  @!P1 MOV R4, 0x400 ;  /* 0x0000040000049802 */ /* 0x000fe40000000f00 */
[----:B------:R-:W-:-:S04]  /*0930*/  @!P1 SHF.R.U32.HI R2, RZ, 0x3, R3 ;  /* 0x00000003ff029819 */ /* 0x000fc80000011603 */
[----:B------:R-:W-:Y:S02]  /*0940*/  @!P1 LOP3.LUT R2, R2, 0x7c, RZ, 0xc0, !PT ;  /* 0x0000007c02029812 */ /* 0x000fe400078ec0ff */
[----:B0-----:R-:W-:Y:S02]  /*0950*/  @!P0 VIMNMX R0, PT, PT, R0, R5, !PT ;  /* 0x0000000500008248 */ /* 0x001fe40007fe0100 */
[----:B------:R-:W-:-:S03]  /*0960*/  ISETP.GT.AND P0, PT, R6, 0x1b, PT ;  /* 0x0000001b0600780c */ /* 0x000fc60003f04270 */
[----:B------:R-:W0:Y:S01]  /*0970*/  SHFL.DOWN PT, R5, R0, 0x4, 0x1f ;  /* 0x08801f0000057f89 */ /* 0x000e2200000e0000 */
[----:B-1----:R-:W-:-:S05]  /*0980*/  @!P1 LEA R7, R7, R4, 0x18 ;  /* 0x0000000407079211 */ /* 0x002fca00078ec0ff */
[----:B------:R-:W-:-:S04]  /*0990*/  @!P1 IMAD.IADD R2, R2, 0x1, R7 ;  /* 0x0000000102029824 */ /* 0x000fc800078e0207 */
[----:B0-----:R-:W-:Y:S02]  /*09a0*/  @!P0 VIMNMX R0, PT, PT, R0, R5, !PT ;  /* 0x0000000500008248 */ /* 0x001fe40007fe0100 */
[----:B------:R-:W-:-:S03]  /*09b0*/  ISETP.GT.AND P0, PT, R6, 0x17, PT ;  /* 0x000000170600780c */ /* 0x000fc60003f04270 */
[----:B------:R-:W0:Y:S10]  /*09c0*/  SHFL.DOWN PT, R5, R0, 0x8, 0x1f ;  /* 0x09001f0000057f89 */ /* 0x000e3400000e0000 */
[----:B0-----:R-:W-:-:S02]  /*09d0*/  @!P0 VIMNMX R0, PT, PT, R0, R5, !PT ;  /* 0x0000000500008248 */ /* 0x001fc40007fe0100 */
[----:B------:R-:W-:-:S03]  /*09e0*/  ISETP.NE.AND P0, PT, R3, RZ, PT ;  /* 0x000000ff0300720c */ /* 0x000fc60003f05270 */
[----:B------:R-:W0:Y:S02]  /*09f0*/  SHFL.DOWN PT, R5, R0, 0x10, 0x1f ;  /* 0x0a001f0000057f89 */ /* 0x000e2400000e0000 */
[----:B0-----:R-:W-:-:S05]  /*0a00*/  VIMNMX R7, PT, PT, R0, R5, !PT ;  /* 0x0000000500077248 */ /* 0x001fca0007fe0100 */
[----:B------:R0:W-:Y:S01]  /*0a10*/  @!P1 STS [R2+0x8], R7 ;  /* 0x0000080702009388 */ /* 0x0001e20000000800 */
[----:B------:R-:W-:Y:S01]  /*0a20*/  BAR.SYNC.DEFER_BLOCKING 0x0 ;  /* 0x0000000000007b1d */ /* 0x000fe20000010000 */
[----:B------:R-:W-:-:S04]  /*0a30*/  ISETP.GT.AND P1, PT, R6, 0xf, PT ;  /* 0x0000000f0600780c */ /* 0x000fc80003f24270 */
[----:B------:R-:W-:Y:S01]  /*0a40*/  SEL R5, R0, R7, P1 ;  /* 0x0000000700057207 */ /* 0x000fe20000800000 */
[----:B------:R-:W-:Y:S08]  /*0a50*/  @P0 BRA `(.L_x_17) ;  /* 0x0000002c00500947 */ /* 0x000ff00003800000 */
[----:B------:R-:W1:Y:S01]  /*0a60*/  S2UR UR5, SR_CgaCtaId ;  /* 0x00000000000579c3 */ /* 0x000e620000008800 */
[----:B------:R-:W-:Y:S02]  /*0a70*/  UMOV UR4, 0x400 ;  /* 0x0000040000047882 */ /* 0x000fe40000000000 */
[----:B-1----:R-:W-:-:S09]  /*0a80*/  ULEA UR4, UR5, UR4, 0x18 ;  /* 0x0000000405047291 */ /* 0x002fd2000f8ec0ff */
[----:B------:R-:W-:Y:S04]  /*0a90*/  LDS R0, [UR4+0xc] ;  /* 0x00000c04ff007984 */ /* 0x000fe80008000800 */
[----:B------:R-:W1:Y:S04]  /*0aa0*/  LDS.128 R8, [UR4+0x10] ;  /* 0x00001004ff087984 */ /* 0x000e680008000c00 */
[----:B0-----:R-:W0:Y:S01]  /*0ab0*/  LDS.64 R2, [UR4+0x20] ;  /* 0x00002004ff027984 */ /* 0x001e220008000a00 */
[----:B-1----:R-:W-:-:S04]  /*0ac0*/  VIMNMX3 R0, R5, R0, R8, !PT ;  /* 0x000000000500720f */ /* 0x002fc80007800108 */
[----:B------:R-:W-:-:S04]  /*0ad0*/  VIMNMX3 R0, R0, R9, R10, !PT ;  /* 0x000000090000720f */ /* 0x000fc8000780010a */
[----:B0-----:R-:W-:-:S04]  /*0ae0*/  VIMNMX3 R0, R0, R11, R2, !PT ;  /* 0x0000000b0000720f */ /* 0x001fc80007800102 */
[----:B------:R-:W-:Y:S01]  /*0af0*/  VIMNMX R5, PT, PT, R0, R3, !PT ;  /* 0x0000000300057248 */ /* 0x000fe20007fe0100 */
[----:B------:R-:W-:Y:S06]  /*0b00*/  BRA `(.L_x_17) ;  /* 0x0000002c00247947 */ /* 0x000fec0003800000 */
.L_x_16:
[----:B------:R-:W1:Y:S01]  /*0b10*/  S2R R6, SR_LANEID ;  /* 0x0000000000067919 */ /* 0x000e620000000000 */
[----:B------:R-:W-:-:S04]  /*0b20*/  LOP3.LUT R0, R3, 0x3e0, RZ, 0xc0, !PT ;  /* 0x000003e003007812 */ /* 0x000fc800078ec0ff */
[----:B------:R-:W-:Y:S01]  /*0b30*/  LOP3.LUT R7, RZ, R0, RZ, 0x33, !PT ;  /* 0x00000000ff077212 */ /* 0x000fe200078e33ff */
[----:B0-----:R-:W-:-:S04]  /*0b40*/  VIADD R5, R0, 0x20 ;  /* 0x0000002000057836 */ /* 0x001fc80000000000 */
[----:B------:R-:W-:Y:S01]  /*0b50*/  IMAD.IADD R7, R7, 0x1, R2 ;  /* 0x0000000107077824 */ /* 0x000fe200078e0202 */
[----:B------:R-:W-:-:S04]  /*0b60*/  ISETP.GT.AND P0, PT, R5, R2, PT ;  /* 0x000000020500720c */ /* 0x000fc80003f04270 */
[----:B------:R-:W-:-:S05]  /*0b70*/  SEL R7, R7, 0x1f, P0 ;  /* 0x0000001f07077807 */ /* 0x000fca0000000000 */
[----:B------:R-:W0:Y:S01]  /*0b80*/  SHFL.DOWN PT, R0, R9, 0x1, R7 ;  /* 0x0820000009007989 */ /* 0x000e2200000e0007 */
[C---:B-1----:R-:W-:Y:S01]  /*0b90*/  ISETP.GE.AND P0, PT, R6.reuse, R7, PT ;  /* 0x000000070600720c */ /* 0x042fe20003f06270 */
[C---:B------:R-:W-:Y:S01]  /*0ba0*/  VIADD R4, R6.reuse, 0x2 ;  /* 0x0000000206047836 */ /* 0x040fe20000000000 */
[----:B------:R-:W-:-:S11]  /*0bb0*/  ISETP.NE.AND P1, PT, R6, RZ, PT ;  /* 0x000000ff0600720c */ /* 0x000fd60003f25270 */
[----:B0-----:R-:W-:Y:S02]  /*0bc0*/  @!P0 VIMNMX R9, PT, PT, R0, R9, !PT ;  /* 0x0000000900098248 */ /* 0x001fe40007fe0100 */
[----:B------:R-:W-:Y:S01]  /*0bd0*/  ISETP.GT.AND P0, PT, R4, R7, PT ;  /* 0x000000070400720c */ /* 0x000fe20003f04270 */
[----:B------:R-:W-:Y:S01]  /*0be0*/  VIADD R4, R6, 0x4 ;  /* 0x0000000406047836 */ /* 0x000fe20000000000 */
[----:B------:R-:W0:Y:S01]  /*0bf0*/  @!P1 S2R R8, SR_CgaCtaId ;  /* 0x0000000000089919 */ /* 0x000e220000008800 */
[----:B------:R-:W-:Y:S01]  /*0c00*/  @!P1 MOV R5, 0x400 ;  /* 0x0000040000059802 */ /* 0x000fe20000000f00 */
[----:B------:R-:W1:Y:S09]  /*0c10*/  SHFL.DOWN PT, R0, R9, 0x2, R7 ;  /* 0x0840000009007989 */ /* 0x000e7200000e0007 */
[----:B-1----:R-:W-:-:S02]  /*0c20*/  @!P0 VIMNMX R9, PT, PT, R9, R0, !PT ;  /* 0x0000000009098248 */ /* 0x002fc40007fe0100 */
[----:B------:R-:W-:Y:S01]  /*0c30*/  ISETP.GT.AND P0, PT, R4, R7, PT ;  /* 0x000000070400720c */ /* 0x000fe20003f04270 */
[----:B------:R-:W-:Y:S01]  /*0c40*/  VIADD R4, R6, 0x8 ;  /* 0x0000000806047836 */ /* 0x000fe20000000000 */
[----:B0-----:R-:W-:Y:S01]  /*0c50*/  @!P1 LEA R5, R8, R5, 0x18 ;  /* 0x0000000508059211 */ /* 0x001fe200078ec0ff */
[----:B------:R-:W0:Y:S10]  /*0c60*/  SHFL.DOWN PT, R0, R9, 0x4, R7 ;  /* 0x0880000009007989 */ /* 0x000e3400000e0007 */
[----:B0-----:R-:W-:-:S02]  /*0c70*/  @!P0 VIMNMX R9, PT, PT, R9, R0, !PT ;  /* 0x0000000009098248 */ /* 0x001fc40007fe0100 */
[----:B------:R-:W-:Y:S01]  /*0c80*/  ISETP.GT.AND P0, PT, R4, R7, PT ;  /* 0x000000070400720c */ /* 0x000fe20003f04270 */
[----:B------:R-:W-:Y:S02]  /*0c90*/  VIADD R4, R6, 0x10 ;  /* 0x0000001006047836 */ /* 0x000fe40000000000 */
[----:B------:R-:W0:Y:S10]  /*0ca0*/  SHFL.DOWN PT, R0, R9, 0x8, R7 ;  /* 0x0900000009007989 */ /* 0x000e3400000e0007 */
[----:B0-----:R-:W-:-:S02]  /*0cb0*/  @!P0 VIMNMX R9, PT, PT, R9, R0, !PT ;  /* 0x0000000009098248 */ /* 0x001fc40007fe0100 */
[----:B------:R-:W-:Y:S02]  /*0cc0*/  ISETP.GT.AND P0, PT, R4, R7, PT ;  /* 0x000000070400720c */ /* 0x000fe40003f04270 */
[----:B------:R-:W-:Y:S01]  /*0cd0*/  @!P1 SHF.R.U32.HI R4, RZ, 0x3, R3 ;  /* 0x00000003ff049819 */ /* 0x000fe20000011603 */
[----:B------:R-:W0:Y:S03]  /*0ce0*/  SHFL.DOWN PT, R0, R9, 0x10, R7 ;  /* 0x0a00000009007989 */ /* 0x000e2600000e0007 */
[----:B------:R-:W-:-:S05]  /*0cf0*/  @!P1 LOP3.LUT R4, R4, 0x7c, RZ, 0xc0, !PT ;  /* 0x0000007c04049812 */ /* 0x000fca00078ec0ff */
[----:B------:R-:W-:Y:S02]  /*0d00*/  @!P1 IMAD.IADD R4, R4, 0x1, R5 ;  /* 0x0000000104049824 */ /* 0x000fe400078e0205 */
[----:B0-----:R-:W-:Y:S02]  /*0d10*/  @!P0 VIMNMX R9, PT, PT, R9, R0, !PT ;  /* 0x0000000009098248 */ /* 0x001fe40007fe0100 */
[----:B------:R-:W-:-:S03]  /*0d20*/  ISETP.NE.AND P0, PT, R3, RZ, PT ;  /* 0x000000ff0300720c */ /* 0x000fc60003f05270 */
[----:B------:R-:W-:-:S05]  /*0d30*/  IMAD.MOV.U32 R5, RZ, RZ, R9 ;  /* 0x000000ffff057224 */ /* 0x000fca00078e0009 */
[----:B------:R4:W-:Y:S01]  /*0d40*/  @!P1 STS [R4+0x8], R5 ;  /* 0x0000080504009388 */ /* 0x0009e20000000800 */
[----:B------:R-:W-:Y:S06]  /*0d50*/  BAR.SYNC.DEFER_BLOCKING 0x0 ;  /* 0x0000000000007b1d */ /* 0x000fec0000010000 */
[----:B------:R-:W-:Y:S05]  /*0d60*/  @P0 BRA `(.L_x_17) ;  /* 0x00000028008c0947 */ /* 0x000fea0003800000 */
[----:B------:R-:W0:Y:S01]  /*0d70*/  S2UR UR5, SR_CgaCtaId ;  /* 0x00000000000579c3 */ /* 0x000e220000008800 */
[----:B------:R-:W-:Y:S01]  /*0d80*/  UMOV UR4, 0x400 ;  /* 0x0000040000047882 */ /* 0x000fe20000000000 */
[C---:B------:R-:W-:Y:S02]  /*0d90*/  ISETP.GT.AND P2, PT, R2.reuse, 0x20, PT ;  /* 0x000000200200780c */ /* 0x040fe40003f44270 */
[C---:B------:R-:W-:Y:S02]  /*0da0*/  ISETP.GT.AND P4, PT, R2.reuse, 0x40, PT ;  /* 0x000000400200780c */ /* 0x040fe40003f84270 */
[C---:B------:R-:W-:Y:S02]  /*0db0*/  ISETP.GT.AND P3, PT, R2.reuse, 0x60, PT ;  /* 0x000000600200780c */ /* 0x040fe40003f64270 */
[----:B------:R-:W-:Y:S01]  /*0dc0*/  ISETP.GT.AND P1, PT, R2, 0x80, PT ;  /* 0x000000800200780c */ /* 0x000fe20003f24270 */
[----:B0-----:R-:W-:-:S09]  /*0dd0*/  ULEA UR4, UR5, UR4, 0x18 ;  /* 0x0000000405047291 */ /* 0x001fd2000f8ec0ff */
[----:B------:R-:W4:Y:S04]  /*0de0*/  LDS R0, [UR4+0xc] ;  /* 0x00000c04ff007984 */ /* 0x000f280008000800 */
[----:B------:R-:W0:Y:S04]  /*0df0*/  LDS.128 R8, [UR4+0x10] ;  /* 0x00001004ff087984 */ /* 0x000e280008000c00 */
[----:B------:R-:W1:Y:S01]  /*0e00*/  LDS.64 R6, [UR4+0x20] ;  /* 0x00002004ff067984 */ /* 0x000e620008000a00 */
[----:B----4-:R-:W-:Y:S02]  /*0e10*/  @P2 VIMNMX R5, PT, PT, R5, R0, !PT ;  /* 0x0000000005052248 */ /* 0x010fe40007fe0100 */
[----:B------:R-:W-:-:S02]  /*0e20*/  ISETP.GT.AND P2, PT, R2, 0xa0, PT ;  /* 0x000000a00200780c */ /* 0x000fc40003f44270 */
[----:B0-----:R-:W-:Y:S02]  /*0e30*/  @P4 VIMNMX R5, PT, PT, R5, R8, !PT ;  /* 0x0000000805054248 */ /* 0x001fe40007fe0100 */
[C---:B------:R-:W-:Y:S02]  /*0e40*/  ISETP.GT.AND P4, PT, R2.reuse, 0xc0, PT ;  /* 0x000000c00200780c */ /* 0x040fe40003f84270 */
[----:B------:R-:W-:Y:S02]  /*0e50*/  @P3 VIMNMX R5, PT, PT, R5, R9, !PT ;  /* 0x0000000905053248 */ /* 0x000fe40007fe0100 */
[----:B------:R-:W-:Y:S02]  /*0e60*/  ISETP.GT.AND P3, PT, R2, 0xe0, PT ;  /* 0x000000e00200780c */ /* 0x000fe40003f64270 */
[----:B------:R-:W-:-:S04]  /*0e70*/  @P1 VIMNMX R5, PT, PT, R5, R10, !PT ;  /* 0x0000000a05051248 */ /* 0x000fc80007fe0100 */
[----:B------:R-:W-:-:S04]  /*0e80*/  @P2 VIMNMX R5, PT, PT, R5, R11, !PT ;  /* 0x0000000b05052248 */ /* 0x000fc80007fe0100 */
[----:B-1----:R-:W-:-:S04]  /*0e90*/  @P4 VIMNMX R5, PT, PT, R5, R6, !PT ;  /* 0x0000000605054248 */ /* 0x002fc80007fe0100 */
[----:B------:R-:W-:Y:S01]  /*0ea0*/  @P3 VIMNMX R5, PT, PT, R5, R7, !PT ;  /* 0x0000000705053248 */ /* 0x000fe20007fe0100 */
[----:B------:R-:W-:Y:S06]  /*0eb0*/  BRA `(.L_x_17) ;  /* 0x0000002800387947 */ /* 0x000fec0003800000 */
.L_x_3:
[----:B------:R-:W0:Y:S01]  /*0ec0*/  S2R R0, SR_TID.X ;  /* 0x0000000000007919 */ /* 0x000e220000002100 */
[----:B------:R-:W1:Y:S01]  /*0ed0*/  LDC.64 R20, c[0x0][0x380] ;  /* 0x0000e000ff147b82 */ /* 0x000e620000000a00 */
[----:B0-----:R-:W-:-:S04]  /*0ee0*/  IMAD.SHL.U32 R3, R0, 0x4, RZ ;  /* 0x0000000400037824 */ /* 0x001fc800078e00ff */
[----:B-1----:R-:W-:-:S05]  /*0ef0*/  IMAD.WIDE.U32 R20, R3, 0x4, R20 ;  /* 0x0000000403147825 */ /* 0x002fca00078e0014 */
[----:B------:R-:W2:Y:S04]  /*0f00*/  LDG.E.128.CONSTANT R4, desc[UR6][R20.64] ;  /* 0x0000000614047981 */ /* 0x000ea8000c1e9d00 */
[----:B------:R-:W3:Y:S04]  /*0f10*/  LDG.E.128.CONSTANT R8, desc[UR6][R20.64+0x1000] ;  /* 0x0010000614087981 */ /* 0x000ee8000c1e9d00 */
[----:B------:R-:W4:Y:S04]  /*0f20*/  LDG.E.128.CONSTANT R12, desc[UR6][R20.64+0x2000] ;  /* 0x00200006140c7981 */ /* 0x000f28000c1e9d00 */
[----:B------:R-:W5:Y:S01]  /*0f30*/  LDG.E.128.CONSTANT R16, desc[UR6][R20.64+0x3000] ;  /* 0x0030000614107981 */ /* 0x000f62000c1e9d00 */
[----:B------:R-:W-:Y:S01]  /*0f40*/  ISETP.GE.U32.AND P0, PT, R2, 0x2000, PT ;  /* 0x000020000200780c */ /* 0x000fe20003f06070 */
[----:B------:R-:W-:Y:S01]  /*0f50*/  IMAD.MOV.U32 R23, RZ, RZ, 0x1000 ;  /* 0x00001000ff177424 */ /* 0x000fe200078e00ff */
[----:B--2---:R-:W-:-:S02]  /*0f60*/  VIMNMX3 R4, R4, R5, R6, !PT ;  /* 0x000000050404720f */ /* 0x004fc40007800106 */
[----:B---3--:R-:W-:Y:S02]  /*0f70*/  VIMNMX3 R7, R7, R8, R9, !PT ;  /* 0x000000080707720f */ /* 0x008fe40007800109 */
[----:B----4-:R-:W-:Y:S02]  /*0f80*/  VIMNMX3 R10, R10, R11, R12, !PT ;  /* 0x0000000b0a0a720f */ /* 0x010fe4000780010c */
[----:B------:R-:W-:Y:S02]  /*0f90*/  VIMNMX3 R13, R13, R14, R15, !PT ;  /* 0x0000000e0d0d720f */ /* 0x000fe4000780010f */
[----:B-----5:R-:W-:Y:S02]  /*0fa0*/  VIMNMX3 R18, R16, R17, R18, !PT ;  /* 0x000000111012720f */ /* 0x020fe40007800112 */
[----:B------:R-:W-:Y:S02]  /*0fb0*/  VIMNMX3 R4, R4, R7, R10, !PT ;  /* 0x000000070404720f */ /* 0x000fe4000780010a */
[----:B------:R-:W-:-:S04]  /*0fc0*/  VIMNMX3 R13, R13, R18, R19, !PT ;  /* 0x000000120d0d720f */ /* 0x000fc80007800113 */
[----:B------:R-:W-:Y:S01]  /*0fd0*/  VIMNMX R3, PT, PT, R4, R13, !PT ;  /* 0x0000000d04037248 */ /* 0x000fe20007fe0100 */
[----:B------:R-:W-:Y:S06]  /*0fe0*/  @!P0 BRA `(.L_x_18) ;  /* 0x0000000000608947 */ /* 0x000fec0003800000 */
[----:B------:R-:W0:Y:S01]  /*0ff0*/  LDC R24, c[0x0][0x390] ;  /* 0x0000e400ff187b82 */ /* 0x000e220000000800 */
[----:B------:R-:W-:Y:S02]  /*1000*/  VIADD R22, R2, 0xfffff000 ;  /* 0xfffff00002167836 */ /* 0x000fe40000000000 */
[----:B------:R-:W-:-:S07]  /*1010*/  IMAD.MOV.U32 R23, RZ, RZ, 0x1000 ;  /* 0x00001000ff177424 */ /* 0x000fce00078e00ff */
.L_x_20:
[----:B------:R-:W-:-:S05]  /*1020*/  IMAD.WIDE R26, R23, 0x4, R20 ;  /* 0x00000004171a7825 */ /* 0x000fca00078e0214 */
[----:B------:R-:W2:Y:S04]  /*1030*/  LDG.E.128.CONSTANT R4, desc[UR6][R26.64] ;  /* 0x000000061a047981 */ /* 0x000ea8000c1e9d00 */
[----:B------:R-:W3:Y:S04]  /*1040*/  LDG.E.128.CONSTANT R8, desc[UR6][R26.64+0x1000] ;  /* 0x001000061a087981 */ /* 0x000ee8000c1e9d00 */
[----:B------:R-:W4:Y:S04]  /*1050*/  LDG.E.128.CONSTANT R12, desc[UR6][R26.64+0x2000] ;  /* 0x002000061a0c7981 */ /* 0x000f28000c1e9d00 */
[----:B------:R-:W5:Y:S01]  /*1060*/  LDG.E.128.CONSTANT R16, desc[UR6][R26.64+0x3000] ;  /* 0x003000061a107981 */ /* 0x000f62000c1e9d00 */
[----:B0-----:R-:W-:Y:S01]  /*1070*/  IMAD.MOV.U32 R2, RZ, RZ, R24 ;  /* 0x000000ffff027224 */ /* 0x001fe200078e0018 */
[----:B--2---:R-:W-:-:S03]  /*1080*/  VIMNMX3 R3, R3, R4, R5, !PT ;  /* 0x000000040303720f */ /* 0x004fc60007800105 */
[----:B------:R-:W-:Y:S01]  /*1090*/  IMAD.IADD R4, R2, 0x1, -R23 ;  /* 0x0000000102047824 */ /* 0x000fe200078e0a17 */
[----:B---3--:R-:W-:-:S04]  /*10a0*/  VIMNMX3 R6, R6, R7, R8, !PT ;  /* 0x000000070606720f */ /* 0x008fc80007800108 */
[----:B------:R-:W-:Y:S02]  /*10b0*/  ISETP.GE.AND P0, PT, R4, 0x1000, PT ;  /* 0x000010000400780c */ /* 0x000fe40003f06270 */
[----:B------:R-:W-:Y:S02]  /*10c0*/  VIMNMX3 R8, R9, R10, R11, !PT ;  /* 0x0000000a0908720f */ /* 0x000fe4000780010b */
[----:B----4-:R-:W-:Y:S02]  /*10d0*/  VIMNMX3 R12, R12, R13, R14, !PT ;  /* 0x0000000d0c0c720f */ /* 0x010fe4000780010e */
[----:B-----5:R-:W-:Y:S02]  /*10e0*/  VIMNMX3 R15, R15, R16, R17, !PT ;  /* 0x000000100f0f720f */ /* 0x020fe40007800111 */
[----:B------:R-:W-:Y:S02]  /*10f0*/  VIMNMX R18, PT, PT, R18, R19, !PT ;  /* 0x0000001312127248 */ /* 0x000fe40007fe0100 */
[----:B------:R-:W-:-:S02]  /*1100*/  VIMNMX3 R3, R3, R6, R8, !PT ;  /* 0x000000060303720f */ /* 0x000fc40007800108 */
[----:B------:R-:W-:-:S04]  /*1110*/  VIMNMX3 R12, R12, R15, R18, !PT ;  /* 0x0000000f0c0c720f */ /* 0x000fc80007800112 */
[----:B------:R-:W-:Y:S01]  /*1120*/  VIMNMX R3, PT, PT, R3, R12, !PT ;  /* 0x0000000c03037248 */ /* 0x000fe20007fe0100 */
[----:B------:R-:W-:Y:S06]  /*1130*/  @!P0 BRA `(.L_x_19) ;  /* 0x0000000400fc8947 */ /* 0x000fec0003800000 */
[----:B------:R-:W-:-:S05]  /*1140*/  VIADD R23, R23, 0x1000 ;  /* 0x0000100017177836 */ /* 0x000fca0000000000 */
[----:B------:R-:W-:-:S13]  /*1150*/  ISETP.GT.AND P0, PT, R23, R22, PT ;  /* 0x000000161700720c */ /* 0x000fda0003f04270 */
[----:B------:R-:W-:Y:S05]  /*1160*/  @!P0 BRA `(.L_x_20) ;  /* 0xfffffffc00ac8947 */ /* 0x000fea000383ffff */
.L_x_18:
[----:B------:R-:W-:-:S13]  /*1170*/  ISETP.GE.AND P0, PT, R23, R2, PT ;  /* 0x000000021700720c */ /* 0x000fda0003f06270 */
[----:B------:R-:W-:Y:S05]  /*1180*/  @P0 BRA `(.L_x_19) ;  /* 0x0000000400e80947 */ /* 0x000fea0003800000 */
[----:B------:R-:W-:Y:S01]  /*1190*/  IMAD.IADD R11, R2, 0x1, -R23 ;  /* 0x00000001020b7824 */ /* 0x000fe200078e0a17 */
[----:B------:R-:W-:Y:S04]  /*11a0*/  BSSY.RECONVERGENT B1, `(.L_x_19) ;  /* 0x0000078000017945 */ /* 0x000fe80003800200 */
[----:B------:R-:W-:-:S13]  /*11b0*/  ISETP.GE.AND P0, PT, R0, R11, PT ;  /* 0x0000000b0000720c */ /* 0x000fda0003f06270 */
[----:B------:R-:W-:Y:S05]  /*11c0*/  @P0 BRA `(.L_x_21) ;  /* 0x0000000400d40947 */ /* 0x000fea0003800000 */
[----:B------:R-:W-:Y:S01]  /*11d0*/  LOP3.LUT R4, RZ, R0, RZ, 0x33, !PT ;  /* 0x00000000ff047212 */ /* 0x000fe200078e33ff */
[----:B------:R-:W-:Y:S03]  /*11e0*/  BSSY.RECONVERGENT B2, `(.L_x_22) ;  /* 0x0000015000027945 */ /* 0x000fe60003800200 */
[----:B------:R-:W-:-:S04]  /*11f0*/  IADD3 R4, PT, PT, -R23, R2, R4 ;  /* 0x0000000217047210 */ /* 0x000fc80007ffe104 */
[C---:B------:R-:W-:Y:S02]  /*1200*/  LOP3.LUT R2, R4.reuse, 0x300, RZ, 0xc0, !PT ;  /* 0x0000030004027812 */ /* 0x040fe400078ec0ff */
[----:B------:R-:W-:Y:S02]  /*1210*/  ISETP.GE.U32.AND P1, PT, R4, 0x300, PT ;  /* 0x000003000400780c */ /* 0x000fe40003f26070 */
[----:B------:R-:W-:Y:S01]  /*1220*/  ISETP.NE.AND P0, PT, R2, 0x300, PT ;  /* 0x000003000200780c */ /* 0x000fe20003f05270 */
[----:B------:R-:W-:-:S12]  /*1230*/  IMAD.MOV.U32 R2, RZ, RZ, R0 ;  /* 0x000000ffff027224 */ /* 0x000fd800078e0000 */
[----:B------:R-:W-:Y:S05]  /*1240*/  @!P0 BRA `(.L_x_23) ;  /* 0x0000000000388947 */ /* 0x000fea0003800000 */
[----:B------:R-:W0:Y:S01]  /*1250*/  LDC.64 R6, c[0x0][0x380] ;  /* 0x0000e000ff067b82 */ /* 0x000e220000000a00 */
[----:B------:R-:W-:Y:S01]  /*1260*/  LEA.HI R2, R4, 0x1, RZ, 0x18 ;  /* 0x0000000104027811 */ /* 0x000fe200078fc0ff */
[----:B------:R-:W-:-:S03]  /*1270*/  IMAD.IADD R9, R0, 0x1, R23 ;  /* 0x0000000100097824 */ /* 0x000fc600078e0217 */
[----:B------:R-:W-:Y:S01]  /*1280*/  LOP3.LUT R4, R2, 0x3, RZ, 0xc0, !PT ;  /* 0x0000000302047812 */ /* 0x000fe200078ec0ff */
[----:B------:R-:W-:-:S04]  /*1290*/  IMAD.MOV.U32 R2, RZ, RZ, R0 ;  /* 0x000000ffff027224 */ /* 0x000fc800078e0000 */
[----:B------:R-:W-:-:S07]  /*12a0*/  IMAD.MOV R8, RZ, RZ, -R4 ;  /* 0x000000ffff087224 */ /* 0x000fce00078e0a04 */
.L_x_24:
[----:B0-----:R-:W-:-:S06]  /*12b0*/  IMAD.WIDE.U32 R4, R9, 0x4, R6 ;  /* 0x0000000409047825 */ /* 0x001fcc00078e0006 */
[----:B------:R-:W2:Y:S01]  /*12c0*/  LDG.E.CONSTANT R4, desc[UR6][R4.64] ;  /* 0x0000000604047981 */ /* 0x000ea2000c1e9900 */
[----:B------:R-:W-:Y:S02]  /*12d0*/  VIADD R8, R8, 0x1 ;  /* 0x0000000108087836 */ /* 0x000fe40000000000 */
[----:B------:R-:W-:Y:S02]  /*12e0*/  VIADD R2, R2, 0x100 ;  /* 0x0000010002027836 */ /* 0x000fe40000000000 */
[----:B------:R-:W-:Y:S01]  /*12f0*/  VIADD R9, R9, 0x100 ;  /* 0x0000010009097836 */ /* 0x000fe20000000000 */
[----:B------:R-:W-:Y:S02]  /*1300*/  ISETP.NE.AND P0, PT, R8, RZ, PT ;  /* 0x000000ff0800720c */ /* 0x000fe40003f05270 */
[----:B--2---:R-:W-:-:S11]  /*1310*/  VIMNMX R3, PT, PT, R4, R3, !PT ;  /* 0x0000000304037248 */ /* 0x004fd60007fe0100 */
[----:B------:R-:W-:Y:S05]  /*1320*/  @P0 BRA `(.L_x_24) ;  /* 0xfffffffc00e00947 */ /* 0x000fea000383ffff */
.L_x_23:
[----:B------:R-:W-:Y:S05]  /*1330*/  BSYNC.RECONVERGENT B2 ;  /* 0x0000000000027941 */ /* 0x000fea0003800200 */
.L_x_22:
[----:B------:R-:W-:Y:S05]  /*1340*/  @!P1 BRA `(.L_x_21) ;  /* 0x0000000400749947 */ /* 0x000fea0003800000 */
[----:B------:R-:W0:Y:S01]  /*1350*/  LDCU.64 UR4, c[0x0][0x380] ;  /* 0x00007000ff0477ac */ /* 0x000e220008000a00 */
[----:B------:R-:W-:Y:S01]  /*1360*/  IMAD.IADD R7, R11, 0x1, -R2 ;  /* 0x000000010b077824 */ /* 0x000fe200078e0a02 */
[C---:B------:R-:W-:Y:S01]  /*1370*/  IADD3 R5, P0, PT, R2.reuse, R23, RZ ;  /* 0x0000001702057210 */ /* 0x040fe20007f1e0ff */
[----:B------:R-:W-:Y:S01]  /*1380*/  BSSY.RECONVERGENT B2, `(.L_x_25) ;  /* 0x0000033000027945 */ /* 0x000fe20003800200 */
[----:B------:R-:W-:Y:S02]  /*1390*/  IMAD.IADD R13, R2, 0x1, R23 ;  /* 0x00000001020d7824 */ /* 0x000fe400078e0217 */
[----:B------:R-:W-:Y:S01]  /*13a0*/  ISETP.GT.AND P1, PT, R7, 0xc00, PT ;  /* 0x00000c000700780c */ /* 0x000fe20003f24270 */
[----:B------:R-:W-:Y:S01]  /*13b0*/  IMAD.X R6, RZ, RZ, RZ, P0 ;  /* 0x000000ffff067224 */ /* 0x000fe200000e06ff */
[----:B0-----:R-:W-:-:S04]  /*13c0*/  LEA R4, P0, R5, UR4, 0x2 ;  /* 0x0000000405047c11 */ /* 0x001fc8000f8010ff */
[----:B------:R-:W-:Y:S02]  /*13d0*/  LEA.HI.X R5, R5, UR5, R6, 0x2, P0 ;  /* 0x0000000505057c11 */ /* 0x000fe400080f1406 */
[----:B------:R-:W-:-:S05]  /*13e0*/  IADD3 R4, P0, PT, R4, 0x800, RZ ;  /* 0x0000080004047810 */ /* 0x000fca0007f1e0ff */
[----:B------:R-:W-:Y:S01]  /*13f0*/  IMAD.X R5, RZ, RZ, R5, P0 ;  /* 0x000000ffff057224 */ /* 0x000fe200000e0605 */
[----:B------:R-:W-:Y:S01]  /*1400*/  PLOP3.LUT P0, PT, PT, PT, PT, 0x80, 0x8 ;  /* 0x000000000008781c */ /* 0x000fe20003f0f070 */
[----:B------:R-:W-:-:S12]  /*1410*/  @!P1 BRA `(.L_x_26) ;  /* 0x0000000000a49947 */ /* 0x000fd80003800000 */
[----:B------:R-:W-:Y:S01]  /*1420*/  PLOP3.LUT P0, PT, PT, PT, PT, 0x8, 0x80 ;  /* 0x000000000080781c */ /* 0x000fe20003f0e170 */
[----:B------:R-:W-:-:S12]  /*1430*/  VIADD R15, R11, 0xfffff400 ;  /* 0xfffff4000b0f7836 */ /* 0x000fd80000000000 */
.L_x_27:
[----:B------:R-:W0:Y:S01]  /*1440*/  LDC.64 R6, c[0x0][0x380] ;  /* 0x0000e000ff067b82 */ /* 0x000e220000000a00 */
[C---:B------:R-:W-:Y:S01]  /*1450*/  VIADD R25, R13.reuse, 0x400 ;  /* 0x000004000d197836 */ /* 0x040fe20000000000 */
[----:B------:R-:W2:Y:S01]  /*1460*/  LDG.E.CONSTANT R10, desc[UR6][R4.64+-0x400] ;  /* 0xfffc0006040a7981 */ /* 0x000ea2000c1e9900 */
[----:B------:R-:W-:-:S03]  /*1470*/  VIADD R9, R13, 0x800 ;  /* 0x000008000d097836 */ /* 0x000fc60000000000 */
[----:B------:R-:W3:Y:S04]  /*1480*/  LDG.E.CONSTANT R21, desc[UR6][R4.64] ;  /* 0x0000000604157981 */ /* 0x000ee8000c1e9900 */
[----:B------:R-:W3:Y:S04]  /*1490*/  LDG.E.CONSTANT R18, desc[UR6][R4.64+0x400] ;  /* 0x0004000604127981 */ /* 0x000ee8000c1e9900 */
[----:B------:R-:W4:Y:S01]  /*14a0*/  LDG.E.CONSTANT R16, desc[UR6][R4.64+0xc00] ;  /* 0x000c000604107981 */ /* 0x000f22000c1e9900 */
[----:B------:R-:W-:-:S03]  /*14b0*/  VIADD R27, R13, 0xc00 ;  /* 0x00000c000d1b7836 */ /* 0x000fc60000000000 */
[----:B------:R-:W5:Y:S04]  /*14c0*/  LDG.E.CONSTANT R17, desc[UR6][R4.64+0x1000] ;  /* 0x0010000604117981 */ /* 0x000f68000c1e9900 */
[----:B------:R-:W5:Y:S01]  /*14d0*/  LDG.E.CONSTANT R14, desc[UR6][R4.64+0x1400] ;  /* 0x00140006040e7981 */ /* 0x000f62000c1e9900 */
[----:B0-----:R-:W-:-:S03]  /*14e0*/  IMAD.WIDE.U32 R22, R13, 0x4, R6 ;  /* 0x000000040d167825 */ /* 0x001fc600078e0006 */
[----:B------:R-:W5:Y:S04]  /*14f0*/  LDG.E.CONSTANT R20, desc[UR6][R4.64+0x1c00] ;  /* 0x001c000604147981 */ /* 0x000f68000c1e9900 */
[----:B------:R-:W2:Y:S01]  /*1500*/  LDG.E.CONSTANT R12, desc[UR6][R22.64] ;  /* 0x00000006160c7981 */ /* 0x000ea2000c1e9900 */
[----:B------:R-:W-:-:S05]  /*1510*/  IMAD.WIDE.U32 R24, R25, 0x4, R6 ;  /* 0x0000000419187825 */ /* 0x000fca00078e0006 */
[----:B------:R-:W4:Y:S01]  /*1520*/  LDG.E.CONSTANT R19, desc[UR6][R24.64] ;  /* 0x0000000618137981 */ /* 0x000f22000c1e9900 */
[----:B------:R-:W-:-:S03]  /*1530*/  IMAD.WIDE.U32 R8, R9, 0x4, R6 ;  /* 0x0000000409087825 */ /* 0x000fc600078e0006 */
[----:B------:R-:W5:Y:S01]  /*1540*/  LDG.E.CONSTANT R23, desc[UR6][R4.64+0x2000] ;  /* 0x0020000604177981 */ /* 0x000f62000c1e9900 */
[----:B------:R-:W-:-:S03]  /*1550*/  IMAD.WIDE.U32 R6, R27, 0x4, R6 ;  /* 0x000000041b067825 */ /* 0x000fc600078e0006 */
[----:B------:R-:W5:Y:S04]  /*1560*/  LDG.E.CONSTANT R9, desc[UR6][R8.64] ;  /* 0x0000000608097981 */ /* 0x000f68000c1e9900 */
[----:B------:R-:W5:Y:S04]  /*1570*/  LDG.E.CONSTANT R22, desc[UR6][R4.64+0x2400] ;  /* 0x0024000604167981 */ /* 0x000f68000c1e9900 */
[----:B------:R0:W5:Y:S04]  /*1580*/  LDG.E.CONSTANT R6, desc[UR6][R6.64] ;  /* 0x0000000606067981 */ /* 0x000168000c1e9900 */
[----:B------:R-:W5:Y:S04]  /*1590*/  LDG.E.CONSTANT R25, desc[UR6][R4.64+0x2c00] ;  /* 0x002c000604197981 */ /* 0x000f68000c1e9900 */
[----:B------:R-:W5:Y:S04]  /*15a0*/  LDG.E.CONSTANT R27, desc[UR6][R4.64+0x3000] ;  /* 0x00300006041b7981 */ /* 0x000f68000c1e9900 */
[----:B------:R1:W5:Y:S01]  /*15b0*/  LDG.E.CONSTANT R24, desc[UR6][R4.64+0x3400] ;  /* 0x0034000604187981 */ /* 0x000362000c1e9900 */
[----:B------:R-:W-:-:S05]  /*15c0*/  VIADD R2, R2, 0x1000 ;  /* 0x0000100002027836 */ /* 0x000fca0000000000 */
[----:B------:R-:W-:Y:S02]  /*15d0*/  ISETP.GE.AND P1, PT, R2, R15, PT ;  /* 0x0000000f0200720c */ /* 0x000fe40003f26270 */
[----:B0-----:R-:W-:Y:S01]  /*15e0*/  IADD3 R7, P2, PT, R4, 0x4000, RZ ;  /* 0x0000400004077810 */ /* 0x001fe20007f5e0ff */
[----:B------:R-:W-:-:S04]  /*15f0*/  VIADD R13, R13, 0x1000 ;  /* 0x000010000d0d7836 */ /* 0x000fc80000000000 */
[----:B-1----:R-:W-:Y:S02]  /*1600*/  IMAD.X R5, RZ, RZ, R5, P2 ;  /* 0x000000ffff057224 */ /* 0x002fe400010e0605 */
[----:B------:R-:W-:Y:S01]  /*1610*/  IMAD.MOV.U32 R4, RZ, RZ, R7 ;  /* 0x000000ffff047224 */ /* 0x000fe200078e0007 */
[----:B--2---:R-:W-:-:S04]  /*1620*/  VIMNMX3 R10, R3, R12, R10, !PT ;  /* 0x0000000c030a720f */ /* 0x004fc8000780010a */
[----:B---3--:R-:W-:-:S04]  /*1630*/  VIMNMX3 R10, R10, R21, R18, !PT ;  /* 0x000000150a0a720f */ /* 0x008fc80007800112 */
[----:B----4-:R-:W-:-:S04]  /*1640*/  VIMNMX3 R10, R10, R19, R16, !PT ;  /* 0x000000130a0a720f */ /* 0x010fc80007800110 */
[----:B-----5:R-:W-:-:S04]  /*1650*/  VIMNMX3 R10, R10, R17, R14, !PT ;  /* 0x000000110a0a720f */ /* 0x020fc8000780010e */
[----:B------:R-:W-:-:S04]  /*1660*/  VIMNMX3 R9, R10, R9, R20, !PT ;  /* 0x000000090a09720f */ /* 0x000fc80007800114 */
[----:B------:R-:W-:-:S04]  /*1670*/  VIMNMX3 R9, R9, R23, R22, !PT ;  /* 0x000000170909720f */ /* 0x000fc80007800116 */
[----:B------:R-:W-:-:S04]  /*1680*/  VIMNMX3 R6, R9, R6, R25, !PT ;  /* 0x000000060906720f */ /* 0x000fc80007800119 */
[----:B------:R-:W-:Y:S01]  /*1690*/  VIMNMX3 R3, R6, R27, R24, !PT ;  /* 0x0000001b0603720f */ /* 0x000fe20007800118 */
[----:B------:R-:W-:Y:S06]  /*16a0*/  @!P1 BRA `(.L_x_27) ;  /* 0xfffffffc00649947 */ /* 0x000fec000383ffff */
.L_x_26:
[----:B------:R-:W-:Y:S05]  /*16b0*/  BSYNC.RECONVERGENT B2 ;  /* 0x0000000000027941 */ /* 0x000fea0003800200 */
.L_x_25:
[----:B------:R-:W-:Y:S01]  /*16c0*/  IMAD.IADD R6, R11, 0x1, -R2 ;  /* 0x000000010b067824 */ /* 0x000fe200078e0a02 */
[----:B------:R-:W-:Y:S04]  /*16d0*/  BSSY.RECONVERGENT B2, `(.L_x_28) ;  /* 0x000001a000027945 */ /* 0x000fe80003800200 */
[----:B------:R-:W-:-:S13]  /*16e0*/  ISETP.GT.AND P1, PT, R6, 0x400, PT ;  /* 0x000004000600780c */ /* 0x000fda0003f24270 */
[----:B------:R-:W-:Y:S05]  /*16f0*/  @!P1 BRA `(.L_x_29) ;  /* 0x00000000005c9947 */ /* 0x000fea0003800000 */
[----:B------:R-:W0:Y:S01]  /*1700*/  LDC.64 R8, c[0x0][0x380] ;  /* 0x0000e000ff087b82 */ /* 0x000e220000000a00 */
[C---:B------:R-:W-:Y:S01]  /*1710*/  VIADD R15, R13.reuse, 0x400 ;  /* 0x000004000d0f7836 */ /* 0x040fe20000000000 */
[----:B------:R-:W2:Y:S04]  /*1720*/  LDG.E.CONSTANT R10, desc[UR6][R4.64+-0x400] ;  /* 0xfffc0006040a7981 */ /* 0x000ea8000c1e9900 */
[----:B------:R-:W3:Y:S04]  /*1730*/  LDG.E.CONSTANT R12, desc[UR6][R4.64+0x400] ;  /* 0x00040006040c7981 */ /* 0x000ee8000c1e9900 */
[----:B------:R-:W4:Y:S04]  /*1740*/  LDG.E.CONSTANT R14, desc[UR6][R4.64+0xc00] ;  /* 0x000c0006040e7981 */ /* 0x000f28000c1e9900 */
[----:B------:R-:W5:Y:S04]  /*1750*/  LDG.E.CONSTANT R17, desc[UR6][R4.64+0x1000] ;  /* 0x0010000604117981 */ /* 0x000f68000c1e9900 */
[----:B------:R1:W5:Y:S01]  /*1760*/  LDG.E.CONSTANT R16, desc[UR6][R4.64+0x1400] ;  /* 0x0014000604107981 */ /* 0x000362000c1e9900 */
[----:B0-----:R-:W-:-:S04]  /*1770*/  IMAD.WIDE.U32 R6, R13, 0x4, R8 ;  /* 0x000000040d067825 */ /* 0x001fc800078e0008 */
[----:B------:R-:W-:Y:S02]  /*1780*/  IMAD.WIDE.U32 R8, R15, 0x4, R8 ;  /* 0x000000040f087825 */ /* 0x000fe400078e0008 */
[----:B------:R-:W2:Y:S04]  /*1790*/  LDG.E.CONSTANT R6, desc[UR6][R6.64] ;  /* 0x0000000606067981 */ /* 0x000ea8000c1e9900 */
[----:B------:R-:W3:Y:S04]  /*17a0*/  LDG.E.CONSTANT R15, desc[UR6][R4.64] ;  /* 0x00000006040f7981 */ /* 0x000ee8000c1e9900 */
[----:B------:R-:W4:Y:S01]  /*17b0*/  LDG.E.CONSTANT R9, desc[UR6][R8.64] ;  /* 0x0000000608097981 */ /* 0x000f22000c1e9900 */
[----:B------:R-:W-:Y:S01]  /*17c0*/  PLOP3.LUT P0, PT, PT, PT, PT, 0x8, 0x80 ;  /* 0x000000000080781c */ /* 0x000fe20003f0e170 */
[----:B------:R-:W-:-:S02]  /*17d0*/  VIADD R2, R2, 0x800 ;  /* 0x0000080002027836 */ /* 0x000fc40000000000 */
[----:B------:R-:W-:Y:S01]  /*17e0*/  VIADD R13, R13, 0x800 ;  /* 0x000008000d0d7836 */ /* 0x000fe20000000000 */
[----:B--2---:R-:W-:Y:S02]  /*17f0*/  VIMNMX3 R10, R3, R6, R10, !PT ;  /* 0x00000006030a720f */ /* 0x004fe4000780010a */
[----:B------:R-:W-:Y:S02]  /*1800*/  IADD3 R6, P1, PT, R4, 0x2000, RZ ;  /* 0x0000200004067810 */ /* 0x000fe40007f3e0ff */
[----:B---3--:R-:W-:-:S03]  /*1810*/  VIMNMX3 R10, R10, R15, R12, !PT ;  /* 0x0000000f0a0a720f */ /* 0x008fc6000780010c */
[----:B------:R-:W-:Y:S01]  /*1820*/  IMAD.X R7, RZ, RZ, R5, P1 ;  /* 0x000000ffff077224 */ /* 0x000fe200008e0605 */
[----:B----4-:R-:W-:Y:S01]  /*1830*/  VIMNMX3 R10, R10, R9, R14, !PT ;  /* 0x000000090a0a720f */ /* 0x010fe2000780010e */
[----:B-1----:R-:W-:Y:S02]  /*1840*/  IMAD.MOV.U32 R4, RZ, RZ, R6 ;  /* 0x000000ffff047224 */ /* 0x002fe400078e0006 */
[----:B------:R-:W-:Y:S01]  /*1850*/  IMAD.MOV.U32 R5, RZ, RZ, R7 ;  /* 0x000000ffff057224 */ /* 0x000fe200078e0007 */
[----:B-----5:R-:W-:-:S07]  /*1860*/  VIMNMX3 R3, R10, R17, R16, !PT ;  /* 0x000000110a03720f */ /* 0x020fce0007800110 */
.L_x_29:
[----:B------:R-:W-:Y:S05]  /*1870*/  BSYNC.RECONVERGENT B2 ;  /* 0x0000000000027941 */ /* 0x000fea0003800200 */
.L_x_28:
[----:B------:R-:W-:-:S13]  /*1880*/  ISETP.LT.OR P0, PT, R2, R11, P0 ;  /* 0x0000000b0200720c */ /* 0x000fda0000701670 */
[----:B------:R-:W-:Y:S05]  /*1890*/  @!P0 BRA `(.L_x_21) ;  /* 0x0000000000208947 */ /* 0x000fea0003800000 */
[----:B------:R-:W0:Y:S01]  /*18a0*/  LDC.64 R6, c[0x0][0x380] ;  /* 0x0000e000ff067b82 */ /* 0x000e220000000a00 */
[----:B------:R-:W2:Y:S04]  /*18b0*/  LDG.E.CONSTANT R2, desc[UR6][R4.64+-0x400] ;  /* 0xfffc000604027981 */ /* 0x000ea8000c1e9900 */
[----:B------:R-:W3:Y:S04]  /*18c0*/  LDG.E.CONSTANT R9, desc[UR6][R4.64] ;  /* 0x0000000604097981 */ /* 0x000ee8000c1e9900 */
[----:B------:R-:W3:Y:S01]  /*18d0*/  LDG.E.CONSTANT R8, desc[UR6][R4.64+0x400] ;  /* 0x0004000604087981 */ /* 0x000ee2000c1e9900 */
[----:B0-----:R-:W-:-:S06]  /*18e0*/  IMAD.WIDE.U32 R6, R13, 0x4, R6 ;  /* 0x000000040d067825 */ /* 0x001fcc00078e0006 */
[----:B------:R-:W2:Y:S02]  /*18f0*/  LDG.E.CONSTANT R6, desc[UR6][R6.64] ;  /* 0x0000000606067981 */ /* 0x000ea4000c1e9900 */
[----:B--2---:R-:W-:-:S04]  /*1900*/  VIMNMX3 R2, R3, R6, R2, !PT ;  /* 0x000000060302720f */ /* 0x004fc80007800102 */
[----:B---3--:R-:W-:-:S07]  /*1910*/  VIMNMX3 R3, R2, R9, R8, !PT ;  /* 0x000000090203720f */ /* 0x008fce0007800108 */
.L_x_21:
[----:B------:R-:W-:Y:S05]  /*1920*/  BSYNC.RECONVERGENT B1 ;  /* 0x0000000000017941 */ /* 0x000fea0003800200 */
.L_x_19:
[----:B------:R-:W0:Y:S01]  /*1930*/  S2R R8, SR_LANEID ;  /* 0x0000000000087919 */ /* 0x000e220000000000 */
[----:B------:R-:W1:Y:S01]  /*1940*/  SHFL.DOWN PT, R2, R3, 0x1, 0x1f ;  /* 0x08201f0003027f89 */ /* 0x000e6200000e0000 */
[C---:B0-----:R-:W-:Y:S02]  /*1950*/  ISETP.GT.AND P0, PT, R8.reuse, 0x1e, PT ;  /* 0x0000001e0800780c */ /* 0x041fe40003f04270 */
[----:B------:R-:W-:-:S11]  /*1960*/  ISETP.NE.AND P1, PT, R8, RZ, PT ;  /* 0x000000ff0800720c */ /* 0x000fd60003f25270 */
[----:B-1----:R-:W-:Y:S02]  /*1970*/  @!P0 VIMNMX R3, PT, PT, R2, R3, !PT ;  /* 0x0000000302038248 */ /* 0x002fe40007fe0100 */
[----:B------:R-:W-:Y:S01]  /*1980*/  ISETP.GT.AND P0, PT, R8, 0x1d, PT ;  /* 0x0000001d0800780c */ /* 0x000fe20003f04270 */
[----:B------:R-:W0:Y:S01]  /*1990*/  @!P1 S2R R6, SR_CgaCtaId ;  /* 0x0000000000069919 */ /* 0x000e220000008800 */
[----:B------:R-:W-:Y:S02]  /*19a0*/  @!P1 MOV R5, 0x400 ;  /* 0x0000040000059802 */ /* 0x000fe40000000f00 */
[----:B------:R-:W-:Y:S01]  /*19b0*/  @!P1 SHF.R.U32.HI R4, RZ, 0x3, R0 ;  /* 0x00000003ff049819 */ /* 0x000fe20000011600 */
[----:B------:R-:W1:Y:S03]  /*19c0*/  SHFL.DOWN PT, R2, R3, 0x2, 0x1f ;  /* 0x08401f0003027f89 */ /* 0x000e6600000e0000 */
[----:B------:R-:W-:-:S05]  /*19d0*/  @!P1 LOP3.LUT R4, R4, 0x7c, RZ, 0xc0, !PT ;  /* 0x0000007c04049812 */ /* 0x000fca00078ec0ff */
[----:B-1----:R-:W-:Y:S02]  /*19e0*/  @!P0 VIMNMX R3, PT, PT, R3, R2, !PT ;  /* 0x0000000203038248 */ /* 0x002fe40007fe0100 */
[----:B------:R-:W-:Y:S02]  /*19f0*/  ISETP.GT.AND P0, PT, R8, 0x1b, PT ;  /* 0x0000001b0800780c */ /* 0x000fe40003f04270 */
[----:B0-----:R-:W-:Y:S01]  /*1a00*/  @!P1 LEA R5, R6, R5, 0x18 ;  /* 0x0000000506059211 */ /* 0x001fe200078ec0ff */
[----:B------:R-:W0:Y:S04]  /*1a10*/  SHFL.DOWN PT, R2, R3, 0x4, 0x1f ;  /* 0x08801f0003027f89 */ /* 0x000e2800000e0000 */
[----:B------:R-:W-:-:S06]  /*1a20*/  @!P1 IMAD.IADD R7, R4, 0x1, R5 ;  /* 0x0000000104079824 */ /* 0x000fcc00078e0205 */
        /* <DEDUP_REMOVED lines=12> */
[----:B------:R-:W0:Y:S01]  /*1af0*/  S2UR UR5, SR_CgaCtaId ;  /* 0x00000000000579c3 */ /* 0x000e220000008800 */
[----:B------:R-:W-:Y:S02]  /*1b00*/  UMOV UR4, 0x400 ;  /* 0x0000040000047882 */ /* 0x000fe40000000000 */
[----:B0-----:R-:W-:-:S09]  /*1b10*/  ULEA UR4, UR5, UR4, 0x18 ;  /* 0x0000000405047291 */ /* 0x001fd2000f8ec0ff */
[----:B------:R-:W-:Y:S04]  /*1b20*/  LDS R0, [UR4+0xc] ;  /* 0x00000c04ff007984 */ /* 0x000fe80008000800 */
[----:B------:R-:W0:Y:S04]  /*1b30*/  LDS.128 R8, [UR4+0x10] ;  /* 0x00001004ff087984 */ /* 0x000e280008000c00 */
[----:B---3--:R-:W1:Y:S01]  /*1b40*/  LDS.64 R2, [UR4+0x20] ;  /* 0x00002004ff027984 */ /* 0x008e620008000a00 */
[----:B0-----:R-:W-:-:S04]  /*1b50*/  VIMNMX3 R0, R5, R0, R8, !PT ;  /* 0x000000000500720f */ /* 0x001fc80007800108 */
[----:B------:R-:W-:-:S04]  /*1b60*/  VIMNMX3 R0, R0, R9, R10, !PT ;  /* 0x000000090000720f */ /* 0x000fc8000780010a */
[----:B-1----:R-:W-:-:S04]  /*1b70*/  VIMNMX3 R0, R0, R11, R2, !PT ;  /* 0x0000000b0000720f */ /* 0x002fc80007800102 */
[----:B------:R-:W-:Y:S01]  /*1b80*/  VIMNMX R5, PT, PT, R0, R3, !PT ;  /* 0x0000000300057248 */ /* 0x000fe20007fe0100 */
[----:B------:R-:W-:Y:S06]  /*1b90*/  BRA `(.L_x_17) ;  /* 0x0000001c00007947 */ /* 0x000fec0003800000 */
.L_x_2:
        /* <DEDUP_REMOVED lines=12> */
.L_x_32:
[----:B------:R-:W-:Y:S05]  /*1c60*/  BSYNC.RECONVERGENT B1 ;  /* 0x0000000000017941 */ /* 0x000fea0003800200 */
.L_x_31:
        /* <DEDUP_REMOVED lines=16> */
.L_x_37:
        /* <DEDUP_REMOVED lines=9> */
.L_x_36:
[----:B------:R-:W-:Y:S05]  /*1e00*/  BSYNC.RECONVERGENT B2 ;  /* 0x0000000000027941 */ /* 0x000fea0003800200 */
.L_x_35:
        /* <DEDUP_REMOVED lines=8> */
.L_x_40:
        /* <DEDUP_REMOVED lines=35> */
.L_x_39:
[----:B------:R-:W-:Y:S05]  /*20c0*/  BSYNC.RECONVERGENT B2 ;  /* 0x0000000000027941 */ /* 0x000fea0003800200 */
.L_x_38:
        /* <DEDUP_REMOVED lines=22> */
.L_x_42:
[----:B------:R-:W-:Y:S05]  /*2230*/  BSYNC.RECONVERGENT B2 ;  /* 0x0000000000027941 */ /* 0x000fea0003800200 */
.L_x_41:
        /* <DEDUP_REMOVED lines=10> */
.L_x_34:
[----:B------:R-:W-:Y:S05]  /*22e0*/  BSYNC.RECONVERGENT B1 ;  /* 0x0000000000017941 */ /* 0x000fea0003800200 */
.L_x_33:
        /* <DEDUP_REMOVED lines=37> */
[----:B--2---:R-:W1:Y:S01]  /*2540*/  LDS.64 R2, [UR4+0x20] ;  /* 0x00002004ff027984 */ /* 0x004e620008000a00 */
[----:B0-----:R-:W-:-:S04]  /*2550*/  VIMNMX3 R0, R5, R0, R8, !PT ;  /* 0x000000000500720f */ /* 0x001fc80007800108 */
[----:B------:R-:W-:-:S04]  /*2560*/  VIMNMX3 R0, R0, R9, R10, !PT ;  /* 0x000000090000720f */ /* 0x000fc8000780010a */
[----:B-1----:R-:W-:-:S04]  /*2570*/  VIMNMX3 R0, R0, R11, R2, !PT ;  /* 0x0000000b0000720f */ /* 0x002fc80007800102 */
[----:B------:R-:W-:Y:S01]  /*2580*/  VIMNMX R5, PT, PT, R0, R3, !PT ;  /* 0x0000000300057248 */ /* 0x000fe20007fe0100 */
[----:B------:R-:W-:Y:S06]  /*2590*/  BRA `(.L_x_17) ;  /* 0x0000001000807947 */ /* 0x000fec0003800000 */
.L_x_43:
[----:B0-----:R-:W0:Y:S01]  /*25a0*/  S2R R4, SR_LANEID ;  /* 0x0000000000047919 */ /* 0x001e220000000000 */
[----:B------:R-:W-:-:S04]  /*25b0*/  LOP3.LUT R0, R3, 0x3e0, RZ, 0xc0, !PT ;  /* 0x000003e003007812 */ /* 0x000fc800078ec0ff */
[----:B------:R-:W-:Y:S01]  /*25c0*/  LOP3.LUT R9, RZ, R0, RZ, 0x33, !PT ;  /* 0x00000000ff097212 */ /* 0x000fe200078e33ff */
[----:B------:R-:W-:-:S04]  /*25d0*/  VIADD R5, R0, 0x20 ;  /* 0x0000002000057836 */ /* 0x000fc80000000000 */
[----:B------:R-:W-:Y:S01]  /*25e0*/  IMAD.IADD R9, R9, 0x1, R2 ;  /* 0x0000000109097824 */ /* 0x000fe200078e0202 */
[----:B------:R-:W-:-:S04]  /*25f0*/  ISETP.GT.AND P0, PT, R5, R2, PT ;  /* 0x000000020500720c */ /* 0x000fc80003f04270 */
[----:B------:R-:W-:-:S05]  /*2600*/  SEL R6, R9, 0x1f, P0 ;  /* 0x0000001f09067807 */ /* 0x000fca0000000000 */
[----:B------:R-:W1:Y:S01]  /*2610*/  SHFL.DOWN PT, R0, R7, 0x1, R6 ;  /* 0x0820000007007989 */ /* 0x000e6200000e0006 */
[C---:B0-----:R-:W-:Y:S01]  /*2620*/  ISETP.GE.AND P0, PT, R4.reuse, R6, PT ;  /* 0x000000060400720c */ /* 0x041fe20003f06270 */
[C---:B------:R-:W-:Y:S01]  /*2630*/  VIADD R5, R4.reuse, 0x2 ;  /* 0x0000000204057836 */ /* 0x040fe20000000000 */
[----:B------:R-:W-:-:S11]  /*2640*/  ISETP.NE.AND P1, PT, R4, RZ, PT ;  /* 0x000000ff0400720c */ /* 0x000fd60003f25270 */
[----:B-1----:R-:W-:Y:S02]  /*2650*/  @!P0 VIMNMX R7, PT, PT, R0, R7, !PT ;  /* 0x0000000700078248 */ /* 0x002fe40007fe0100 */
[----:B------:R-:W-:Y:S01]  /*2660*/  ISETP.GT.AND P0, PT, R5, R6, PT ;  /* 0x000000060500720c */ /* 0x000fe20003f04270 */
[----:B------:R-:W-:Y:S01]  /*2670*/  VIADD R5, R4, 0x4 ;  /* 0x0000000404057836 */ /* 0x000fe20000000000 */
[----:B------:R-:W0:Y:S01]  /*2680*/  @!P1 S2R R8, SR_CgaCtaId ;  /* 0x0000000000089919 */ /* 0x000e220000008800 */
[----:B------:R-:W1:Y:S10]  /*2690*/  SHFL.DOWN PT, R0, R7, 0x2, R6 ;  /* 0x0840000007007989 */ /* 0x000e7400000e0006 */
[----:B-1----:R-:W-:-:S02]  /*26a0*/  @!P0 VIMNMX R7, PT, PT, R7, R0, !PT ;  /* 0x0000000007078248 */ /* 0x002fc40007fe0100 */
[----:B------:R-:W-:Y:S01]  /*26b0*/  ISETP.GT.AND P0, PT, R5, R6, PT ;  /* 0x000000060500720c */ /* 0x000fe20003f04270 */
[----:B------:R-:W-:Y:S02]  /*26c0*/  VIADD R5, R4, 0x8 ;  /* 0x0000000804057836 */ /* 0x000fe40000000000 */
[----:B------:R-:W1:Y:S10]  /*26d0*/  SHFL.DOWN PT, R0, R7, 0x4, R6 ;  /* 0x0880000007007989 */ /* 0x000e7400000e0006 */
[----:B-1----:R-:W-:-:S02]  /*26e0*/  @!P0 VIMNMX R7, PT, PT, R7, R0, !PT ;  /* 0x0000000007078248 */ /* 0x002fc40007fe0100 */
[----:B------:R-:W-:Y:S01]  /*26f0*/  ISETP.GT.AND P0, PT, R5, R6, PT ;  /* 0x000000060500720c */ /* 0x000fe20003f04270 */
[----:B------:R-:W-:Y:S01]  /*2700*/  VIADD R5, R4, 0x10 ;  /* 0x0000001004057836 */ /* 0x000fe20000000000 */
[----:B------:R-:W-:Y:S01]  /*2710*/  @!P1 SHF.R.U32.HI R4, RZ, 0x3, R3 ;  /* 0x00000003ff049819 */ /* 0x000fe20000011603 */
[----:B------:R-:W1:Y:S03]  /*2720*/  SHFL.DOWN PT, R0, R7, 0x8, R6 ;  /* 0x0900000007007989 */ /* 0x000e6600000e0006 */
[----:B------:R-:W-:-:S07]  /*2730*/  @!P1 LOP3.LUT R4, R4, 0x7c, RZ, 0xc0, !PT ;  /* 0x0000007c04049812 */ /* 0x000fce00078ec0ff */
[----:B-1----:R-:W-:Y:S02]  /*2740*/  @!P0 VIMNMX R7, PT, PT, R7, R0, !PT ;  /* 0x0000000007078248 */ /* 0x002fe40007fe0100 */
[----:B------:R-:W-:Y:S02]  /*2750*/  ISETP.GT.AND P0, PT, R5, R6, PT ;  /* 0x000000060500720c */ /* 0x000fe40003f04270 */
[----:B------:R-:W-:Y:S01]  /*2760*/  @!P1 MOV R5, 0x400 ;  /* 0x0000040000059802 */ /* 0x000fe20000000f00 */
[----:B------:R-:W1:Y:S03]  /*2770*/  SHFL.DOWN PT, R0, R7, 0x10, R6 ;  /* 0x0a00000007007989 */ /* 0x000e6600000e0006 */
[----:B0-----:R-:W-:-:S05]  /*2780*/  @!P1 LEA R5, R8, R5, 0x18 ;  /* 0x0000000508059211 */ /* 0x001fca00078ec0ff */
[----:B------:R-:W-:Y:S02]  /*2790*/  @!P1 IMAD.IADD R4, R4, 0x1, R5 ;  /* 0x0000000104049824 */ /* 0x000fe400078e0205 */
[----:B-1----:R-:W-:Y:S02]  /*27a0*/  @!P0 VIMNMX R7, PT, PT, R7, R0, !PT ;  /* 0x0000000007078248 */ /* 0x002fe40007fe0100 */
        /* <DEDUP_REMOVED lines=12> */
[----:B------:R-:W1:Y:S04]  /*2870*/  LDS R0, [UR4+0xc] ;  /* 0x00000c04ff007984 */ /* 0x000e680008000800 */
[----:B------:R-:W0:Y:S04]  /*2880*/  LDS.128 R8, [UR4+0x10] ;  /* 0x00001004ff087984 */ /* 0x000e280008000c00 */
[----:B------:R-:W2:Y:S01]  /*2890*/  LDS.64 R6, [UR4+0x20] ;  /* 0x00002004ff067984 */ /* 0x000ea20008000a00 */
[----:B-1----:R-:W-:Y:S02]  /*28a0*/  @P2 VIMNMX R5, PT, PT, R5, R0, !PT ;  /* 0x0000000005052248 */ /* 0x002fe40007fe0100 */
[----:B------:R-:W-:-:S02]  /*28b0*/  ISETP.GT.AND P2, PT, R2, 0xa0, PT ;  /* 0x000000a00200780c */ /* 0x000fc40003f44270 */
[----:B0-----:R-:W-:Y:S02]  /*28c0*/  @P4 VIMNMX R5, PT, PT, R5, R8, !PT ;  /* 0x0000000805054248 */ /* 0x001fe40007fe0100 */
[C---:B------:R-:W-:Y:S02]  /*28d0*/  ISETP.GT.AND P4, PT, R2.reuse, 0xc0, PT ;  /* 0x000000c00200780c */ /* 0x040fe40003f84270 */
[----:B------:R-:W-:Y:S02]  /*28e0*/  @P3 VIMNMX R5, PT, PT, R5, R9, !PT ;  /* 0x0000000905053248 */ /* 0x000fe40007fe0100 */
[----:B------:R-:W-:Y:S02]  /*28f0*/  ISETP.GT.AND P3, PT, R2, 0xe0, PT ;  /* 0x000000e00200780c */ /* 0x000fe40003f64270 */
[----:B------:R-:W-:-:S04]  /*2900*/  @P1 VIMNMX R5, PT, PT, R5, R10, !PT ;  /* 0x0000000a05051248 */ /* 0x000fc80007fe0100 */
[----:B------:R-:W-:-:S04]  /*2910*/  @P2 VIMNMX R5, PT, PT, R5, R11, !PT ;  /* 0x0000000b05052248 */ /* 0x000fc80007fe0100 */
[----:B--2---:R-:W-:-:S04]  /*2920*/  @P4 VIMNMX R5, PT, PT, R5, R6, !PT ;  /* 0x0000000605054248 */ /* 0x004fc80007fe0100 */
[----:B------:R-:W-:Y:S01]  /*2930*/  @P3 VIMNMX R5, PT, PT, R5, R7, !PT ;  /* 0x0000000705053248 */ /* 0x000fe20007fe0100 */
[----:B------:R-:W-:Y:S06]  /*2940*/  BRA `(.L_x_17) ;  /* 0x0000000c00947947 */ /* 0x000fec0003800000 */
.L_x_30:
[----:B------:R-:W0:Y:S01]  /*2950*/  S2R R8, SR_TID.X ;  /* 0x0000000000087919 */ /* 0x000e220000002100 */
[----:B------:R-:W0:Y:S02]  /*2960*/  LDC.64 R4, c[0x0][0x380] ;  /* 0x0000e000ff047b82 */ /* 0x000e240000000a00 */
[----:B0-----:R-:W-:-:S05]  /*2970*/  IMAD.WIDE.U32 R4, R8, 0x4, R4 ;  /* 0x0000000408047825 */ /* 0x001fca00078e0004 */
[----:B------:R-:W2:Y:S04]  /*2980*/  LDG.E.CONSTANT R20, desc[UR6][R4.64] ;  /* 0x0000000604147981 */ /* 0x000ea8000c1e9900 */
[----:B------:R-:W2:Y:S04]  /*2990*/  LDG.E.CONSTANT R0, desc[UR6][R4.64+0x400] ;  /* 0x0004000604007981 */ /* 0x000ea8000c1e9900 */
[----:B------:R-:W2:Y:S04]  /*29a0*/  LDG.E.CONSTANT R3, desc[UR6][R4.64+0x800] ;  /* 0x0008000604037981 */ /* 0x000ea8000c1e9900 */
[----:B------:R-:W3:Y:S04]  /*29b0*/  LDG.E.CONSTANT R6, desc[UR6][R4.64+0xc00] ;  /* 0x000c000604067981 */ /* 0x000ee8000c1e9900 */
[----:B------:R-:W3:Y:S04]  /*29c0*/  LDG.E.CONSTANT R7, desc[UR6][R4.64+0x1000] ;  /* 0x0010000604077981 */ /* 0x000ee8000c1e9900 */
[----:B------:R-:W3:Y:S04]  /*29d0*/  LDG.E.CONSTANT R9, desc[UR6][R4.64+0x1400] ;  /* 0x0014000604097981 */ /* 0x000ee8000c1e9900 */
[----:B------:R-:W4:Y:S04]  /*29e0*/  LDG.E.CONSTANT R10, desc[UR6][R4.64+0x1800] ;  /* 0x00180006040a7981 */ /* 0x000f28000c1e9900 */
[----:B------:R-:W4:Y:S04]  /*29f0*/  LDG.E.CONSTANT R11, desc[UR6][R4.64+0x1c00] ;  /* 0x001c0006040b7981 */ /* 0x000f28000c1e9900 */
[----:B------:R-:W4:Y:S04]  /*2a00*/  LDG.E.CONSTANT R12, desc[UR6][R4.64+0x2000] ;  /* 0x00200006040c7981 */ /* 0x000f28000c1e9900 */
[----:B------:R-:W5:Y:S04]  /*2a10*/  LDG.E.CONSTANT R13, desc[UR6][R4.64+0x2400] ;  /* 0x00240006040d7981 */ /* 0x000f68000c1e9900 */
[----:B------:R-:W5:Y:S04]  /*2a20*/  LDG.E.CONSTANT R14, desc[UR6][R4.64+0x2800] ;  /* 0x00280006040e7981 */ /* 0x000f68000c1e9900 */
[----:B------:R-:W5:Y:S04]  /*2a30*/  LDG.E.CONSTANT R15, desc[UR6][R4.64+0x2c00] ;  /* 0x002c0006040f7981 */ /* 0x000f68000c1e9900 */
[----:B------:R-:W5:Y:S04]  /*2a40*/  LDG.E.CONSTANT R16, desc[UR6][R4.64+0x3000] ;  /* 0x0030000604107981 */ /* 0x000f68000c1e9900 */
[----:B------:R-:W5:Y:S04]  /*2a50*/  LDG.E.CONSTANT R17, desc[UR6][R4.64+0x3400] ;  /* 0x0034000604117981 */ /* 0x000f68000c1e9900 */
[----:B------:R-:W5:Y:S04]  /*2a60*/  LDG.E.CONSTANT R18, desc[UR6][R4.64+0x3800] ;  /* 0x0038000604127981 */ /* 0x000f68000c1e9900 */
[----:B------:R-:W5:Y:S01]  /*2a70*/  LDG.E.CONSTANT R19, desc[UR6][R4.64+0x3c00] ;  /* 0x003c000604137981 */ /* 0x000f62000c1e9900 */
[----:B------:R-:W-:-:S02]  /*2a80*/  ISETP.GE.U32.AND P0, PT, R2, 0x2000, PT ;  /* 0x000020000200780c */ /* 0x000fc40003f06070 */
[----:B--2---:R-:W-:Y:S02]  /*2a90*/  VIMNMX3 R0, R20, R0, R3, !PT ;  /* 0x000000001400720f */ /* 0x004fe40007800103 */
[----:B---3--:R-:W-:Y:S02]  /*2aa0*/  VIMNMX3 R7, R6, R7, R9, !PT ;  /* 0x000000070607720f */ /* 0x008fe40007800109 */
[----:B----4-:R-:W-:Y:S01]  /*2ab0*/  VIMNMX3 R10, R10, R11, R12, !PT ;  /* 0x0000000b0a0a720f */ /* 0x010fe2000780010c */
[----:B------:R-:W-:-:S03]  /*2ac0*/  IMAD.MOV.U32 R11, RZ, RZ, 0x1000 ;  /* 0x00001000ff0b7424 */ /* 0x000fc600078e00ff */
[----:B------:R-:W-:Y:S02]  /*2ad0*/  VIMNMX3 R0, R0, R7, R10, !PT ;  /* 0x000000070000720f */ /* 0x000fe4000780010a */
[----:B-----5:R-:W-:Y:S02]  /*2ae0*/  VIMNMX3 R14, R13, R14, R15, !PT ;  /* 0x0000000e0d0e720f */ /* 0x020fe4000780010f */
[----:B------:R-:W-:-:S04]  /*2af0*/  VIMNMX3 R16, R16, R17, R18, !PT ;  /* 0x000000111010720f */ /* 0x000fc80007800112 */
[----:B------:R-:W-:-:S04]  /*2b00*/  VIMNMX3 R19, R14, R16, R19, !PT ;  /* 0x000000100e13720f */ /* 0x000fc80007800113 */
[----:B------:R-:W-:Y:S01]  /*2b10*/  VIMNMX R0, PT, PT, R0, R19, !PT ;  /* 0x0000001300007248 */ /* 0x000fe20007fe0100 */
[----:B------:R-:W-:Y:S06]  /*2b20*/  @!P0 BRA `(.L_x_44) ;  /* 0x0000000000908947 */ /* 0x000fec0003800000 */
[----:B------:R-:W0:Y:S01]  /*2b30*/  LDC R3, c[0x0][0x390] ;  /* 0x0000e400ff037b82 */ /* 0x000e220000000800 */
[----:B------:R-:W-:Y:S02]  /*2b40*/  VIADD R10, R2, 0xfffff000 ;  /* 0xfffff000020a7836 */ /* 0x000fe40000000000 */
[----:B------:R-:W-:-:S07]  /*2b50*/  IMAD.MOV.U32 R11, RZ, RZ, 0x1000 ;  /* 0x00001000ff0b7424 */ /* 0x000fce00078e00ff */
.L_x_46:
[----:B------:R-:W-:-:S05]  /*2b60*/  IMAD.WIDE R6, R11, 0x4, R4 ;  /* 0x000000040b067825 */ /* 0x000fca00078e0204 */
        /* <DEDUP_REMOVED lines=14> */
[----:B------:R-:W5:Y:S04]  /*2c50*/  LDG.E.CONSTANT R12, desc[UR6][R6.64+0x3800] ;  /* 0x00380006060c7981 */ /* 0x000f68000c1e9900 */
[----:B------:R-:W5:Y:S01]  /*2c60*/  LDG.E.CONSTANT R15, desc[UR6][R6.64+0x3c00] ;  /* 0x003c0006060f7981 */ /* 0x000f62000c1e9900 */
[----:B--2---:R-:W-:Y:S01]  /*2c70*/  VIMNMX3 R17, R0, R17, R2, !PT ;  /* 0x000000110011720f */ /* 0x004fe20007800102 */
[----:B0-----:R-:W-:-:S04]  /*2c80*/  IMAD.MOV.U32 R2, RZ, RZ, R3 ;  /* 0x000000ffff027224 */ /* 0x001fc800078e0003 */
[----:B------:R-:W-:-:S05]  /*2c90*/  IMAD.IADD R0, R2, 0x1, -R11 ;  /* 0x0000000102007824 */ /* 0x000fca00078e0a0b */
[----:B------:R-:W-:Y:S02]  /*2ca0*/  ISETP.GE.AND P0, PT, R0, 0x1000, PT ;  /* 0x000010000000780c */ /* 0x000fe40003f06270 */
[----:B---3--:R-:W-:Y:S02]  /*2cb0*/  VIMNMX3 R16, R16, R19, R18, !PT ;  /* 0x000000131010720f */ /* 0x008fe40007800112 */
[----:B----4-:R-:W-:-:S04]  /*2cc0*/  VIMNMX3 R20, R20, R21, R22, !PT ;  /* 0x000000151414720f */ /* 0x010fc80007800116 */
[----:B------:R-:W-:Y:S02]  /*2cd0*/  VIMNMX3 R16, R17, R16, R20, !PT ;  /* 0x000000101110720f */ /* 0x000fe40007800114 */
[----:B-----5:R-:W-:Y:S02]  /*2ce0*/  VIMNMX3 R23, R23, R24, R25, !PT ;  /* 0x000000181717720f */ /* 0x020fe40007800119 */
[----:B------:R-:W-:Y:S02]  /*2cf0*/  VIMNMX3 R14, R14, R13, R9, !PT ;  /* 0x0000000d0e0e720f */ /* 0x000fe40007800109 */
[----:B------:R-:W-:-:S04]  /*2d00*/  VIMNMX R12, PT, PT, R12, R15, !PT ;  /* 0x0000000f0c0c7248 */ /* 0x000fc80007fe0100 */
[----:B------:R-:W-:-:S04]  /*2d10*/  VIMNMX3 R23, R23, R14, R12, !PT ;  /* 0x0000000e1717720f */ /* 0x000fc8000780010c */
[----:B------:R-:W-:Y:S01]  /*2d20*/  VIMNMX R0, PT, PT, R16, R23, !PT ;  /* 0x0000001710007248 */ /* 0x000fe20007fe0100 */
[----:B------:R-:W-:Y:S06]  /*2d30*/  @!P0 BRA `(.L_x_45) ;  /* 0x0000000400fc8947 */ /* 0x000fec0003800000 */
[----:B------:R-:W-:-:S05]  /*2d40*/  VIADD R11, R11, 0x1000 ;  /* 0x000010000b0b7836 */ /* 0x000fca0000000000 */
[----:B------:R-:W-:-:S13]  /*2d50*/  ISETP.GT.AND P0, PT, R11, R10, PT ;  /* 0x0000000a0b00720c */ /* 0x000fda0003f04270 */
[----:B------:R-:W-:Y:S05]  /*2d60*/  @!P0 BRA `(.L_x_46) ;  /* 0xfffffffc007c8947 */ /* 0x000fea000383ffff */
.L_x_44:
[----:B------:R-:W-:-:S13]  /*2d70*/  ISETP.GE.AND P0, PT, R11, R2, PT ;  /* 0x000000020b00720c */ /* 0x000fda0003f06270 */
[----:B------:R-:W-:Y:S05]  /*2d80*/  @P0 BRA `(.L_x_45) ;  /* 0x0000000400e80947 */ /* 0x000fea0003800000 */
[----:B------:R-:W-:Y:S01]  /*2d90*/  IMAD.IADD R9, R2, 0x1, -R11 ;  /* 0x0000000102097824 */ /* 0x000fe200078e0a0b */
[----:B------:R-:W-:Y:S04]  /*2da0*/  BSSY.RECONVERGENT B1, `(.L_x_45) ;  /* 0x0000078000017945 */ /* 0x000fe80003800200 */
[----:B------:R-:W-:-:S13]  /*2db0*/  ISETP.GE.AND P0, PT, R8, R9, PT ;  /* 0x000000090800720c */ /* 0x000fda0003f06270 */
[----:B------:R-:W-:Y:S05]  /*2dc0*/  @P0 BRA `(.L_x_47) ;  /* 0x0000000400d40947 */ /* 0x000fea0003800000 */
[----:B------:R-:W-:Y:S01]  /*2dd0*/  LOP3.LUT R3, RZ, R8, RZ, 0x33, !PT ;  /* 0x00000008ff037212 */ /* 0x000fe200078e33ff */
[----:B------:R-:W-:Y:S01]  /*2de0*/  BSSY.RECONVERGENT B2, `(.L_x_48) ;  /* 0x0000015000027945 */ /* 0x000fe20003800200 */
[----:B------:R-:W-:Y:S02]  /*2df0*/  IMAD.MOV.U32 R10, RZ, RZ, R8 ;  /* 0x000000ffff0a7224 */ /* 0x000fe400078e0008 */
[----:B------:R-:W-:-:S04]  /*2e00*/  IADD3 R2, PT, PT, -R11, R2, R3 ;  /* 0x000000020b027210 */ /* 0x000fc80007ffe103 */
[C---:B------:R-:W-:Y:S02]  /*2e10*/  LOP3.LUT R3, R2.reuse, 0x300, RZ, 0xc0, !PT ;  /* 0x0000030002037812 */ /* 0x040fe400078ec0ff */
[----:B------:R-:W-:Y:S02]  /*2e20*/  ISETP.GE.U32.AND P1, PT, R2, 0x300, PT ;  /* 0x000003000200780c */ /* 0x000fe40003f26070 */
[----:B------:R-:W-:-:S13]  /*2e30*/  ISETP.NE.AND P0, PT, R3, 0x300, PT ;  /* 0x000003000300780c */ /* 0x000fda0003f05270 */
[----:B------:R-:W-:Y:S05]  /*2e40*/  @!P0 BRA `(.L_x_49) ;  /* 0x0000000000388947 */ /* 0x000fea0003800000 */
[----:B------:R-:W0:Y:S01]  /*2e50*/  LDC.64 R4, c[0x0][0x380] ;  /* 0x0000e000ff047b82 */ /* 0x000e220000000a00 */
[----:B------:R-:W-:Y:S01]  /*2e60*/  LEA.HI R2, R2, 0x1, RZ, 0x18 ;  /* 0x0000000102027811 */ /* 0x000fe200078fc0ff */
[----:B------:R-:W-:Y:S02]  /*2e70*/  IMAD.IADD R7, R8, 0x1, R11 ;  /* 0x0000000108077824 */ /* 0x000fe400078e020b */
[----:B------:R-:W-:Y:S01]  /*2e80*/  IMAD.MOV.U32 R10, RZ, RZ, R8 ;  /* 0x000000ffff0a7224 */ /* 0x000fe200078e0008 */
[----:B------:R-:W-:-:S05]  /*2e90*/  LOP3.LUT R2, R2, 0x3, RZ, 0xc0, !PT ;  /* 0x0000000302027812 */ /* 0x000fca00078ec0ff */
[----:B------:R-:W-:-:S07]  /*2ea0*/  IMAD.MOV R6, RZ, RZ, -R2 ;  /* 0x000000ffff067224 */ /* 0x000fce00078e0a02 */
.L_x_50:
        /* <DEDUP_REMOVED lines=8> */
.L_x_49:
[----:B------:R-:W-:Y:S05]  /*2f30*/  BSYNC.RECONVERGENT B2 ;  /* 0x0000000000027941 */ /* 0x000fea0003800200 */
.L_x_48:
        /* <DEDUP_REMOVED lines=16> */
.L_x_53:
        /* <DEDUP_REMOVED lines=39> */
.L_x_52:
[----:B------:R-:W-:Y:S05]  /*32b0*/  BSYNC.RECONVERGENT B2 ;  /* 0x0000000000027941 */ /* 0x000fea0003800200 */
.L_x_51:
        /* <DEDUP_REMOVED lines=10> */
[----:B------:R-:W5:Y:S01]  /*3360*/  LDG.E.CONSTANT R16, desc[UR6][R2.64+0x1400] ;  /* 0x0014000602107981 */ /* 0x000f62000c1e9900 */
[----:B0-----:R-:W-:-:S04]  /*3370*/  IMAD.WIDE.U32 R4, R11, 0x4, R6 ;  /* 0x000000040b047825 */ /* 0x001fc800078e0006 */
[----:B------:R-:W-:Y:S02]  /*3380*/  IMAD.WIDE.U32 R6, R13, 0x4, R6 ;  /* 0x000000040d067825 */ /* 0x000fe400078e0006 */
[----:B------:R0:W2:Y:S04]  /*3390*/  LDG.E.CONSTANT R5, desc[UR6][R4.64] ;  /* 0x0000000604057981 */ /* 0x0000a8000c1e9900 */
[----:B------:R1:W3:Y:S04]  /*33a0*/  LDG.E.CONSTANT R13, desc[UR6][R2.64] ;  /* 0x00000006020d7981 */ /* 0x0002e8000c1e9900 */
[----:B------:R-:W4:Y:S01]  /*33b0*/  LDG.E.CONSTANT R7, desc[UR6][R6.64] ;  /* 0x0000000606077981 */ /* 0x000f22000c1e9900 */
[----:B0-----:R-:W-:Y:S01]  /*33c0*/  IADD3 R4, P1, PT, R2, 0x2000, RZ ;  /* 0x0000200002047810 */ /* 0x001fe20007f3e0ff */
[----:B------:R-:W-:Y:S01]  /*33d0*/  VIADD R10, R10, 0x800 ;  /* 0x000008000a0a7836 */ /* 0x000fe20000000000 */
[----:B------:R-:W-:Y:S01]  /*33e0*/  PLOP3.LUT P0, PT, PT, PT, PT, 0x8, 0x80 ;  /* 0x000000000080781c */ /* 0x000fe20003f0e170 */
[----:B------:R-:W-:-:S02]  /*33f0*/  VIADD R11, R11, 0x800 ;  /* 0x000008000b0b7836 */ /* 0x000fc40000000000 */
[----:B-1----:R-:W-:Y:S01]  /*3400*/  IMAD.MOV.U32 R2, RZ, RZ, R4 ;  /* 0x000000ffff027224 */ /* 0x002fe200078e0004 */
[----:B--2---:R-:W-:-:S04]  /*3410*/  VIMNMX3 R12, R0, R5, R12, !PT ;  /* 0x00000005000c720f */ /* 0x004fc8000780010c */
[----:B---3--:R-:W-:Y:S01]  /*3420*/  VIMNMX3 R12, R12, R13, R14, !PT ;  /* 0x0000000d0c0c720f */ /* 0x008fe2000780010e */
[----:B------:R-:W-:-:S03]  /*3430*/  IMAD.X R5, RZ, RZ, R3, P1 ;  /* 0x000000ffff057224 */ /* 0x000fc600008e0603 */
[----:B----4-:R-:W-:Y:S01]  /*3440*/  VIMNMX3 R12, R12, R7, R15, !PT ;  /* 0x000000070c0c720f */ /* 0x010fe2000780010f */
[----:B------:R-:W-:-:S03]  /*3450*/  IMAD.MOV.U32 R3, RZ, RZ, R5 ;  /* 0x000000ffff037224 */ /* 0x000fc600078e0005 */
[----:B-----5:R-:W-:-:S07]  /*3460*/  VIMNMX3 R0, R12, R17, R16, !PT ;  /* 0x000000110c00720f */ /* 0x020fce0007800110 */
.L_x_55:
[----:B------:R-:W-:Y:S05]  /*3470*/  BSYNC.RECONVERGENT B2 ;  /* 0x0000000000027941 */ /* 0x000fea0003800200 */
.L_x_54:
        /* <DEDUP_REMOVED lines=10> */
.L_x_47:
[----:B------:R-:W-:Y:S05]  /*3520*/  BSYNC.RECONVERGENT B1 ;  /* 0x0000000000017941 */ /* 0x000fea0003800200 */
.L_x_45:
[----:B------:R-:W0:Y:S01]  /*3530*/  S2R R6, SR_LANEID ;  /* 0x0000000000067919 */ /* 0x000e220000000000 */
[----:B------:R-:W-:-:S05]  /*3540*/  IMAD.MOV.U32 R5, RZ, RZ, R0 ;  /* 0x000000ffff057224 */ /* 0x000fca00078e0000 */
        /* <DEDUP_REMOVED lines=30> */
[----:B0-----:R-:W-:Y:S04]  /*3730*/  LDS R0, [UR4+0xc] ;  /* 0x00000c04ff007984 */ /* 0x001fe80008000800 */
[----:B------:R-:W0:Y:S04]  /*3740*/  LDS.128 R8, [UR4+0x10] ;  /* 0x00001004ff087984 */ /* 0x000e280008000c00 */
[----:B------:R-:W1:Y:S01]  /*3750*/  LDS.64 R2, [UR4+0x20] ;  /* 0x00002004ff027984 */ /* 0x000e620008000a00 */
[----:B0-----:R-:W-:-:S04]  /*3760*/  VIMNMX3 R0, R5, R0, R8, !PT ;  /* 0x000000000500720f */ /* 0x001fc80007800108 */
[----:B------:R-:W-:-:S04]  /*3770*/  VIMNMX3 R0, R0, R9, R10, !PT ;  /* 0x000000090000720f */ /* 0x000fc8000780010a */
[----:B-1----:R-:W-:-:S04]  /*3780*/  VIMNMX3 R0, R0, R11, R2, !PT ;  /* 0x0000000b0000720f */ /* 0x002fc80007800102 */
[----:B------:R-:W-:-:S07]  /*3790*/  VIMNMX R5, PT, PT, R0, R3, !PT ;  /* 0x0000000300057248 */ /* 0x000fce0007fe0100 */
.L_x_17:
[----:B------:R-:W-:Y:S05]  /*37a0*/  BSYNC.RECONVERGENT B0 ;  /* 0x0000000000007941 */ /* 0x000fea0003800200 */
.L_x_1:
[----:B------:R-:W-:Y:S05]  /*37b0*/  @P0 EXIT ;  /* 0x000000000000094d */ /* 0x000fea0003800000 */
[----:B------:R-:W5:Y:S01]  /*37c0*/  LDCU UR4, c[0x0][0x398] ;  /* 0x00007300ff0477ac */ /* 0x000f620008000800 */
[----:B0-23--:R-:W0:Y:S01]  /*37d0*/  LDC.64 R2, c[0x0][0x388] ;  /* 0x0000e200ff027b82 */ /* 0x00de220000000a00 */
[----:B-----5:R-:W2:Y:S02]  /*37e0*/  F2I.TRUNC.NTZ R0, UR4 ;  /* 0x0000000400007d05 */ /* 0x020ea4000820f100 */
[----:B--2---:R-:W-:-:S04]  /*37f0*/  VIMNMX R0, PT, PT, R0, R5, !PT ;  /* 0x0000000500007248 */ /* 0x004fc80007fe0100 */
[----:B-1--4-:R-:W-:-:S05]  /*3800*/  I2FP.F32.S32 R5, R0 ;  /* 0x0000000000057245 */ /* 0x012fca0000201400 */
[----:B0-----:R-:W-:Y:S01]  /*3810*/  STG.E desc[UR6][R2.64], R5 ;  /* 0x0000000502007986 */ /* 0x001fe2000c101906 */
[----:B------:R-:W-:Y:S05]  /*3820*/  EXIT ;  /* 0x000000000000794d */ /* 0x000fea0003800000 */
.L_x_56:
[----:B------:R-:W-:-:S00]  /*3830*/  BRA `(.L_x_56) ;  /* 0xfffffffc00fc7947 */ /* 0x000fc0000383ffff */
[----:B------:R-:W-:-:S00]  /*3840*/  NOP ;  /* 0x0000000000007918 */ /* 0x000fc00000000000 */
        /* <DEDUP_REMOVED lines=11> */
.L_x_292:


//--------------------- .text._ZN3cub18CUB_300001_SM_10006detail6reduce18DeviceReduceKernelINS2_10policy_hubIiyN4cuda3__47maximumIiEEE10Policy1000EN6thrust24THRUST_300001_SM_1000_NS10device_ptrIiEEyS8_i8AbsValueEEvT0_PT3_T1_NS0_13GridEvenShareISJ_EET2_T4_ --------------------------
	.section	.text._ZN3cub18CUB_300001_SM_10006detail6reduce18DeviceReduceKernelINS2_10policy_hubIiyN4cuda3__47maximumIiEEE10Policy1000EN6thrust24THRUST_300001_SM_1000_NS10device_ptrIiEEyS8_i8AbsValueEEvT0_PT3_T1_NS0_13GridEvenShareISJ_EET2_T4_,"ax",@progbits
	.align	128
        .global         _ZN3cub18CUB_300001_SM_10006detail6reduce18DeviceReduceKernelINS2_10policy_hubIiyN4cuda3__47maximumIiEEE10Policy1000EN6thrust24THRUST_300001_SM_1000_NS10device_ptrIiEEyS8_i8AbsValueEEvT0_PT3_T1_NS0_13GridEvenShareISJ_EET2_T4_
        .type           _ZN3cub18CUB_300001_SM_10006detail6reduce18DeviceReduceKernelINS2_10policy_hubIiyN4cuda3__47maximumIiEEE10Policy1000EN6thrust24THRUST_300001_SM_1000_NS10device_ptrIiEEyS8_i8AbsValueEEvT0_PT3_T1_NS0_13GridEvenShareISJ_EET2_T4_,@function
        .size           _ZN3cub18CUB_300001_SM_10006detail6reduce18DeviceReduceKernelINS2_10policy_hubIiyN4cuda3__47maximumIiEEE10Policy1000EN6thrust24THRUST_300001_SM_1000_NS10device_ptrIiEEyS8_i8AbsValueEEvT0_PT3_T1_NS0_13GridEvenShareISJ_EET2_T4_,(.L_x_293 - _ZN3cub18CUB_300001_SM_10006detail6reduce18DeviceReduceKernelINS2_10policy_hubIiyN4cuda3__47maximumIiEEE10Policy1000EN6thrust24THRUST_300001_SM_1000_NS10device_ptrIiEEyS8_i8AbsValueEEvT0_PT3_T1_NS0_13GridEvenShareISJ_EET2_T4_)
        .other          _ZN3cub18CUB_300001_SM_10006detail6reduce18DeviceReduceKernelINS2_10policy_hubIiyN4cuda3__47maximumIiEEE10Policy1000EN6thrust24THRUST_300001_SM_1000_NS10device_ptrIiEEyS8_i8AbsValueEEvT0_PT3_T1_NS0_13GridEvenShareISJ_EET2_T4_,@"STO_CUDA_ENTRY STV_DEFAULT"
_ZN3cub18CUB_300001_SM_10006detail6reduce18DeviceReduceKernelINS2_10policy_hubIiyN4cuda3__47maximumIiEEE10Policy1000EN6thrust24THRUST_300001_SM_1000_NS10device_ptrIiEEyS8_i8AbsValueEEvT0_PT3_T1_NS0_13GridEvenShareISJ_EET2_T4_:
.text._ZN3cub18CUB_300001_SM_10006detail6reduce18DeviceReduceKernelINS2_10policy_hubIiyN4cuda3__47maximumIiEEE10Policy1000EN6thrust24THRUST_300001_SM_1000_NS10device_ptrIiEEyS8_i8AbsValueEEvT0_PT3_T1_NS0_13GridEvenShareISJ_EET2_T4_:
[----:B------:R-:W-:Y:S08]  /*0000*/  LDC R1, c[0x0][0x37c] ;  /* 0x0000df00ff017b82 */ /* 0x000ff00000000800 */
[----:B------:R-:W0:Y:S01]  /*0010*/  S2UR UR18, SR_CTAID.X ;  /* 0x00000000001279c3 */ /* 0x000e220000002500 */
[----:B------:R-:W1:Y:S01]  /*0020*/  LDCU.64 UR4, c[0x0][0x3b8] ;  /* 0x00007700ff0477ac */ /* 0x000e620008000a00 */
[----:B------:R-:W-:Y:S01]  /*0030*/  BSSY.RECONVERGENT B0, `(.L_x_57) ;  /* 0x0000339000007945 */ /* 0x000fe20003800200 */
[----:B------:R-:W2:Y:S01]  /*0040*/  LDCU UR11, c[0x0][0x3c0] ;  /* 0x00007800ff0b77ac */ /* 0x000ea20008000800 */
[----:B------:R-:W3:Y:S01]  /*0050*/  LDCU.64 UR16, c[0x0][0x358] ;  /* 0x00006b00ff1077ac */ /* 0x000ee20008000a00 */
[----:B-1----:R-:W-:-:S02]  /*0060*/  IMAD.U32 R2, RZ, RZ, UR4 ;  /* 0x00000004ff027e24 */ /* 0x002fc4000f8e00ff */
[----:B------:R-:W-:Y:S01]  /*0070*/  IMAD.U32 R3, RZ, RZ, UR5 ;  /* 0x00000005ff037e24 */ /* 0x000fe2000f8e00ff */
[----:B--2---:R-:W-:Y:S02]  /*0080*/  USHF.L.U32 UR5, UR11, 0xc, URZ ;  /* 0x0000000c0b057899 */ /* 0x004fe400080006ff */
[----:B0-----:R-:W-:Y:S02]  /*0090*/  USHF.L.U32 UR9, UR18, 0xc, URZ ;  /* 0x0000000c12097899 */ /* 0x001fe400080006ff */
[----:B------:R-:W-:-:S04]  /*00a0*/  USHF.R.S32.HI UR4, URZ, 0x1f, UR5 ;  /* 0x0000001fff047899 */ /* 0x000fc80008011405 */
[----:B------:R-:W-:-:S04]  /*00b0*/  IADD3 R19, P1, PT, R2, -UR9, RZ ;  /* 0x8000000902137c10 */ /* 0x000fc8000ff3e0ff */
[----:B------:R-:W-:Y:S02]  /*00c0*/  ISETP.GT.U32.AND P0, PT, R19, 0xfff, PT ;  /* 0x00000fff1300780c */ /* 0x000fe40003f04070 */
[----:B------:R-:W-:-:S04]  /*00d0*/  IADD3.X R20, PT, PT, R3, -0x1, RZ, P1, !PT ;  /* 0xffffffff03147810 */ /* 0x000fc80000ffe4ff */
[----:B------:R-:W-:-:S13]  /*00e0*/  ISETP.GT.U32.AND.EX P0, PT, R20, RZ, PT, P0 ;  /* 0x000000ff1400720c */ /* 0x000fda0003f04100 */
[----:B---3--:R-:W-:Y:S05]  /*00f0*/  @P0 BRA `(.L_x_58) ;  /* 0x0000001400140947 */ /* 0x008fea0003800000 */
[----:B------:R-:W0:Y:S01]  /*0100*/  S2R R6, SR_TID.X ;  /* 0x0000000000067919 */ /* 0x000e220000002100 */
[----:B------:R-:W-:Y:S01]  /*0110*/  VIADD R5, R2, -UR9 ;  /* 0x8000000902057c36 */ /* 0x000fe20008000000 */
[----:B------:R-:W-:Y:S01]  /*0120*/  BSSY.RECONVERGENT B1, `(.L_x_59) ;  /* 0x000000d000017945 */ /* 0x000fe20003800200 */
[----:B------:R-:W-:-:S03]  /*0130*/  IMAD.MOV.U32 R4, RZ, RZ, RZ ;  /* 0x000000ffff047224 */ /* 0x000fc600078e00ff */
[----:B0-----:R-:W-:Y:S01]  /*0140*/  ISETP.GE.AND P0, PT, R6, R5, PT ;  /* 0x000000050600720c */ /* 0x001fe20003f06270 */
[----:B------:R-:W-:-:S12]  /*0150*/  IMAD.MOV.U32 R0, RZ, RZ, R6 ;  /* 0x000000ffff007224 */ /* 0x000fd800078e0006 */
[----:B------:R-:W-:Y:S05]  /*0160*/  @P0 BRA `(.L_x_60) ;  /* 0x0000000000200947 */ /* 0x000fea0003800000 */
[----:B------:R-:W0:Y:S01]  /*0170*/  LDC.64 R8, c[0x0][0x380] ;  /* 0x0000e000ff087b82 */ /* 0x000e220000000a00 */
[----:B------:R-:W-:-:S04]  /*0180*/  VIADD R3, R6, UR9 ;  /* 0x0000000906037c36 */ /* 0x000fc80008000000 */
[----:B0-----:R-:W-:-:S06]  /*0190*/  IMAD.WIDE.U32 R8, R3, 0x4, R8 ;  /* 0x0000000403087825 */ /* 0x001fcc00078e0008 */
[----:B------:R-:W2:Y:S01]  /*01a0*/  LDG.E R8, desc[UR16][R8.64] ;  /* 0x0000001008087981 */ /* 0x000ea2000c1e1900 */
[----:B------:R-:W-:Y:S01]  /*01b0*/  VIADD R0, R6, 0x100 ;  /* 0x0000010006007836 */ /* 0x000fe20000000000 */
[----:B--2---:R-:W-:-:S04]  /*01c0*/  IABS R4, R8 ;  /* 0x0000000800047213 */ /* 0x004fc80000000000 */
[----:B------:R-:W-:-:S06]  /*01d0*/  I2FP.F32.S32 R4, R4 ;  /* 0x0000000400047245 */ /* 0x000fcc0000201400 */
[----:B------:R-:W0:Y:S02]  /*01e0*/  F2I.TRUNC.NTZ R4, R4 ;  /* 0x0000000400047305 */ /* 0x000e24000020f100 */
.L_x_60:
[----:B------:R-:W-:Y:S05]  /*01f0*/  BSYNC.RECONVERGENT B1 ;  /* 0x0000000000017941 */ /* 0x000fea0003800200 */
.L_x_59:
[----:B------:R-:W-:Y:S01]  /*0200*/  ISETP.GE.AND P0, PT, R0, R5, PT ;  /* 0x000000050000720c */ /* 0x000fe20003f06270 */
[----:B------:R-:W-:-:S12]  /*0210*/  BSSY.RECONVERGENT B1, `(.L_x_61) ;  /* 0x00000cd000017945 */ /* 0x000fd80003800200 */
[----:B------:R-:W-:Y:S05]  /*0220*/  @P0 BRA `(.L_x_62) ;  /* 0x0000000c002c0947 */ /* 0x000fea0003800000 */
[----:B------:R-:W-:Y:S01]  /*0230*/  LOP3.LUT R3, RZ, R0, RZ, 0x33, !PT ;  /* 0x00000000ff037212 */ /* 0x000fe200078e33ff */
[----:B------:R-:W-:Y:S03]  /*0240*/  BSSY.RECONVERGENT B2, `(.L_x_63) ;  /* 0x0000067000027945 */ /* 0x000fe60003800200 */
[----:B------:R-:W-:-:S04]  /*0250*/  IADD3 R3, PT, PT, R2, -UR9, R3 ;  /* 0x8000000902037c10 */ /* 0x000fc8000fffe003 */
[C---:B------:R-:W-:Y:S02]  /*0260*/  ISETP.GE.U32.AND P1, PT, R3.reuse, 0xf00, PT ;  /* 0x00000f000300780c */ /* 0x040fe40003f26070 */
[----:B------:R-:W-:-:S04]  /*0270*/  LEA.HI R7, R3, 0x1, RZ, 0x18 ;  /* 0x0000000103077811 */ /* 0x000fc800078fc0ff */
[----:B------:R-:W-:-:S04]  /*0280*/  LOP3.LUT R24, R7, 0xf, RZ, 0xc0, !PT ;  /* 0x0000000f07187812 */ /* 0x000fc800078ec0ff */
[----:B------:R-:W-:-:S03]  /*0290*/  ISETP.NE.AND P0, PT, R24, RZ, PT ;  /* 0x000000ff1800720c */ /* 0x000fc60003f05270 */
[----:B------:R-:W-:Y:S10]  /*02a0*/  @!P1 BRA `(.L_x_64) ;  /* 0x0000000400809947 */ /* 0x000ff40003800000 */
[----:B------:R-:W1:Y:S01]  /*02b0*/  LDCU.64 UR6, c[0x0][0x380] ;  /* 0x00007000ff0677ac */ /* 0x000e620008000a00 */
[----:B------:R-:W-:Y:S01]  /*02c0*/  IMAD.WIDE.U32 R2, R0, 0x4, RZ ;  /* 0x0000000400027825 */ /* 0x000fe200078e00ff */
[----:B------:R-:W-:Y:S01]  /*02d0*/  LOP3.LUT R8, R7, 0x1fffff0, RZ, 0xc0, !PT ;  /* 0x01fffff007087812 */ /* 0x000fe200078ec0ff */
[----:B------:R-:W-:-:S04]  /*02e0*/  UIMAD.WIDE.U32 UR4, UR18, 0x4000, URZ ;  /* 0x00004000120478a5 */ /* 0x000fc8000f8e00ff */
[----:B------:R-:W-:Y:S02]  /*02f0*/  IMAD.MOV R8, RZ, RZ, -R8 ;  /* 0x000000ffff087224 */ /* 0x000fe400078e0a08 */
[----:B------:R-:W-:Y:S02]  /*0300*/  LOP3.LUT R2, R2, UR4, RZ, 0xfc, !PT ;  /* 0x0000000402027c12 */ /* 0x000fe4000f8efcff */
[----:B------:R-:W-:Y:S02]  /*0310*/  LOP3.LUT R3, R3, UR5, RZ, 0xfc, !PT ;  /* 0x0000000503037c12 */ /* 0x000fe4000f8efcff */
[----:B-1----:R-:W-:-:S04]  /*0320*/  IADD3 R2, P1, PT, R2, UR6, RZ ;  /* 0x0000000602027c10 */ /* 0x002fc8000ff3e0ff */
[----:B------:R-:W-:-:S04]  /*0330*/  IADD3 R2, P2, PT, R2, 0x2000, RZ ;  /* 0x0000200002027810 */ /* 0x000fc80007f5e0ff */
[----:B------:R-:W-:-:S09]  /*0340*/  IADD3.X R3, PT, PT, RZ, UR7, R3, P2, P1 ;  /* 0x00000007ff037c10 */ /* 0x000fd200097e2403 */
.L_x_65:
[----:B------:R-:W2:Y:S04]  /*0350*/  LDG.E R25, desc[UR16][R2.64+-0x1c00] ;  /* 0xffe4001002197981 */ /* 0x000ea8000c1e1900 */
[----:B------:R-:W3:Y:S04]  /*0360*/  LDG.E R16, desc[UR16][R2.64+-0x1800] ;  /* 0xffe8001002107981 */ /* 0x000ee8000c1e1900 */
[----:B------:R-:W4:Y:S04]  /*0370*/  LDG.E R17, desc[UR16][R2.64+-0x1400] ;  /* 0xffec001002117981 */ /* 0x000f28000c1e1900 */
[----:B------:R-:W5:Y:S04]  /*0380*/  LDG.E R18, desc[UR16][R2.64+-0x1000] ;  /* 0xfff0001002127981 */ /* 0x000f68000c1e1900 */
        /* <DEDUP_REMOVED lines=11> */
[----:B------:R1:W5:Y:S01]  /*0440*/  LDG.E R14, desc[UR16][R2.64+0x1c00] ;  /* 0x001c0010020e7981 */ /* 0x000362000c1e1900 */
[----:B------:R-:W-:-:S05]  /*0450*/  VIADD R8, R8, 0x10 ;  /* 0x0000001008087836 */ /* 0x000fca0000000000 */
[----:B------:R-:W-:Y:S02]  /*0460*/  ISETP.NE.AND P1, PT, R8, RZ, PT ;  /* 0x000000ff0800720c */ /* 0x000fe40003f25270 */
[----:B-1----:R-:W-:Y:S01]  /*0470*/  IADD3 R2, P2, PT, R2, 0x4000, RZ ;  /* 0x0000400002027810 */ /* 0x002fe20007f5e0ff */
[----:B------:R-:W-:-:S04]  /*0480*/  VIADD R0, R0, 0x1000 ;  /* 0x0000100000007836 */ /* 0x000fc80000000000 */
[----:B------:R-:W-:Y:S01]  /*0490*/  IMAD.X R3, RZ, RZ, R3, P2 ;  /* 0x000000ffff037224 */ /* 0x000fe200010e0603 */
[----:B--2---:R-:W-:Y:S02]  /*04a0*/  IABS R25, R25 ;  /* 0x0000001900197213 */ /* 0x004fe40000000000 */
[----:B---3--:R-:W-:Y:S02]  /*04b0*/  IABS R26, R16 ;  /* 0x00000010001a7213 */ /* 0x008fe40000000000 */
[----:B------:R-:W-:-:S03]  /*04c0*/  I2FP.F32.S32 R16, R25 ;  /* 0x0000001900107245 */ /* 0x000fc60000201400 */
[----:B------:R-:W-:Y:S01]  /*04d0*/  IMAD.MOV.U32 R25, RZ, RZ, R26 ;  /* 0x000000ffff197224 */ /* 0x000fe200078e001a */
[----:B----4-:R-:W-:-:S04]  /*04e0*/  IABS R26, R17 ;  /* 0x00000011001a7213 */ /* 0x010fc80000000000 */
[----:B------:R-:W-:Y:S01]  /*04f0*/  I2FP.F32.S32 R17, R25 ;  /* 0x0000001900117245 */ /* 0x000fe20000201400 */
[----:B------:R-:W-:Y:S01]  /*0500*/  IMAD.MOV.U32 R25, RZ, RZ, R26 ;  /* 0x000000ffff197224 */ /* 0x000fe200078e001a */
[----:B-----5:R-:W-:-:S04]  /*0510*/  IABS R26, R18 ;  /* 0x00000012001a7213 */ /* 0x020fc80000000000 */
[----:B------:R-:W-:Y:S01]  /*0520*/  I2FP.F32.S32 R18, R25 ;  /* 0x0000001900127245 */ /* 0x000fe20000201400 */
[----:B------:R-:W-:Y:S01]  /*0530*/  IMAD.MOV.U32 R25, RZ, RZ, R26 ;  /* 0x000000ffff197224 */ /* 0x000fe200078e001a */
[----:B------:R-:W-:-:S04]  /*0540*/  IABS R26, R19 ;  /* 0x00000013001a7213 */ /* 0x000fc80000000000 */
[----:B------:R-:W-:Y:S01]  /*0550*/  I2FP.F32.S32 R19, R25 ;  /* 0x0000001900137245 */ /* 0x000fe20000201400 */
[----:B------:R-:W-:Y:S01]  /*0560*/  IMAD.MOV.U32 R25, RZ, RZ, R26 ;  /* 0x000000ffff197224 */ /* 0x000fe200078e001a */
[----:B------:R-:W-:Y:S02]  /*0570*/  IABS R26, R20 ;  /* 0x00000014001a7213 */ /* 0x000fe40000000000 */
[----:B------:R-:W-:Y:S02]  /*0580*/  IABS R15, R15 ;  /* 0x0000000f000f7213 */ /* 0x000fe40000000000 */
[----:B------:R-:W-:Y:S01]  /*0590*/  I2FP.F32.S32 R20, R25 ;  /* 0x0000001900147245 */ /* 0x000fe20000201400 */
[----:B------:R-:W-:Y:S01]  /*05a0*/  IMAD.MOV.U32 R25, RZ, RZ, R26 ;  /* 0x000000ffff197224 */ /* 0x000fe200078e001a */
[----:B------:R-:W-:Y:S02]  /*05b0*/  I2FP.F32.S32 R15, R15 ;  /* 0x0000000f000f7245 */ /* 0x000fe40000201400 */
[----:B------:R-:W-:-:S02]  /*05c0*/  IABS R26, R21 ;  /* 0x00000015001a7213 */ /* 0x000fc40000000000 */
[----:B------:R-:W-:Y:S01]  /*05d0*/  I2FP.F32.S32 R21, R25 ;  /* 0x0000001900157245 */ /* 0x000fe20000201400 */
[----:B------:R-:W-:Y:S02]  /*05e0*/  F2I.TRUNC.NTZ R16, R16 ;  /* 0x0000001000107305 */ /* 0x000fe4000020f100 */
[----:B------:R-:W-:Y:S01]  /*05f0*/  IMAD.MOV.U32 R25, RZ, RZ, R26 ;  /* 0x000000ffff197224 */ /* 0x000fe200078e001a */
[----:B------:R-:W-:-:S05]  /*0600*/  IABS R26, R22 ;  /* 0x00000016001a7213 */ /* 0x000fca0000000000 */
[----:B------:R-:W0:Y:S01]  /*0610*/  F2I.TRUNC.NTZ R15, R15 ;  /* 0x0000000f000f7305 */ /* 0x000e22000020f100 */
[----:B------:R-:W-:Y:S01]  /*0620*/  I2FP.F32.S32 R22, R25 ;  /* 0x0000001900167245 */ /* 0x000fe20000201400 */
[----:B------:R-:W-:Y:S01]  /*0630*/  IMAD.MOV.U32 R25, RZ, RZ, R26 ;  /* 0x000000ffff197224 */ /* 0x000fe200078e001a */
[----:B------:R-:W-:-:S05]  /*0640*/  IABS R26, R23 ;  /* 0x00000017001a7213 */ /* 0x000fca0000000000 */
[----:B------:R-:W-:Y:S01]  /*0650*/  F2I.TRUNC.NTZ R17, R17 ;  /* 0x0000001100117305 */ /* 0x000fe2000020f100 */
[----:B------:R-:W-:-:S07]  /*0660*/  I2FP.F32.S32 R23, R25 ;  /* 0x0000001900177245 */ /* 0x000fce0000201400 */
[----:B------:R-:W1:Y:S01]  /*0670*/  F2I.TRUNC.NTZ R18, R18 ;  /* 0x0000001200127305 */ /* 0x000e62000020f100 */
[----:B------:R-:W-:Y:S02]  /*0680*/  IABS R9, R9 ;  /* 0x0000000900097213 */ /* 0x000fe40000000000 */
[----:B------:R-:W-:Y:S02]  /*0690*/  I2FP.F32.S32 R26, R26 ;  /* 0x0000001a001a7245 */ /* 0x000fe40000201400 */
[----:B------:R-:W-:-:S03]  /*06a0*/  IABS R10, R10 ;  /* 0x0000000a000a7213 */ /* 0x000fc60000000000 */
[----:B------:R-:W-:Y:S01]  /*06b0*/  F2I.TRUNC.NTZ R19, R19 ;  /* 0x0000001300137305 */ /* 0x000fe2000020f100 */
[----:B------:R-:W-:Y:S02]  /*06c0*/  IABS R12, R12 ;  /* 0x0000000c000c7213 */ /* 0x000fe40000000000 */
[----:B------:R-:W-:-:S05]  /*06d0*/  IABS R25, R13 ;  /* 0x0000000d00197213 */ /* 0x000fca0000000000 */
[----:B------:R-:W2:Y:S01]  /*06e0*/  F2I.TRUNC.NTZ R20, R20 ;  /* 0x0000001400147305 */ /* 0x000ea2000020f100 */
[----:B------:R-:W-:Y:S02]  /*06f0*/  I2FP.F32.S32 R9, R9 ;  /* 0x0000000900097245 */ /* 0x000fe40000201400 */
[----:B------:R-:W-:Y:S02]  /*0700*/  IABS R11, R11 ;  /* 0x0000000b000b7213 */ /* 0x000fe40000000000 */
[----:B------:R-:W-:-:S03]  /*0710*/  I2FP.F32.S32 R10, R10 ;  /* 0x0000000a000a7245 */ /* 0x000fc60000201400 */
[----:B------:R-:W-:Y:S01]  /*0720*/  F2I.TRUNC.NTZ R21, R21 ;  /* 0x0000001500157305 */ /* 0x000fe2000020f100 */
[----:B0-----:R-:W-:Y:S02]  /*0730*/  VIMNMX3 R15, R4, R15, R16, !PT ;  /* 0x0000000f040f720f */ /* 0x001fe40007800110 */
[----:B------:R-:W-:-:S05]  /*0740*/  I2FP.F32.S32 R13, R12 ;  /* 0x0000000c000d7245 */ /* 0x000fca0000201400 */
[----:B------:R-:W0:Y:S01]  /*0750*/  F2I.TRUNC.NTZ R22, R22 ;  /* 0x0000001600167305 */ /* 0x000e22000020f100 */
[----:B------:R-:W-:Y:S01]  /*0760*/  IMAD.MOV.U32 R12, RZ, RZ, R25 ;  /* 0x000000ffff0c7224 */ /* 0x000fe200078e0019 */
[----:B------:R-:W-:Y:S02]  /*0770*/  I2FP.F32.S32 R11, R11 ;  /* 0x0000000b000b7245 */ /* 0x000fe40000201400 */
[----:B------:R-:W-:-:S04]  /*0780*/  IABS R14, R14 ;  /* 0x0000000e000e7213 */ /* 0x000fc80000000000 */
[----:B------:R-:W-:Y:S01]  /*0790*/  F2I.TRUNC.NTZ R23, R23 ;  /* 0x0000001700177305 */ /* 0x000fe2000020f100 */
[----:B-1----:R-:W-:-:S07]  /*07a0*/  VIMNMX3 R15, R15, R17, R18, !PT ;  /* 0x000000110f0f720f */ /* 0x002fce0007800112 */
[----:B------:R-:W1:Y:S01]  /*07b0*/  F2I.TRUNC.NTZ R26, R26 ;  /* 0x0000001a001a7305 */ /* 0x000e62000020f100 */
[----:B------:R-:W-:Y:S02]  /*07c0*/  I2FP.F32.S32 R12, R12 ;  /* 0x0000000c000c7245 */ /* 0x000fe40000201400 */
[----:B------:R-:W-:Y:S02]  /*07d0*/  I2FP.F32.S32 R14, R14 ;  /* 0x0000000e000e7245 */ /* 0x000fe40000201400 */
[----:B--2---:R-:W-:-:S03]  /*07e0*/  VIMNMX3 R15, R15, R19, R20, !PT ;  /* 0x000000130f0f720f */ /* 0x004fc60007800114 */
[----:B------:R-:W-:Y:S01]  /*07f0*/  F2I.TRUNC.NTZ R9, R9 ;  /* 0x0000000900097305 */ /* 0x000fe2000020f100 */
[----:B0-----:R-:W-:-:S07]  /*0800*/  VIMNMX3 R15, R15, R21, R22, !PT ;  /* 0x000000150f0f720f */ /* 0x001fce0007800116 */
[----:B------:R-:W0:Y:S01]  /*0810*/  F2I.TRUNC.NTZ R10, R10 ;  /* 0x0000000a000a7305 */ /* 0x000e22000020f100 */
[----:B-1----:R-:W-:-:S07]  /*0820*/  VIMNMX3 R15, R15, R23, R26, !PT ;  /* 0x000000170f0f720f */ /* 0x002fce000780011a */
[----:B------:R-:W-:Y:S08]  /*0830*/  F2I.TRUNC.NTZ R11, R11 ;  /* 0x0000000b000b7305 */ /* 0x000ff0000020f100 */
[----:B------:R-:W1:Y:S01]  /*0840*/  F2I.TRUNC.NTZ R4, R13 ;  /* 0x0000000d00047305 */ /* 0x000e62000020f100 */
[----:B0-----:R-:W-:-:S07]  /*0850*/  VIMNMX3 R9, R15, R9, R10, !PT ;  /* 0x000000090f09720f */ /* 0x001fce000780010a */
[----:B------:R-:W-:Y:S08]  /*0860*/  F2I.TRUNC.NTZ R12, R12 ;  /* 0x0000000c000c7305 */ /* 0x000ff0000020f100 */
[----:B------:R-:W0:Y:S01]  /*0870*/  F2I.TRUNC.NTZ R14, R14 ;  /* 0x0000000e000e7305 */ /* 0x000e22000020f100 */
[----:B-1----:R-:W-:-:S04]  /*0880*/  VIMNMX3 R9, R9, R11, R4, !PT ;  /* 0x0000000b0909720f */ /* 0x002fc80007800104 */
[----:B0-----:R-:W-:Y:S01]  /*0890*/  VIMNMX3 R4, R9, R12, R14, !PT ;  /* 0x0000000c0904720f */ /* 0x001fe2000780010e */
[----:B------:R-:W-:Y:S06]  /*08a0*/  @P1 BRA `(.L_x_65) ;  /* 0xfffffff800a81947 */ /* 0x000fec000383ffff */
.L_x_64:
[----:B------:R-:W-:Y:S05]  /*08b0*/  BSYNC.RECONVERGENT B2 ;  /* 0x0000000000027941 */ /* 0x000fea0003800200 */
.L_x_63:
[----:B------:R-:W-:Y:S05]  /*08c0*/  @!P0 BRA `(.L_x_62) ;  /* 0x0000000400848947 */ /* 0x000fea0003800000 */
[----:B------:R-:W-:Y:S01]  /*08d0*/  ISETP.GE.U32.AND P0, PT, R24, 0x8, PT ;  /* 0x000000081800780c */ /* 0x000fe20003f06070 */
[----:B------:R-:W-:Y:S01]  /*08e0*/  BSSY.RECONVERGENT B2, `(.L_x_66) ;  /* 0x0000031000027945 */ /* 0x000fe20003800200 */
[----:B------:R-:W-:-:S04]  /*08f0*/  LOP3.LUT R16, R7, 0x7, RZ, 0xc0, !PT ;  /* 0x0000000707107812 */ /* 0x000fc800078ec0ff */
[----:B------:R-:W-:-:S07]  /*0900*/  ISETP.NE.AND P1, PT, R16, RZ, PT ;  /* 0x000000ff1000720c */ /* 0x000fce0003f25270 */
[----:B------:R-:W-:Y:S06]  /*0910*/  @!P0 BRA `(.L_x_67) ;  /* 0x0000000000b48947 */ /* 0x000fec0003800000 */
[----:B------:R-:W1:Y:S01]  /*0920*/  LDCU.64 UR4, c[0x0][0x380] ;  /* 0x00007000ff0477ac */ /* 0x000e620008000a00 */
[----:B------:R-:W-:-:S04]  /*0930*/  IADD3 R3, P0, PT, R0, UR9, RZ ;  /* 0x0000000900037c10 */ /* 0x000fc8000ff1e0ff */
[----:B------:R-:W-:Y:S02]  /*0940*/  LEA.HI.X.SX32 R8, R0, RZ, 0x1, P0 ;  /* 0x000000ff00087211 */ /* 0x000fe400000f0eff */
[----:B-1----:R-:W-:-:S04]  /*0950*/  LEA R2, P0, R3, UR4, 0x2 ;  /* 0x0000000403027c11 */ /* 0x002fc8000f8010ff */
[----:B------:R-:W-:-:S05]  /*0960*/  LEA.HI.X R3, R3, UR5, R8, 0x2, P0 ;  /* 0x0000000503037c11 */ /* 0x000fca00080f1408 */
[----:B------:R-:W2:Y:S04]  /*0970*/  LDG.E R10, desc[UR16][R2.64] ;  /* 0x00000010020a7981 */ /* 0x000ea8000c1e1900 */
[----:B------:R-:W3:Y:S04]  /*0980*/  LDG.E R11, desc[UR16][R2.64+0x400] ;  /* 0x00040010020b7981 */ /* 0x000ee8000c1e1900 */
[----:B------:R-:W4:Y:S04]  /*0990*/  LDG.E R14, desc[UR16][R2.64+0x800] ;  /* 0x00080010020e7981 */ /* 0x000f28000c1e1900 */
[----:B------:R-:W5:Y:S04]  /*09a0*/  LDG.E R15, desc[UR16][R2.64+0xc00] ;  /* 0x000c0010020f7981 */ /* 0x000f68000c1e1900 */
[----:B------:R-:W5:Y:S04]  /*09b0*/  LDG.E R12, desc[UR16][R2.64+0x1400] ;  /* 0x00140010020c7981 */ /* 0x000f68000c1e1900 */
[----:B------:R-:W5:Y:S04]  /*09c0*/  LDG.E R9, desc[UR16][R2.64+0x1800] ;  /* 0x0018001002097981 */ /* 0x000f68000c1e1900 */
[----:B------:R-:W5:Y:S04]  /*09d0*/  LDG.E R8, desc[UR16][R2.64+0x1c00] ;  /* 0x001c001002087981 */ /* 0x000f68000c1e1900 */
[----:B------:R5:W5:Y:S01]  /*09e0*/  LDG.E R13, desc[UR16][R2.64+0x1000] ;  /* 0x00100010020d7981 */ /* 0x000b62000c1e1900 */
[----:B------:R-:W-:Y:S01]  /*09f0*/  VIADD R0, R0, 0x800 ;  /* 0x0000080000007836 */ /* 0x000fe20000000000 */
[----:B--2---:R-:W-:-:S02]  /*0a00*/  IABS R10, R10 ;  /* 0x0000000a000a7213 */ /* 0x004fc40000000000 */
[----:B---3--:R-:W-:Y:S02]  /*0a10*/  IABS R17, R11 ;  /* 0x0000000b00117213 */ /* 0x008fe40000000000 */
[----:B----4-:R-:W-:Y:S02]  /*0a20*/  IABS R14, R14 ;  /* 0x0000000e000e7213 */ /* 0x010fe40000000000 */
[----:B------:R-:W-:Y:S01]  /*0a30*/  I2FP.F32.S32 R11, R10 ;  /* 0x0000000a000b7245 */ /* 0x000fe20000201400 */
[----:B------:R-:W-:Y:S01]  /*0a40*/  IMAD.MOV.U32 R10, RZ, RZ, R17 ;  /* 0x000000ffff0a7224 */ /* 0x000fe200078e0011 */
[----:B-----5:R-:W-:Y:S02]  /*0a50*/  IABS R3, R15 ;  /* 0x0000000f00037213 */ /* 0x020fe40000000000 */
[----:B------:R-:W-:Y:S02]  /*0a60*/  I2FP.F32.S32 R2, R14 ;  /* 0x0000000e00027245 */ /* 0x000fe40000201400 */
[----:B------:R-:W-:-:S02]  /*0a70*/  IABS R14, R12 ;  /* 0x0000000c000e7213 */ /* 0x000fc40000000000 */
[----:B------:R-:W-:Y:S02]  /*0a80*/  IABS R15, R9 ;  /* 0x00000009000f7213 */ /* 0x000fe40000000000 */
[----:B------:R-:W-:Y:S02]  /*0a90*/  I2FP.F32.S32 R10, R10 ;  /* 0x0000000a000a7245 */ /* 0x000fe40000201400 */
[----:B------:R-:W-:Y:S01]  /*0aa0*/  I2FP.F32.S32 R9, R14 ;  /* 0x0000000e00097245 */ /* 0x000fe20000201400 */
[----:B------:R-:W-:Y:S01]  /*0ab0*/  IMAD.MOV.U32 R14, RZ, RZ, R15 ;  /* 0x000000ffff0e7224 */ /* 0x000fe200078e000f */
[----:B------:R-:W-:Y:S02]  /*0ac0*/  IABS R15, R8 ;  /* 0x00000008000f7213 */ /* 0x000fe40000000000 */
[----:B------:R-:W-:Y:S01]  /*0ad0*/  I2FP.F32.S32 R3, R3 ;  /* 0x0000000300037245 */ /* 0x000fe20000201400 */
[----:B------:R-:W-:Y:S01]  /*0ae0*/  F2I.TRUNC.NTZ R11, R11 ;  /* 0x0000000b000b7305 */ /* 0x000fe2000020f100 */
[----:B------:R-:W-:-:S02]  /*0af0*/  IABS R13, R13 ;  /* 0x0000000d000d7213 */ /* 0x000fc40000000000 */
[----:B------:R-:W-:Y:S01]  /*0b00*/  I2FP.F32.S32 R8, R14 ;  /* 0x0000000e00087245 */ /* 0x000fe20000201400 */
[----:B------:R-:W-:-:S04]  /*0b10*/  IMAD.MOV.U32 R14, RZ, RZ, R15 ;  /* 0x000000ffff0e7224 */ /* 0x000fc800078e000f */
[----:B------:R-:W0:Y:S01]  /*0b20*/  F2I.TRUNC.NTZ R10, R10 ;  /* 0x0000000a000a7305 */ /* 0x000e22000020f100 */
[----:B------:R-:W-:Y:S02]  /*0b30*/  I2FP.F32.S32 R12, R13 ;  /* 0x0000000d000c7245 */ /* 0x000fe40000201400 */
[----:B------:R-:W-:-:S05]  /*0b40*/  I2FP.F32.S32 R14, R14 ;  /* 0x0000000e000e7245 */ /* 0x000fca0000201400 */
[----:B------:R-:W-:Y:S08]  /*0b50*/  F2I.TRUNC.NTZ R2, R2 ;  /* 0x0000000200027305 */ /* 0x000ff0000020f100 */
[----:B------:R-:W1:Y:S01]  /*0b60*/  F2I.TRUNC.NTZ R3, R3 ;  /* 0x0000000300037305 */ /* 0x000e62000020f100 */
[----:B0-----:R-:W-:-:S07]  /*0b70*/  VIMNMX3 R11, R4, R11, R10, !PT ;  /* 0x0000000b040b720f */ /* 0x001fce000780010a */
[----:B------:R-:W-:Y:S08]  /*0b80*/  F2I.TRUNC.NTZ R13, R12 ;  /* 0x0000000c000d7305 */ /* 0x000ff0000020f100 */
[----:B------:R-:W0:Y:S01]  /*0b90*/  F2I.TRUNC.NTZ R9, R9 ;  /* 0x0000000900097305 */ /* 0x000e22000020f100 */
[----:B-1----:R-:W-:-:S07]  /*0ba0*/  VIMNMX3 R2, R11, R2, R3, !PT ;  /* 0x000000020b02720f */ /* 0x002fce0007800103 */
[----:B------:R-:W-:Y:S08]  /*0bb0*/  F2I.TRUNC.NTZ R15, R8 ;  /* 0x00000008000f7305 */ /* 0x000ff0000020f100 */
[----:B------:R-:W1:Y:S01]  /*0bc0*/  F2I.TRUNC.NTZ R14, R14 ;  /* 0x0000000e000e7305 */ /* 0x000e62000020f100 */
[----:B0-----:R-:W-:-:S04]  /*0bd0*/  VIMNMX3 R2, R2, R13, R9, !PT ;  /* 0x0000000d0202720f */ /* 0x001fc80007800109 */
[----:B-1----:R-:W-:-:S07]  /*0be0*/  VIMNMX3 R4, R2, R15, R14, !PT ;  /* 0x0000000f0204720f */ /* 0x002fce000780010e */
.L_x_67:
[----:B------:R-:W-:Y:S05]  /*0bf0*/  BSYNC.RECONVERGENT B2 ;  /* 0x0000000000027941 */ /* 0x000fea0003800200 */
.L_x_66:
        /* <DEDUP_REMOVED lines=14> */
[----:B------:R-:W5:Y:S01]  /*0ce0*/  LDG.E R12, desc[UR16][R2.64+0xc00] ;  /* 0x000c0010020c7981 */ /* 0x000f62000c1e1900 */
[----:B------:R-:W-:Y:S01]  /*0cf0*/  VIADD R0, R0, 0x400 ;  /* 0x0000040000007836 */ /* 0x000fe20000000000 */
[----:B--2---:R-:W-:-:S02]  /*0d00*/  IABS R10, R9 ;  /* 0x00000009000a7213 */ /* 0x004fc40000000000 */
[----:B---3--:R-:W-:Y:S02]  /*0d10*/  IABS R8, R8 ;  /* 0x0000000800087213 */ /* 0x008fe40000000000 */
[----:B------:R-:W-:Y:S02]  /*0d20*/  I2FP.F32.S32 R10, R10 ;  /* 0x0000000a000a7245 */ /* 0x000fe40000201400 */
[----:B----4-:R-:W-:Y:S02]  /*0d30*/  IABS R11, R11 ;  /* 0x0000000b000b7213 */ /* 0x010fe40000000000 */
[----:B------:R-:W-:Y:S02]  /*0d40*/  I2FP.F32.S32 R8, R8 ;  /* 0x0000000800087245 */ /* 0x000fe40000201400 */
[----:B-----5:R-:W-:Y:S02]  /*0d50*/  IABS R2, R12 ;  /* 0x0000000c00027213 */ /* 0x020fe40000000000 */
[----:B------:R-:W-:-:S02]  /*0d60*/  I2FP.F32.S32 R11, R11 ;  /* 0x0000000b000b7245 */ /* 0x000fc40000201400 */
[----:B------:R-:W-:Y:S01]  /*0d70*/  I2FP.F32.S32 R2, R2 ;  /* 0x0000000200027245 */ /* 0x000fe20000201400 */
[----:B------:R-:W-:Y:S08]  /*0d80*/  F2I.TRUNC.NTZ R9, R8 ;  /* 0x0000000800097305 */ /* 0x000ff0000020f100 */
[----:B------:R-:W0:Y:S08]  /*0d90*/  F2I.TRUNC.NTZ R10, R10 ;  /* 0x0000000a000a7305 */ /* 0x000e30000020f100 */
[----:B------:R-:W-:Y:S08]  /*0da0*/  F2I.TRUNC.NTZ R11, R11 ;  /* 0x0000000b000b7305 */ /* 0x000ff0000020f100 */
[----:B------:R-:W1:Y:S01]  /*0db0*/  F2I.TRUNC.NTZ R2, R2 ;  /* 0x0000000200027305 */ /* 0x000e62000020f100 */
[----:B0-----:R-:W-:-:S04]  /*0dc0*/  VIMNMX3 R4, R4, R9, R10, !PT ;  /* 0x000000090404720f */ /* 0x001fc8000780010a */
[----:B-1----:R-:W-:-:S07]  /*0dd0*/  VIMNMX3 R4, R4, R11, R2, !PT ;  /* 0x0000000b0404720f */ /* 0x002fce0007800102 */
.L_x_69:
[----:B------:R-:W-:Y:S05]  /*0de0*/  BSYNC.RECONVERGENT B2 ;  /* 0x0000000000027941 */ /* 0x000fea0003800200 */
.L_x_68:
[----:B------:R-:W-:Y:S05]  /*0df0*/  @!P1 BRA `(.L_x_62) ;  /* 0x0000000000389947 */ /* 0x000fea0003800000 */
[----:B------:R-:W1:Y:S01]  /*0e00*/  LDC.64 R2, c[0x0][0x380] ;  /* 0x0000e000ff027b82 */ /* 0x000e620000000a00 */
[----:B------:R-:W-:Y:S02]  /*0e10*/  IMAD.U32 R9, RZ, RZ, UR18 ;  /* 0x00000012ff097e24 */ /* 0x000fe4000f8e00ff */
[----:B------:R-:W-:Y:S02]  /*0e20*/  IMAD.MOV R7, RZ, RZ, -R7 ;  /* 0x000000ffff077224 */ /* 0x000fe400078e0a07 */
[----:B-1----:R-:W-:-:S07]  /*0e30*/  IMAD.WIDE.U32 R2, R9, 0x4000, R2 ;  /* 0x0000400009027825 */ /* 0x002fce00078e0002 */
.L_x_70:
[----:B------:R-:W-:-:S06]  /*0e40*/  IMAD.WIDE R8, R0, 0x4, R2 ;  /* 0x0000000400087825 */ /* 0x000fcc00078e0202 */
[----:B------:R-:W2:Y:S01]  /*0e50*/  LDG.E R8, desc[UR16][R8.64] ;  /* 0x0000001008087981 */ /* 0x000ea2000c1e1900 */
[----:B------:R-:W-:Y:S02]  /*0e60*/  VIADD R7, R7, 0x1 ;  /* 0x0000000107077836 */ /* 0x000fe40000000000 */
[----:B------:R-:W-:-:S03]  /*0e70*/  VIADD R0, R0, 0x100 ;  /* 0x0000010000007836 */ /* 0x000fc60000000000 */
[----:B------:R-:W-:Y:S02]  /*0e80*/  ISETP.NE.AND P0, PT, R7, RZ, PT ;  /* 0x000000ff0700720c */ /* 0x000fe40003f05270 */
[----:B--2---:R-:W-:-:S04]  /*0e90*/  IABS R10, R8 ;  /* 0x00000008000a7213 */ /* 0x004fc80000000000 */
[----:B------:R-:W-:-:S04]  /*0ea0*/  I2FP.F32.S32 R10, R10 ;  /* 0x0000000a000a7245 */ /* 0x000fc80000201400 */
[----:B------:R-:W0:Y:S02]  /*0eb0*/  F2I.TRUNC.NTZ R11, R10 ;  /* 0x0000000a000b7305 */ /* 0x000e24000020f100 */
[----:B0-----:R-:W-:Y:S01]  /*0ec0*/  VIMNMX R4, PT, PT, R11, R4, !PT ;  /* 0x000000040b047248 */ /* 0x001fe20007fe0100 */
[----:B------:R-:W-:Y:S06]  /*0ed0*/  @P0 BRA `(.L_x_70) ;  /* 0xfffffffc00d80947 */ /* 0x000fec000383ffff */
.L_x_62:
[----:B------:R-:W-:Y:S05]  /*0ee0*/  BSYNC.RECONVERGENT B1 ;  /* 0x0000000000017941 */ /* 0x000fea0003800200 */
.L_x_61:
[----:B------:R-:W-:Y:S01]  /*0ef0*/  ISETP.GE.AND P0, PT, R5, 0x100, PT ;  /* 0x000001000500780c */ /* 0x000fe20003f06270 */
[----:B0-----:R-:W-:-:S12]  /*0f00*/  IMAD.MOV.U32 R9, RZ, RZ, R4 ;  /* 0x000000ffff097224 */ /* 0x001fd800078e0004 */
[----:B------:R-:W-:Y:S05]  /*0f10*/  @!P0 BRA `(.L_x_71) ;  /* 0x0000000000a08947 */ /* 0x000fea0003800000 */
[----:B------:R-:W0:Y:S01]  /*0f20*/  S2R R7, SR_LANEID ;  /* 0x0000000000077919 */ /* 0x000e220000000000 */
[----:B------:R-:W1:Y:S02]  /*0f30*/  SHFL.DOWN PT, R0, R9, 0x1, 0x1f ;  /* 0x08201f0009007f89 */ /* 0x000e6400000e0000 */
[----:B-1----:R-:W-:Y:S02]  /*0f40*/  VIMNMX R0, PT, PT, R0, R9, !PT ;  /* 0x0000000900007248 */ /* 0x002fe40007fe0100 */
[C---:B0-----:R-:W-:Y:S02]  /*0f50*/  ISETP.GT.AND P0, PT, R7.reuse, 0x1e, PT ;  /* 0x0000001e0700780c */ /* 0x041fe40003f04270 */
[----:B------:R-:W-:Y:S02]  /*0f60*/  ISETP.NE.AND P1, PT, R7, RZ, PT ;  /* 0x000000ff0700720c */ /* 0x000fe40003f25270 */
[----:B------:R-:W-:Y:S02]  /*0f70*/  SEL R0, R9, R0, P0 ;  /* 0x0000000009007207 */ /* 0x000fe40000000000 */
[----:B------:R-:W-:-:S03]  /*0f80*/  ISETP.GT.AND P0, PT, R7, 0x1d, PT ;  /* 0x0000001d0700780c */ /* 0x000fc60003f04270 */
[----:B------:R-:W0:Y:S06]  /*0f90*/  SHFL.DOWN PT, R3, R0, 0x2, 0x1f ;  /* 0x08401f0000037f89 */ /* 0x000e2c00000e0000 */
        /* <DEDUP_REMOVED lines=32> */
.L_x_71:
[----:B------:R-:W0:Y:S01]  /*11a0*/  S2R R7, SR_LANEID ;  /* 0x0000000000077919 */ /* 0x000e220000000000 */
[----:B------:R-:W-:-:S05]  /*11b0*/  LOP3.LUT R0, R6, 0x3e0, RZ, 0xc0, !PT ;  /* 0x000003e006007812 */ /* 0x000fca00078ec0ff */
[----:B------:R-:W-:Y:S01]  /*11c0*/  VIADD R2, R0, 0x20 ;  /* 0x0000002000027836 */ /* 0x000fe20000000000 */
[----:B------:R-:W-:-:S04]  /*11d0*/  LOP3.LUT R0, RZ, R0, RZ, 0x33, !PT ;  /* 0x00000000ff007212 */ /* 0x000fc800078e33ff */
[----:B------:R-:W-:Y:S01]  /*11e0*/  ISETP.GT.AND P0, PT, R2, R5, PT ;  /* 0x000000050200720c */ /* 0x000fe20003f04270 */
[----:B------:R-:W-:-:S05]  /*11f0*/  IMAD.IADD R0, R5, 0x1, R0 ;  /* 0x0000000105007824 */ /* 0x000fca00078e0200 */
[----:B------:R-:W-:-:S05]  /*1200*/  SEL R0, R0, 0x1f, P0 ;  /* 0x0000001f00007807 */ /* 0x000fca0000000000 */
[----:B------:R-:W1:Y:S01]  /*1210*/  SHFL.DOWN PT, R2, R9, 0x1, R0 ;  /* 0x0820000009027989 */ /* 0x000e6200000e0000 */
[C---:B0-----:R-:W-:Y:S01]  /*1220*/  ISETP.GE.AND P0, PT, R7.reuse, R0, PT ;  /* 0x000000000700720c */ /* 0x041fe20003f06270 */
[C---:B------:R-:W-:Y:S01]  /*1230*/  VIADD R3, R7.reuse, 0x2 ;  /* 0x0000000207037836 */ /* 0x040fe20000000000 */
[----:B------:R-:W-:-:S11]  /*1240*/  ISETP.NE.AND P1, PT, R7, RZ, PT ;  /* 0x000000ff0700720c */ /* 0x000fd60003f25270 */
[----:B-1----:R-:W-:Y:S02]  /*1250*/  @!P0 VIMNMX R9, PT, PT, R2, R9, !PT ;  /* 0x0000000902098248 */ /* 0x002fe40007fe0100 */
[----:B------:R-:W0:Y:S01]  /*1260*/  @!P1 S2R R11, SR_CgaCtaId ;  /* 0x00000000000b9919 */ /* 0x000e220000008800 */
[----:B------:R-:W-:Y:S01]  /*1270*/  ISETP.GT.AND P0, PT, R3, R0, PT ;  /* 0x000000000300720c */ /* 0x000fe20003f04270 */
[----:B------:R-:W-:Y:S01]  /*1280*/  VIADD R3, R7, 0x4 ;  /* 0x0000000407037836 */ /* 0x000fe20000000000 */
[----:B------:R-:W-:Y:S01]  /*1290*/  @!P1 MOV R4, 0x400 ;  /* 0x0000040000049802 */ /* 0x000fe20000000f00 */
[----:B------:R-:W1:Y:S10]  /*12a0*/  SHFL.DOWN PT, R2, R9, 0x2, R0 ;  /* 0x0840000009027989 */ /* 0x000e7400000e0000 */
        /* <DEDUP_REMOVED lines=34> */
[----:B------:R-:W-:Y:S02]  /*14d0*/  ISETP.GT.AND P4, PT, R5, 0xc0, PT ;  /* 0x000000c00500780c */ /* 0x000fe40003f84270 */
[----:B------:R-:W-:Y:S02]  /*14e0*/  @P3 VIMNMX R7, PT, PT, R7, R9, !PT ;  /* 0x0000000907073248 */ /* 0x000fe40007fe0100 */
[----:B------:R-:W-:Y:S02]  /*14f0*/  ISETP.GT.AND P3, PT, R5, 0xe0, PT ;  /* 0x000000e00500780c */ /* 0x000fe40003f64270 */
[----:B------:R-:W-:-:S04]  /*1500*/  @P1 VIMNMX R7, PT, PT, R7, R10, !PT ;  /* 0x0000000a07071248 */ /* 0x000fc80007fe0100 */
[----:B------:R-:W-:-:S04]  /*1510*/  @P2 VIMNMX R7, PT, PT, R7, R11, !PT ;  /* 0x0000000b07072248 */ /* 0x000fc80007fe0100 */
[----:B--2---:R-:W-:-:S04]  /*1520*/  @P4 VIMNMX R7, PT, PT, R7, R2, !PT ;  /* 0x0000000207074248 */ /* 0x004fc80007fe0100 */
[----:B------:R-:W-:Y:S01]  /*1530*/  @P3 VIMNMX R7, PT, PT, R7, R3, !PT ;  /* 0x0000000307073248 */ /* 0x000fe20007fe0100 */
[----:B------:R-:W-:Y:S06]  /*1540*/  BRA `(.L_x_72) ;  /* 0x0000001c009c7947 */ /* 0x000fec0003800000 */
.L_x_58:
[----:B------:R-:W0:Y:S01]  /*1550*/  S2R R4, SR_TID.X ;  /* 0x0000000000047919 */ /* 0x000e220000002100 */
[----:B------:R-:W1:Y:S01]  /*1560*/  LDC.64 R6, c[0x0][0x380] ;  /* 0x0000e000ff067b82 */ /* 0x000e620000000a00 */
[----:B0-----:R-:W-:-:S04]  /*1570*/  VIADD R5, R4, UR9 ;  /* 0x0000000904057c36 */ /* 0x001fc80008000000 */
[----:B-1----:R-:W-:-:S05]  /*1580*/  IMAD.WIDE.U32 R6, R5, 0x4, R6 ;  /* 0x0000000405067825 */ /* 0x002fca00078e0006 */
        /* <DEDUP_REMOVED lines=16> */
[----:B------:R-:W-:-:S04]  /*1690*/  ISETP.GE.U32.AND P0, PT, R19, UR5, PT ;  /* 0x0000000513007c0c */ /* 0x000fc8000bf06070 */
[----:B------:R-:W-:Y:S02]  /*16a0*/  ISETP.GE.U32.AND.EX P0, PT, R20, UR4, PT, P0 ;  /* 0x0000000414007c0c */ /* 0x000fe4000bf06100 */
[----:B--2---:R-:W-:Y:S02]  /*16b0*/  IABS R7, R22 ;  /* 0x0000001600077213 */ /* 0x004fe40000000000 */
[----:B---3--:R-:W-:Y:S02]  /*16c0*/  IABS R21, R21 ;  /* 0x0000001500157213 */ /* 0x008fe40000000000 */
[----:B----4-:R-:W-:Y:S02]  /*16d0*/  IABS R22, R16 ;  /* 0x0000001000167213 */ /* 0x010fe40000000000 */
[----:B------:R-:W-:-:S03]  /*16e0*/  I2FP.F32.S32 R16, R21 ;  /* 0x0000001500107245 */ /* 0x000fc60000201400 */
[----:B------:R-:W-:Y:S01]  /*16f0*/  IMAD.MOV.U32 R21, RZ, RZ, R22 ;  /* 0x000000ffff157224 */ /* 0x000fe200078e0016 */
[----:B-----5:R-:W-:-:S04]  /*1700*/  IABS R22, R17 ;  /* 0x0000001100167213 */ /* 0x020fc80000000000 */
[----:B------:R-:W-:Y:S01]  /*1710*/  I2FP.F32.S32 R17, R21 ;  /* 0x0000001500117245 */ /* 0x000fe20000201400 */
[----:B------:R-:W-:Y:S01]  /*1720*/  IMAD.MOV.U32 R21, RZ, RZ, R22 ;  /* 0x000000ffff157224 */ /* 0x000fe200078e0016 */
[----:B------:R-:W-:-:S04]  /*1730*/  IABS R22, R18 ;  /* 0x0000001200167213 */ /* 0x000fc80000000000 */
        /* <DEDUP_REMOVED lines=23> */
[----:B------:R-:W-:Y:S02]  /*18b0*/  IABS R22, R9 ;  /* 0x0000000900167213 */ /* 0x000fe40000000000 */
[----:B------:R-:W-:Y:S02]  /*18c0*/  IABS R10, R10 ;  /* 0x0000000a000a7213 */ /* 0x000fe40000000000 */
[----:B------:R-:W-:Y:S02]  /*18d0*/  IABS R11, R11 ;  /* 0x0000000b000b7213 */ /* 0x000fe40000000000 */
[----:B------:R-:W-:Y:S02]  /*18e0*/  IABS R23, R23 ;  /* 0x0000001700177213 */ /* 0x000fe40000000000 */
[----:B------:R-:W-:Y:S01]  /*18f0*/  I2FP.F32.S32 R9, R21 ;  /* 0x0000001500097245 */ /* 0x000fe20000201400 */
[----:B------:R-:W-:Y:S01]  /*1900*/  IMAD.MOV.U32 R21, RZ, RZ, R22 ;  /* 0x000000ffff157224 */ /* 0x000fe200078e0016 */
[----:B------:R-:W-:-:S02]  /*1910*/  I2FP.F32.S32 R10, R10 ;  /* 0x0000000a000a7245 */ /* 0x000fc40000201400 */
[----:B------:R-:W-:Y:S02]  /*1920*/  I2FP.F32.S32 R11, R11 ;  /* 0x0000000b000b7245 */ /* 0x000fe40000201400 */
[----:B------:R-:W-:Y:S02]  /*1930*/  I2FP.F32.S32 R6, R23 ;  /* 0x0000001700067245 */ /* 0x000fe40000201400 */
[----:B------:R-:W-:Y:S02]  /*1940*/  I2FP.F32.S32 R7, R7 ;  /* 0x0000000700077245 */ /* 0x000fe40000201400 */
[----:B------:R-:W-:Y:S01]  /*1950*/  I2FP.F32.S32 R21, R21 ;  /* 0x0000001500157245 */ /* 0x000fe20000201400 */
[----:B------:R-:W-:Y:S08]  /*1960*/  F2I.TRUNC.NTZ R10, R10 ;  /* 0x0000000a000a7305 */ /* 0x000ff0000020f100 */
[----:B------:R-:W-:Y:S08]  /*1970*/  F2I.TRUNC.NTZ R11, R11 ;  /* 0x0000000b000b7305 */ /* 0x000ff0000020f100 */
[----:B------:R-:W0:Y:S08]  /*1980*/  F2I.TRUNC.NTZ R6, R6 ;  /* 0x0000000600067305 */ /* 0x000e30000020f100 */
[----:B------:R-:W-:Y:S08]  /*1990*/  F2I.TRUNC.NTZ R7, R7 ;  /* 0x0000000700077305 */ /* 0x000ff0000020f100 */
[----:B------:R-:W-:Y:S08]  /*19a0*/  F2I.TRUNC.NTZ R16, R16 ;  /* 0x0000001000107305 */ /* 0x000ff0000020f100 */
[----:B------:R-:W1:Y:S08]  /*19b0*/  F2I.TRUNC.NTZ R17, R17 ;  /* 0x0000001100117305 */ /* 0x000e70000020f100 */
[----:B------:R-:W-:Y:S08]  /*19c0*/  F2I.TRUNC.NTZ R18, R18 ;  /* 0x0000001200127305 */ /* 0x000ff0000020f100 */
[----:B------:R-:W-:Y:S08]  /*19d0*/  F2I.TRUNC.NTZ R15, R15 ;  /* 0x0000000f000f7305 */ /* 0x000ff0000020f100 */
[----:B------:R-:W2:Y:S08]  /*19e0*/  F2I.TRUNC.NTZ R14, R14 ;  /* 0x0000000e000e7305 */ /* 0x000eb0000020f100 */
[----:B------:R-:W-:Y:S08]  /*19f0*/  F2I.TRUNC.NTZ R13, R13 ;  /* 0x0000000d000d7305 */ /* 0x000ff0000020f100 */
[----:B------:R-:W-:Y:S08]  /*1a00*/  F2I.TRUNC.NTZ R12, R12 ;  /* 0x0000000c000c7305 */ /* 0x000ff0000020f100 */
[----:B------:R-:W3:Y:S08]  /*1a10*/  F2I.TRUNC.NTZ R8, R8 ;  /* 0x0000000800087305 */ /* 0x000ef0000020f100 */
[----:B------:R-:W-:Y:S08]  /*1a20*/  F2I.TRUNC.NTZ R5, R5 ;  /* 0x0000000500057305 */ /* 0x000ff0000020f100 */
[----:B------:R-:W-:Y:S08]  /*1a30*/  F2I.TRUNC.NTZ R0, R0 ;  /* 0x0000000000007305 */ /* 0x000ff0000020f100 */
[----:B------:R-:W4:Y:S08]  /*1a40*/  F2I.TRUNC.NTZ R9, R9 ;  /* 0x0000000900097305 */ /* 0x000f30000020f100 */
[----:B------:R-:W5:Y:S01]  /*1a50*/  F2I.TRUNC.NTZ R21, R21 ;  /* 0x0000001500157305 */ /* 0x000f62000020f100 */
[----:B0-----:R-:W-:-:S02]  /*1a60*/  VIMNMX3 R6, R10, R11, R6, !PT ;  /* 0x0000000b0a06720f */ /* 0x001fc40007800106 */
[----:B-1----:R-:W-:Y:S02]  /*1a70*/  VIMNMX3 R7, R7, R16, R17, !PT ;  /* 0x000000100707720f */ /* 0x002fe40007800111 */
[----:B--2---:R-:W-:Y:S02]  /*1a80*/  VIMNMX3 R14, R18, R15, R14, !PT ;  /* 0x0000000f120e720f */ /* 0x004fe4000780010e */
[----:B---3--:R-:W-:Y:S02]  /*1a90*/  VIMNMX3 R8, R13, R12, R8, !PT ;  /* 0x0000000c0d08720f */ /* 0x008fe40007800108 */
[----:B----4-:R-:W-:Y:S02]  /*1aa0*/  VIMNMX3 R0, R5, R0, R9, !PT ;  /* 0x000000000500720f */ /* 0x010fe40007800109 */
[----:B------:R-:W-:Y:S02]  /*1ab0*/  VIMNMX3 R7, R7, R14, R8, !PT ;  /* 0x0000000e0707720f */ /* 0x000fe40007800108 */
[----:B-----5:R-:W-:-:S04]  /*1ac0*/  VIMNMX3 R0, R6, R0, R21, !PT ;  /* 0x000000000600720f */ /* 0x020fc80007800115 */
[----:B------:R-:W-:Y:S01]  /*1ad0*/  VIMNMX R0, PT, PT, R7, R0, !PT ;  /* 0x0000000007007248 */ /* 0x000fe20007fe0100 */
[----:B------:R-:W-:Y:S06]  /*1ae0*/  @!P0 BRA `(.L_x_73) ;  /* 0x0000001400948947 */ /* 0x000fec0003800000 */
[----:B------:R-:W-:Y:S01]  /*1af0*/  UIADD3 UR7, UP0, UPT, UR5, UR9, URZ ;  /* 0x0000000905077290 */ /* 0x000fe2000ff1e0ff */
[----:B------:R-:W-:Y:S01]  /*1b00*/  IADD3 R23, P2, PT, R2, -0x1000, RZ ;  /* 0xfffff00002177810 */ /* 0x000fe20007f5e0ff */
[----:B------:R-:W0:Y:S01]  /*1b10*/  LDCU.64 UR12, c[0x0][0x380] ;  /* 0x00007000ff0c77ac */ /* 0x000e220008000a00 */
[----:B------:R-:W-:Y:S02]  /*1b20*/  LOP3.LUT R5, RZ, R4, RZ, 0x33, !PT ;  /* 0x00000004ff057212 */ /* 0x000fe400078e33ff */
[----:B------:R-:W-:Y:S01]  /*1b30*/  IADD3.X R8, PT, PT, R3, -0x1, RZ, P2, !PT ;  /* 0xffffffff03087810 */ /* 0x000fe200017fe4ff */
[----:B------:R-:W-:Y:S01]  /*1b40*/  UIADD3.X UR8, UPT, UPT, URZ, UR4, URZ, UP0, !UPT ;  /* 0x00000004ff087290 */ /* 0x000fe200087fe4ff */
[----:B------:R-:W-:Y:S01]  /*1b50*/  ISETP.LT.U32.AND P0, PT, R23, UR7, PT ;  /* 0x0000000717007c0c */ /* 0x000fe2000bf01070 */
[----:B------:R-:W-:Y:S01]  /*1b60*/  UMOV UR6, UR5 ;  /* 0x0000000500067c82 */ /* 0x000fe20008000000 */
[----:B------:R-:W-:Y:S01]  /*1b70*/  IADD3 R9, P1, PT, R4, UR7, RZ ;  /* 0x0000000704097c10 */ /* 0x000fe2000ff3e0ff */
[----:B------:R-:W-:Y:S01]  /*1b80*/  UMOV UR4, URZ ;  /* 0x000000ff00047c82 */ /* 0x000fe20008000000 */
[----:B------:R-:W-:Y:S01]  /*1b90*/  IADD3 R5, PT, PT, R2, -UR5, R5 ;  /* 0x8000000502057c10 */ /* 0x000fe2000fffe005 */
[----:B------:R-:W-:Y:S01]  /*1ba0*/  IMAD.U32 R7, RZ, RZ, UR8 ;  /* 0x00000008ff077e24 */ /* 0x000fe2000f8e00ff */
[----:B------:R-:W-:Y:S01]  /*1bb0*/  UMOV UR10, UR8 ;  /* 0x00000008000a7c82 */ /* 0x000fe20008000000 */
[----:B------:R-:W-:-:S02]  /*1bc0*/  IMAD.X R10, RZ, RZ, UR8, P1 ;  /* 0x00000008ff0a7e24 */ /* 0x000fc400088e06ff */
[----:B------:R-:W-:Y:S01]  /*1bd0*/  VIADD R5, R5, -UR9 ;  /* 0x8000000905057c36 */ /* 0x000fe20008000000 */
[----:B------:R-:W-:Y:S01]  /*1be0*/  ISETP.GT.U32.AND.EX P0, PT, R7, R8, PT, P0 ;  /* 0x000000080700720c */ /* 0x000fe20003f04100 */
[----:B------:R-:W-:Y:S01]  /*1bf0*/  UMOV UR9, UR7 ;  /* 0x0000000700097c82 */ /* 0x000fe20008000000 */
[----:B0-----:R-:W-:-:S04]  /*1c00*/  LEA R6, P2, R9, UR12, 0x2 ;  /* 0x0000000c09067c11 */ /* 0x001fc8000f8410ff */
[----:B------:R-:W-:Y:S02]  /*1c10*/  IADD3 R4, P1, PT, R6, 0x2000, RZ ;  /* 0x0000200006047810 */ /* 0x000fe40007f3e0ff */
[----:B------:R-:W-:-:S05]  /*1c20*/  LEA.HI.X R9, R9, UR13, R10, 0x2, P2 ;  /* 0x0000000d09097c11 */ /* 0x000fca00090f140a */
[----:B------:R-:W-:Y:S01]  /*1c30*/  IMAD.X R9, RZ, RZ, R9, P1 ;  /* 0x000000ffff097224 */ /* 0x000fe200008e0609 */
[----:B------:R-:W-:Y:S06]  /*1c40*/  @P0 BRA `(.L_x_74) ;  /* 0x0000000400d80947 */ /* 0x000fec0003800000 */
[----:B------:R-:W0:Y:S01]  /*1c50*/  LDC.64 R2, c[0x0][0x3b8] ;  /* 0x0000ee00ff027b82 */ /* 0x000e220000000a00 */
[----:B------:R-:W1:Y:S01]  /*1c60*/  LDCU UR11, c[0x0][0x3c0] ;  /* 0x00007800ff0b77ac */ /* 0x000e620008000800 */
[----:B------:R-:W2:Y:S01]  /*1c70*/  LDCU.64 UR12, c[0x0][0x380] ;  /* 0x00007000ff0c77ac */ /* 0x000ea20008000a00 */
[----:B------:R-:W-:Y:S01]  /*1c80*/  NOP ;  /* 0x0000000000007918 */ /* 0x000fe20000000000 */
.L_x_75:
[----:B------:R-:W3:Y:S02]  /*1c90*/  S2R R7, SR_TID.X ;  /* 0x0000000000077919 */ /* 0x000ee40000002100 */
[----:B---3--:R-:W-:-:S05]  /*1ca0*/  IADD3 R7, P0, PT, R7, UR7, RZ ;  /* 0x0000000707077c10 */ /* 0x008fca000ff1e0ff */
[----:B------:R-:W-:Y:S01]  /*1cb0*/  IMAD.X R10, RZ, RZ, UR8, P0 ;  /* 0x00000008ff0a7e24 */ /* 0x000fe200080e06ff */
[----:B--2---:R-:W-:-:S04]  /*1cc0*/  LEA R6, P0, R7, UR12, 0x2 ;  /* 0x0000000c07067c11 */ /* 0x004fc8000f8010ff */
        /* <DEDUP_REMOVED lines=17> */
[----:B-1----:R-:W-:-:S04]  /*1de0*/  USHF.L.U32 UR14, UR11, 0xc, URZ ;  /* 0x0000000c0b0e7899 */ /* 0x002fc800080006ff */
[----:B------:R-:W-:Y:S02]  /*1df0*/  USHF.R.S32.HI UR15, URZ, 0x1f, UR14 ;  /* 0x0000001fff0f7899 */ /* 0x000fe4000801140e */
[----:B------:R-:W-:-:S04]  /*1e00*/  UIADD3 UR5, UP0, UPT, UR14, UR9, URZ ;  /* 0x000000090e057290 */ /* 0x000fc8000ff1e0ff */
[----:B------:R-:W-:Y:S01]  /*1e10*/  UIADD3.X UR6, UPT, UPT, UR15, UR10, URZ, UP0, !UPT ;  /* 0x0000000a0f067290 */ /* 0x000fe200087fe4ff */
[----:B--2---:R-:W-:Y:S02]  /*1e20*/  IABS R6, R13 ;  /* 0x0000000d00067213 */ /* 0x004fe40000000000 */
[----:B---3--:R-:W-:Y:S02]  /*1e30*/  IABS R7, R14 ;  /* 0x0000000e00077213 */ /* 0x008fe40000000000 */
[----:B------:R-:W-:-:S03]  /*1e40*/  I2FP.F32.S32 R14, R6 ;  /* 0x00000006000e7245 */ /* 0x000fc60000201400 */
[----:B------:R-:W-:Y:S01]  /*1e50*/  IMAD.MOV.U32 R6, RZ, RZ, R7 ;  /* 0x000000ffff067224 */ /* 0x000fe200078e0007 */
[----:B----4-:R-:W-:-:S04]  /*1e60*/  IABS R7, R15 ;  /* 0x0000000f00077213 */ /* 0x010fc80000000000 */
[----:B------:R-:W-:Y:S02]  /*1e70*/  I2FP.F32.S32 R15, R6 ;  /* 0x00000006000f7245 */ /* 0x000fe40000201400 */
[----:B-----5:R-:W-:Y:S02]  /*1e80*/  IABS R6, R25 ;  /* 0x0000001900067213 */ /* 0x020fe40000000000 */
[----:B------:R-:W-:Y:S02]  /*1e90*/  IABS R24, R24 ;  /* 0x0000001800187213 */ /* 0x000fe40000000000 */
[----:B------:R-:W-:Y:S02]  /*1ea0*/  IABS R25, R22 ;  /* 0x0000001600197213 */ /* 0x000fe40000000000 */
[----:B------:R-:W-:-:S03]  /*1eb0*/  I2FP.F32.S32 R22, R24 ;  /* 0x0000001800167245 */ /* 0x000fc60000201400 */
        /* <DEDUP_REMOVED lines=13> */
[----:B------:R-:W-:Y:S01]  /*1f90*/  I2FP.F32.S32 R12, R24 ;  /* 0x00000018000c7245 */ /* 0x000fe20000201400 */
[----:B------:R-:W-:Y:S01]  /*1fa0*/  IMAD.MOV.U32 R24, RZ, RZ, R25 ;  /* 0x000000ffff187224 */ /* 0x000fe200078e0019 */
[----:B------:R-:W-:-:S02]  /*1fb0*/  IABS R27, R18 ;  /* 0x00000012001b7213 */ /* 0x000fc40000000000 */
[----:B------:R-:W-:Y:S02]  /*1fc0*/  I2FP.F32.S32 R19, R19 ;  /* 0x0000001300137245 */ /* 0x000fe40000201400 */
[----:B------:R-:W-:Y:S02]  /*1fd0*/  I2FP.F32.S32 R18, R26 ;  /* 0x0000001a00127245 */ /* 0x000fe40000201400 */
[----:B------:R-:W-:Y:S02]  /*1fe0*/  IABS R25, R11 ;  /* 0x0000000b00197213 */ /* 0x000fe40000000000 */
[----:B------:R-:W-:Y:S01]  /*1ff0*/  I2FP.F32.S32 R11, R24 ;  /* 0x00000018000b7245 */ /* 0x000fe20000201400 */
[----:B------:R-:W-:Y:S02]  /*2000*/  F2I.TRUNC.NTZ R19, R19 ;  /* 0x0000001300137305 */ /* 0x000fe4000020f100 */
[----:B------:R-:W-:Y:S01]  /*2010*/  IMAD.MOV.U32 R24, RZ, RZ, R25 ;  /* 0x000000ffff187224 */ /* 0x000fe200078e0019 */
[----:B------:R-:W-:-:S05]  /*2020*/  IABS R25, R10 ;  /* 0x0000000a00197213 */ /* 0x000fca0000000000 */
[----:B------:R-:W1:Y:S01]  /*2030*/  F2I.TRUNC.NTZ R18, R18 ;  /* 0x0000001200127305 */ /* 0x000e62000020f100 */
[----:B------:R-:W-:Y:S02]  /*2040*/  I2FP.F32.S32 R7, R7 ;  /* 0x0000000700077245 */ /* 0x000fe40000201400 */
[----:B------:R-:W-:Y:S02]  /*2050*/  I2FP.F32.S32 R6, R6 ;  /* 0x0000000600067245 */ /* 0x000fe40000201400 */
[----:B------:R-:W-:Y:S01]  /*2060*/  I2FP.F32.S32 R10, R24 ;  /* 0x00000018000a7245 */ /* 0x000fe20000201400 */
[----:B------:R-:W-:Y:S01]  /*2070*/  IMAD.MOV.U32 R24, RZ, RZ, R25 ;  /* 0x000000ffff187224 */ /* 0x000fe200078e0019 */
[----:B------:R-:W-:Y:S01]  /*2080*/  IABS R25, R17 ;  /* 0x0000001100197213 */ /* 0x000fe20000000000 */
[----:B------:R-:W-:Y:S01]  /*2090*/  F2I.TRUNC.NTZ R7, R7 ;  /* 0x0000000700077305 */ /* 0x000fe2000020f100 */
[----:B------:R-:W-:Y:S02]  /*20a0*/  IMAD.MOV.U32 R26, RZ, RZ, R27 ;  /* 0x000000ffff1a7224 */ /* 0x000fe400078e001b */
[----:B------:R-:W-:Y:S01]  /*20b0*/  I2FP.F32.S32 R17, R24 ;  /* 0x0000001800117245 */ /* 0x000fe20000201400 */
[----:B------:R-:W-:-:S04]  /*20c0*/  IMAD.MOV.U32 R24, RZ, RZ, R25 ;  /* 0x000000ffff187224 */ /* 0x000fc800078e0019 */
[----:B------:R-:W-:Y:S01]  /*20d0*/  F2I.TRUNC.NTZ R6, R6 ;  /* 0x0000000600067305 */ /* 0x000fe2000020f100 */
[----:B-1----:R-:W-:-:S07]  /*20e0*/  VIMNMX3 R18, R0, R19, R18, !PT ;  /* 0x000000130012720f */ /* 0x002fce0007800112 */
[----:B------:R-:W1:Y:S01]  /*20f0*/  F2I.TRUNC.NTZ R22, R22 ;  /* 0x0000001600167305 */ /* 0x000e62000020f100 */
[----:B------:R-:W-:Y:S02]  /*2100*/  I2FP.F32.S32 R13, R26 ;  /* 0x0000001a000d7245 */ /* 0x000fe40000201400 */
[----:B------:R-:W-:Y:S02]  /*2110*/  I2FP.F32.S32 R0, R24 ;  /* 0x0000001800007245 */ /* 0x000fe40000201400 */
[----:B0-----:R-:W-:-:S03]  /*2120*/  IADD3 R19, P1, PT, R2, -UR7, RZ ;  /* 0x8000000702137c10 */ /* 0x001fc6000ff3e0ff */
[----:B------:R-:W-:Y:S01]  /*2130*/  F2I.TRUNC.NTZ R13, R13 ;  /* 0x0000000d000d7305 */ /* 0x000fe2000020f100 */
[----:B------:R-:W-:-:S07]  /*2140*/  ISETP.GE.U32.AND P0, PT, R19, UR14, PT ;  /* 0x0000000e13007c0c */ /* 0x000fce000bf06070 */
[----:B------:R-:W-:Y:S01]  /*2150*/  F2I.TRUNC.NTZ R14, R14 ;  /* 0x0000000e000e7305 */ /* 0x000fe2000020f100 */
[----:B-1----:R-:W-:Y:S02]  /*2160*/  VIMNMX3 R6, R7, R6, R22, !PT ;  /* 0x000000060706720f */ /* 0x002fe40007800116 */
[----:B------:R-:W-:-:S05]  /*2170*/  IADD3.X R7, PT, PT, R3, ~UR8, RZ, P1, !PT ;  /* 0x8000000803077c10 */ /* 0x000fca0008ffe4ff */
        /* <DEDUP_REMOVED lines=8> */
[----:B------:R-:W3:Y:S01]  /*2200*/  F2I.TRUNC.NTZ R0, R0 ;  /* 0x0000000000007305 */ /* 0x000ee2000020f100 */
[----:B------:R-:W-:-:S02]  /*2210*/  ISETP.GE.U32.AND.EX P0, PT, R7, UR15, PT, P0 ;  /* 0x0000000f07007c0c */ /* 0x000fc4000bf06100 */
[----:B0-----:R-:W-:Y:S02]  /*2220*/  VIMNMX3 R13, R13, R14, R15, !PT ;  /* 0x0000000e0d0d720f */ /* 0x001fe4000780010f */
[----:B-1----:R-:W-:Y:S02]  /*2230*/  VIMNMX3 R16, R21, R20, R16, !PT ;  /* 0x000000141510720f */ /* 0x002fe40007800110 */
[----:B--2---:R-:W-:Y:S02]  /*2240*/  VIMNMX3 R11, R12, R11, R10, !PT ;  /* 0x0000000b0c0b720f */ /* 0x004fe4000780010a */
[----:B------:R-:W-:Y:S02]  /*2250*/  VIMNMX3 R6, R18, R13, R6, !PT ;  /* 0x0000000d1206720f */ /* 0x000fe40007800106 */
[----:B---3--:R-:W-:-:S04]  /*2260*/  VIMNMX R0, PT, PT, R17, R0, !PT ;  /* 0x0000000011007248 */ /* 0x008fc80007fe0100 */
[----:B------:R-:W-:-:S04]  /*2270*/  VIMNMX3 R11, R16, R11, R0, !PT ;  /* 0x0000000b100b720f */ /* 0x000fc80007800100 */
[----:B------:R-:W-:Y:S01]  /*2280*/  VIMNMX R0, PT, PT, R6, R11, !PT ;  /* 0x0000000b06007248 */ /* 0x000fe20007fe0100 */
[----:B------:R-:W-:Y:S06]  /*2290*/  @!P0 BRA `(.L_x_73) ;  /* 0x0000000c00a88947 */ /* 0x000fec0003800000 */
[----:B------:R-:W-:Y:S02]  /*22a0*/  UIADD3 UR7, UP0, UPT, UR14, UR7, URZ ;  /* 0x000000070e077290 */ /* 0x000fe4000ff1e0ff */
[----:B------:R-:W-:Y:S01]  /*22b0*/  IMAD.U32 R11, RZ, RZ, UR14 ;  /* 0x0000000eff0b7e24 */ /* 0x000fe2000f8e00ff */
[----:B------:R-:W-:Y:S01]  /*22c0*/  UIADD3 UR4, UPT, UPT, UR4, 0x1, URZ ;  /* 0x0000000104047890 */ /* 0x000fe2000fffe0ff */
[----:B------:R-:W-:Y:S01]  /*22d0*/  IMAD.MOV.U32 R6, RZ, RZ, R4 ;  /* 0x000000ffff067224 */ /* 0x000fe200078e0004 */
[----:B------:R-:W-:Y:S01]  /*22e0*/  UIADD3.X UR8, UPT, UPT, UR15, UR8, URZ, UP0, !UPT ;  /* 0x000000080f087290 */ /* 0x000fe200087fe4ff */
[----:B------:R-:W-:Y:S01]  /*22f0*/  IMAD.MOV.U32 R7, RZ, RZ, R9 ;  /* 0x000000ffff077224 */ /* 0x000fe200078e0009 */
[----:B------:R-:W-:Y:S01]  /*2300*/  ISETP.LT.U32.AND P0, PT, R23, UR7, PT ;  /* 0x0000000717007c0c */ /* 0x000fe2000bf01070 */
[----:B------:R-:W-:Y:S01]  /*2310*/  VIADD R5, R5, -UR14 ;  /* 0x8000000e05057c36 */ /* 0x000fe20008000000 */
[----:B------:R-:W-:Y:S01]  /*2320*/  UMOV UR9, UR5 ;  /* 0x0000000500097c82 */ /* 0x000fe20008000000 */
[----:B------:R-:W-:Y:S01]  /*2330*/  IMAD.WIDE R6, R11, 0x4, R6 ;  /* 0x000000040b067825 */ /* 0x000fe200078e0206 */
[----:B------:R-:W-:-:S03]  /*2340*/  UMOV UR10, UR6 ;  /* 0x00000006000a7c82 */ /* 0x000fc60008000000 */
[----:B------:R-:W-:Y:S02]  /*2350*/  IMAD.U32 R13, RZ, RZ, UR8 ;  /* 0x00000008ff0d7e24 */ /* 0x000fe4000f8e00ff */
[----:B------:R-:W-:Y:S02]  /*2360*/  IMAD.MOV.U32 R4, RZ, RZ, R6 ;  /* 0x000000ffff047224 */ /* 0x000fe400078e0006 */
[----:B------:R-:W-:Y:S01]  /*2370*/  IMAD.MOV.U32 R9, RZ, RZ, R7 ;  /* 0x000000ffff097224 */ /* 0x000fe200078e0007 */
[----:B------:R-:W-:-:S13]  /*2380*/  ISETP.GT.U32.AND.EX P0, PT, R13, R8, PT, P0 ;  /* 0x000000080d00720c */ /* 0x000fda0003f04100 */
[----:B------:R-:W-:Y:S05]  /*2390*/  @!P0 BRA `(.L_x_75) ;  /* 0xfffffff8003c8947 */ /* 0x000fea000383ffff */
[----:B------:R-:W-:-:S05]  /*23a0*/  UMOV UR6, UR14 ;  /* 0x0000000e00067c82 */ /* 0x000fca0008000000 */
.L_x_74:
[----:B------:R-:W0:Y:S01]  /*23b0*/  S2R R7, SR_TID.X ;  /* 0x0000000000077919 */ /* 0x000e220000002100 */
[C---:B------:R-:W-:Y:S01]  /*23c0*/  VIADD R6, R2.reuse, -UR7 ;  /* 0x8000000702067c36 */ /* 0x040fe20008000000 */
[----:B------:R-:W-:Y:S01]  /*23d0*/  ISETP.LE.U32.AND P1, PT, R2, UR7, PT ;  /* 0x0000000702007c0c */ /* 0x000fe2000bf23070 */
[----:B------:R-:W-:Y:S01]  /*23e0*/  IMAD.U32 R8, RZ, RZ, UR8 ;  /* 0x00000008ff087e24 */ /* 0x000fe2000f8e00ff */
[----:B------:R-:W-:Y:S02]  /*23f0*/  BSSY.RECONVERGENT B1, `(.L_x_73) ;  /* 0x00000d4000017945 */ /* 0x000fe40003800200 */
[----:B0-----:R-:W-:-:S04]  /*2400*/  ISETP.GE.AND P0, PT, R7, R6, PT ;  /* 0x000000060700720c */ /* 0x001fc80003f06270 */
[----:B------:R-:W-:-:S13]  /*2410*/  ISETP.GE.U32.OR.EX P0, PT, R8, R3, P0, P1 ;  /* 0x000000030800720c */ /* 0x000fda0000706510 */
[----:B------:R-:W-:Y:S05]  /*2420*/  @P0 BRA `(.L_x_76) ;  /* 0x0000000c00400947 */ /* 0x000fea0003800000 */
[----:B------:R-:W-:Y:S01]  /*2430*/  USHF.L.U32 UR5, UR18, 0xc, URZ ;  /* 0x0000000c12057899 */ /* 0x000fe200080006ff */
[----:B------:R-:W-:Y:S01]  /*2440*/  LOP3.LUT R3, RZ, R7, RZ, 0x33, !PT ;  /* 0x00000007ff037212 */ /* 0x000fe200078e33ff */
[----:B------:R-:W-:Y:S01]  /*2450*/  UIMAD UR14, UR4, UR11, URZ ;  /* 0x0000000b040e72a4 */ /* 0x000fe2000f8e02ff */
[----:B------:R-:W-:Y:S01]  /*2460*/  BSSY.RECONVERGENT B2, `(.L_x_77) ;  /* 0x0000067000027945 */ /* 0x000fe20003800200 */
[----:B------:R-:W-:-:S04]  /*2470*/  UIADD3 UR5, UPT, UPT, UR5, UR6, URZ ;  /* 0x0000000605057290 */ /* 0x000fc8000fffe0ff */
[----:B------:R-:W-:Y:S02]  /*2480*/  IMAD.U32 R11, RZ, RZ, UR14 ;  /* 0x0000000eff0b7e24 */ /* 0x000fe4000f8e00ff */
[----:B------:R-:W-:-:S05]  /*2490*/  IADD3 R2, PT, PT, R2, -UR5, R3 ;  /* 0x8000000502027c10 */ /* 0x000fca000fffe003 */
[----:B------:R-:W-:-:S05]  /*24a0*/  IMAD R2, R11, -0x1000, R2 ;  /* 0xfffff0000b027824 */ /* 0x000fca00078e0202 */
[C---:B------:R-:W-:Y:S02]  /*24b0*/  ISETP.GE.U32.AND P0, PT, R2.reuse, 0xf00, PT ;  /* 0x00000f000200780c */ /* 0x040fe40003f06070 */
[----:B------:R-:W-:Y:S01]  /*24c0*/  LEA.HI R22, R2, 0x1, RZ, 0x18 ;  /* 0x0000000102167811 */ /* 0x000fe200078fc0ff */
[----:B------:R-:W-:-:S03]  /*24d0*/  IMAD.MOV.U32 R2, RZ, RZ, R7 ;  /* 0x000000ffff027224 */ /* 0x000fc600078e0007 */
[----:B------:R-:W-:-:S04]  /*24e0*/  LOP3.LUT R23, R22, 0xf, RZ, 0xc0, !PT ;  /* 0x0000000f16177812 */ /* 0x000fc800078ec0ff */
[----:B------:R-:W-:-:S03]  /*24f0*/  ISETP.NE.AND P1, PT, R23, RZ, PT ;  /* 0x000000ff1700720c */ /* 0x000fc60003f25270 */
[----:B------:R-:W-:Y:S10]  /*2500*/  @!P0 BRA `(.L_x_78) ;  /* 0x0000000400708947 */ /* 0x000ff40003800000 */
[----:B------:R-:W-:-:S04]  /*2510*/  LEA.HI R2, R5, 0x1, RZ, 0x18 ;  /* 0x0000000105027811 */ /* 0x000fc800078fc0ff */
[----:B------:R-:W-:Y:S01]  /*2520*/  LOP3.LUT R3, R2, 0x1fffff0, RZ, 0xc0, !PT ;  /* 0x01fffff002037812 */ /* 0x000fe200078ec0ff */
[----:B------:R-:W-:-:S04]  /*2530*/  IMAD.MOV.U32 R2, RZ, RZ, R7 ;  /* 0x000000ffff027224 */ /* 0x000fc800078e0007 */
[----:B------:R-:W-:-:S07]  /*2540*/  IMAD.MOV R3, RZ, RZ, -R3 ;  /* 0x000000ffff037224 */ /* 0x000fce00078e0a03 */
.L_x_79:
[----:B------:R-:W-:-:S05]  /*2550*/  IMAD.MOV.U32 R8, RZ, RZ, R4 ;  /* 0x000000ffff087224 */ /* 0x000fca00078e0004 */
        /* <DEDUP_REMOVED lines=15> */
[----:B------:R-:W5:Y:S01]  /*2650*/  LDG.E R11, desc[UR16][R8.64+0x1c00] ;  /* 0x001c0010080b7981 */ /* 0x000f62000c1e1900 */
[----:B------:R-:W-:-:S05]  /*2660*/  VIADD R3, R3, 0x10 ;  /* 0x0000001003037836 */ /* 0x000fca0000000000 */
[----:B------:R-:W-:Y:S01]  /*2670*/  ISETP.NE.AND P0, PT, R3, RZ, PT ;  /* 0x000000ff0300720c */ /* 0x000fe20003f05270 */
[----:B------:R-:W-:Y:S01]  /*2680*/  VIADD R2, R2, 0x1000 ;  /* 0x0000100002027836 */ /* 0x000fe20000000000 */
        /* <DEDUP_REMOVED lines=20> */
[----:B------:R-:W-:Y:S02]  /*27d0*/  IABS R25, R21 ;  /* 0x0000001500197213 */ /* 0x000fe40000000000 */
[----:B------:R-:W-:-:S02]  /*27e0*/  I2FP.F32.S32 R13, R13 ;  /* 0x0000000d000d7245 */ /* 0x000fc40000201400 */
[----:B------:R-:W-:Y:S01]  /*27f0*/  I2FP.F32.S32 R21, R24 ;  /* 0x0000001800157245 */ /* 0x000fe20000201400 */
[----:B------:R-:W-:Y:S01]  /*2800*/  IMAD.MOV.U32 R24, RZ, RZ, R25 ;  /* 0x000000ffff187224 */ /* 0x000fe200078e0019 */
[----:B------:R-:W-:Y:S01]  /*2810*/  IABS R25, R20 ;  /* 0x0000001400197213 */ /* 0x000fe20000000000 */
[----:B------:R-:W-:Y:S03]  /*2820*/  F2I.TRUNC.NTZ R7, R7 ;  /* 0x0000000700077305 */ /* 0x000fe6000020f100 */
[----:B------:R-:W-:Y:S01]  /*2830*/  I2FP.F32.S32 R20, R24 ;  /* 0x0000001800147245 */ /* 0x000fe20000201400 */
[----:B------:R-:W-:-:S04]  /*2840*/  IMAD.MOV.U32 R24, RZ, RZ, R25 ;  /* 0x000000ffff187224 */ /* 0x000fc800078e0019 */
[----:B------:R-:W0:Y:S01]  /*2850*/  F2I.TRUNC.NTZ R13, R13 ;  /* 0x0000000d000d7305 */ /* 0x000e22000020f100 */
[----:B------:R-:W-:Y:S02]  /*2860*/  IABS R25, R19 ;  /* 0x0000001300197213 */ /* 0x000fe40000000000 */
[----:B------:R-:W-:-:S05]  /*2870*/  I2FP.F32.S32 R19, R24 ;  /* 0x0000001800137245 */ /* 0x000fca0000201400 */
[----:B------:R-:W-:Y:S01]  /*2880*/  F2I.TRUNC.NTZ R12, R12 ;  /* 0x0000000c000c7305 */ /* 0x000fe2000020f100 */
[----:B------:R-:W-:Y:S01]  /*2890*/  IMAD.MOV.U32 R24, RZ, RZ, R25 ;  /* 0x000000ffff187224 */ /* 0x000fe200078e0019 */
[----:B------:R-:W-:-:S06]  /*28a0*/  IABS R25, R14 ;  /* 0x0000000e00197213 */ /* 0x000fcc0000000000 */
[----:B------:R-:W1:Y:S01]  /*28b0*/  F2I.TRUNC.NTZ R15, R15 ;  /* 0x0000000f000f7305 */ /* 0x000e62000020f100 */
[----:B------:R-:W-:-:S07]  /*28c0*/  I2FP.F32.S32 R14, R24 ;  /* 0x00000018000e7245 */ /* 0x000fce0000201400 */
[----:B------:R-:W-:Y:S01]  /*28d0*/  F2I.TRUNC.NTZ R16, R16 ;  /* 0x0000001000107305 */ /* 0x000fe2000020f100 */
[----:B------:R-:W-:-:S07]  /*28e0*/  IABS R10, R10 ;  /* 0x0000000a000a7213 */ /* 0x000fce0000000000 */
[----:B------:R-:W2:Y:S01]  /*28f0*/  F2I.TRUNC.NTZ R17, R17 ;  /* 0x0000001100117305 */ /* 0x000ea2000020f100 */
[----:B------:R-:W-:Y:S02]  /*2900*/  I2FP.F32.S32 R25, R25 ;  /* 0x0000001900197245 */ /* 0x000fe40000201400 */
[----:B------:R-:W-:Y:S02]  /*2910*/  IABS R27, R4 ;  /* 0x00000004001b7213 */ /* 0x000fe40000000000 */
[----:B0-----:R-:W-:-:S03]  /*2920*/  VIMNMX3 R7, R0, R13, R7, !PT ;  /* 0x0000000d0007720f */ /* 0x001fc60007800107 */
[----:B------:R-:W-:Y:S01]  /*2930*/  F2I.TRUNC.NTZ R18, R18 ;  /* 0x0000001200127305 */ /* 0x000fe2000020f100 */
[----:B------:R-:W-:-:S07]  /*2940*/  IABS R4, R6 ;  /* 0x0000000600047213 */ /* 0x000fce0000000000 */
[----:B------:R-:W0:Y:S01]  /*2950*/  F2I.TRUNC.NTZ R21, R21 ;  /* 0x0000001500157305 */ /* 0x000e22000020f100 */
[----:B------:R-:W-:Y:S02]  /*2960*/  I2FP.F32.S32 R10, R10 ;  /* 0x0000000a000a7245 */ /* 0x000fe40000201400 */
[----:B------:R-:W-:Y:S02]  /*2970*/  I2FP.F32.S32 R27, R27 ;  /* 0x0000001b001b7245 */ /* 0x000fe40000201400 */
[----:B------:R-:W-:-:S03]  /*2980*/  IABS R6, R11 ;  /* 0x0000000b00067213 */ /* 0x000fc60000000000 */
        /* <DEDUP_REMOVED lines=15> */
[----:B------:R-:W-:Y:S02]  /*2a80*/  IADD3 R4, P2, PT, R8, 0x4000, RZ ;  /* 0x0000400008047810 */ /* 0x000fe40007f5e0ff */
[----:B-1----:R-:W-:-:S03]  /*2a90*/  VIMNMX3 R7, R7, R10, R27, !PT ;  /* 0x0000000a0707720f */ /* 0x002fc6000780011b */
[----:B------:R-:W-:Y:S01]  /*2aa0*/  IMAD.X R9, RZ, RZ, R9, P2 ;  /* 0x000000ffff097224 */ /* 0x000fe200010e0609 */
[----:B0-----:R-:W-:Y:S01]  /*2ab0*/  VIMNMX3 R0, R7, R0, R6, !PT ;  /* 0x000000000700720f */ /* 0x001fe20007800106 */
[----:B------:R-:W-:Y:S06]  /*2ac0*/  @P0 BRA `(.L_x_79) ;  /* 0xfffffff800a00947 */ /* 0x000fec000383ffff */
.L_x_78:
[----:B------:R-:W-:Y:S05]  /*2ad0*/  BSYNC.RECONVERGENT B2 ;  /* 0x0000000000027941 */ /* 0x000fea0003800200 */
.L_x_77:
[----:B------:R-:W-:Y:S05]  /*2ae0*/  @!P1 BRA `(.L_x_76) ;  /* 0x0000000400909947 */ /* 0x000fea0003800000 */
[----:B------:R-:W-:Y:S01]  /*2af0*/  ISETP.GE.U32.AND P0, PT, R23, 0x8, PT ;  /* 0x000000081700780c */ /* 0x000fe20003f06070 */
[----:B------:R-:W-:Y:S01]  /*2b00*/  BSSY.RECONVERGENT B2, `(.L_x_80) ;  /* 0x0000030000027945 */ /* 0x000fe20003800200 */
[----:B------:R-:W-:-:S04]  /*2b10*/  LOP3.LUT R14, R22, 0x7, RZ, 0xc0, !PT ;  /* 0x00000007160e7812 */ /* 0x000fc800078ec0ff */
[----:B------:R-:W-:-:S07]  /*2b20*/  ISETP.NE.AND P1, PT, R14, RZ, PT ;  /* 0x000000ff0e00720c */ /* 0x000fce0003f25270 */
[----:B------:R-:W-:Y:S06]  /*2b30*/  @!P0 BRA `(.L_x_81) ;  /* 0x0000000000b08947 */ /* 0x000fec0003800000 */
[----:B------:R-:W-:-:S05]  /*2b40*/  IADD3 R3, P0, PT, R2, UR7, RZ ;  /* 0x0000000702037c10 */ /* 0x000fca000ff1e0ff */
[----:B------:R-:W-:Y:S01]  /*2b50*/  IMAD.X R4, RZ, RZ, UR8, P0 ;  /* 0x00000008ff047e24 */ /* 0x000fe200080e06ff */
[----:B------:R-:W-:-:S04]  /*2b60*/  LEA R6, P0, R3, UR12, 0x2 ;  /* 0x0000000c03067c11 */ /* 0x000fc8000f8010ff */
        /* <DEDUP_REMOVED lines=12> */
[----:B------:R-:W-:Y:S02]  /*2c30*/  I2FP.F32.S32 R9, R8 ;  /* 0x0000000800097245 */ /* 0x000fe40000201400 */
[----:B----4-:R-:W-:Y:S01]  /*2c40*/  IABS R11, R11 ;  /* 0x0000000b000b7213 */ /* 0x010fe20000000000 */
[----:B------:R-:W-:-:S03]  /*2c50*/  IMAD.MOV.U32 R8, RZ, RZ, R15 ;  /* 0x000000ffff087224 */ /* 0x000fc600078e000f */
[----:B0-----:R-:W-:Y:S01]  /*2c60*/  I2FP.F32.S32 R6, R11 ;  /* 0x0000000b00067245 */ /* 0x001fe20000201400 */
[----:B------:R-:W-:Y:S01]  /*2c70*/  F2I.TRUNC.NTZ R9, R9 ;  /* 0x0000000900097305 */ /* 0x000fe2000020f100 */
[----:B-----5:R-:W-:Y:S02]  /*2c80*/  IABS R7, R12 ;  /* 0x0000000c00077213 */ /* 0x020fe40000000000 */
[----:B------:R-:W-:Y:S02]  /*2c90*/  IABS R11, R13 ;  /* 0x0000000d000b7213 */ /* 0x000fe40000000000 */
[----:B------:R-:W-:Y:S02]  /*2ca0*/  I2FP.F32.S32 R8, R8 ;  /* 0x0000000800087245 */ /* 0x000fe40000201400 */
[----:B------:R-:W-:Y:S01]  /*2cb0*/  IABS R12, R10 ;  /* 0x0000000a000c7213 */ /* 0x000fe20000000000 */
[----:B------:R-:W-:Y:S01]  /*2cc0*/  F2I.TRUNC.NTZ R6, R6 ;  /* 0x0000000600067305 */ /* 0x000fe2000020f100 */
[----:B------:R-:W-:-:S02]  /*2cd0*/  I2FP.F32.S32 R7, R7 ;  /* 0x0000000700077245 */ /* 0x000fc40000201400 */
[----:B------:R-:W-:Y:S02]  /*2ce0*/  IABS R13, R4 ;  /* 0x00000004000d7213 */ /* 0x000fe40000000000 */
[----:B------:R-:W-:Y:S02]  /*2cf0*/  I2FP.F32.S32 R4, R12 ;  /* 0x0000000c00047245 */ /* 0x000fe40000201400 */
[----:B------:R-:W-:Y:S01]  /*2d00*/  I2FP.F32.S32 R10, R11 ;  /* 0x0000000b000a7245 */ /* 0x000fe20000201400 */
[----:B------:R-:W-:Y:S01]  /*2d10*/  IMAD.MOV.U32 R12, RZ, RZ, R13 ;  /* 0x000000ffff0c7224 */ /* 0x000fe200078e000d */
[----:B------:R-:W-:Y:S01]  /*2d20*/  IABS R13, R3 ;  /* 0x00000003000d7213 */ /* 0x000fe20000000000 */
[----:B------:R-:W0:Y:S03]  /*2d30*/  F2I.TRUNC.NTZ R8, R8 ;  /* 0x0000000800087305 */ /* 0x000e26000020f100 */
[----:B------:R-:W-:Y:S01]  /*2d40*/  I2FP.F32.S32 R3, R12 ;  /* 0x0000000c00037245 */ /* 0x000fe20000201400 */
[----:B------:R-:W-:-:S04]  /*2d50*/  IMAD.MOV.U32 R12, RZ, RZ, R13 ;  /* 0x000000ffff0c7224 */ /* 0x000fc800078e000d */
[----:B------:R-:W1:Y:S01]  /*2d60*/  F2I.TRUNC.NTZ R7, R7 ;  /* 0x0000000700077305 */ /* 0x000e62000020f100 */
[----:B------:R-:W-:Y:S02]  /*2d70*/  I2FP.F32.S32 R12, R12 ;  /* 0x0000000c000c7245 */ /* 0x000fe40000201400 */
[----:B0-----:R-:W-:-:S05]  /*2d80*/  VIMNMX3 R9, R0, R9, R8, !PT ;  /* 0x000000090009720f */ /* 0x001fca0007800108 */
[----:B------:R-:W-:Y:S01]  /*2d90*/  F2I.TRUNC.NTZ R11, R10 ;  /* 0x0000000a000b7305 */ /* 0x000fe2000020f100 */
[----:B-1----:R-:W-:-:S07]  /*2da0*/  VIMNMX3 R6, R9, R6, R7, !PT ;  /* 0x000000060906720f */ /* 0x002fce0007800107 */
[----:B------:R-:W0:Y:S08]  /*2db0*/  F2I.TRUNC.NTZ R4, R4 ;  /* 0x0000000400047305 */ /* 0x000e30000020f100 */
[----:B------:R-:W-:Y:S01]  /*2dc0*/  F2I.TRUNC.NTZ R3, R3 ;  /* 0x0000000300037305 */ /* 0x000fe2000020f100 */
[----:B0-----:R-:W-:-:S07]  /*2dd0*/  VIMNMX3 R6, R6, R11, R4, !PT ;  /* 0x0000000b0606720f */ /* 0x001fce0007800104 */
[----:B------:R-:W0:Y:S02]  /*2de0*/  F2I.TRUNC.NTZ R12, R12 ;  /* 0x0000000c000c7305 */ /* 0x000e24000020f100 */
[----:B0-----:R-:W-:-:S07]  /*2df0*/  VIMNMX3 R0, R6, R3, R12, !PT ;  /* 0x000000030600720f */ /* 0x001fce000780010c */
.L_x_81:
[----:B------:R-:W-:Y:S05]  /*2e00*/  BSYNC.RECONVERGENT B2 ;  /* 0x0000000000027941 */ /* 0x000fea0003800200 */
.L_x_80:
[----:B------:R-:W-:Y:S05]  /*2e10*/  @!P1 BRA `(.L_x_76) ;  /* 0x0000000000c49947 */ /* 0x000fea0003800000 */
[----:B------:R-:W-:Y:S01]  /*2e20*/  ISETP.GE.U32.AND P0, PT, R14, 0x4, PT ;  /* 0x000000040e00780c */ /* 0x000fe20003f06070 */
[----:B------:R-:W-:Y:S01]  /*2e30*/  BSSY.RECONVERGENT B2, `(.L_x_82) ;  /* 0x000001a000027945 */ /* 0x000fe20003800200 */
[----:B------:R-:W-:-:S11]  /*2e40*/  LOP3.LUT P1, RZ, R22, 0x3, RZ, 0xc0, !PT ;  /* 0x0000000316ff7812 */ /* 0x000fd6000782c0ff */
[----:B------:R-:W-:Y:S05]  /*2e50*/  @!P0 BRA `(.L_x_83) ;  /* 0x00000000005c8947 */ /* 0x000fea0003800000 */
[----:B------:R-:W-:-:S05]  /*2e60*/  IADD3 R3, P0, PT, R2, UR7, RZ ;  /* 0x0000000702037c10 */ /* 0x000fca000ff1e0ff */
[----:B------:R-:W-:Y:S01]  /*2e70*/  IMAD.X R4, RZ, RZ, UR8, P0 ;  /* 0x00000008ff047e24 */ /* 0x000fe200080e06ff */
[----:B------:R-:W-:-:S04]  /*2e80*/  LEA R6, P0, R3, UR12, 0x2 ;  /* 0x0000000c03067c11 */ /* 0x000fc8000f8010ff */
[----:B------:R-:W-:-:S05]  /*2e90*/  LEA.HI.X R7, R3, UR13, R4, 0x2, P0 ;  /* 0x0000000d03077c11 */ /* 0x000fca00080f1404 */
[----:B------:R-:W2:Y:S04]  /*2ea0*/  LDG.E R3, desc[UR16][R6.64] ;  /* 0x0000001006037981 */ /* 0x000ea8000c1e1900 */
[----:B------:R-:W3:Y:S04]  /*2eb0*/  LDG.E R4, desc[UR16][R6.64+0x400] ;  /* 0x0004001006047981 */ /* 0x000ee8000c1e1900 */
[----:B------:R-:W4:Y:S04]  /*2ec0*/  LDG.E R9, desc[UR16][R6.64+0xc00] ;  /* 0x000c001006097981 */ /* 0x000f28000c1e1900 */
[----:B------:R4:W5:Y:S01]  /*2ed0*/  LDG.E R8, desc[UR16][R6.64+0x800] ;  /* 0x0008001006087981 */ /* 0x000962000c1e1900 */
[----:B------:R-:W-:Y:S01]  /*2ee0*/  VIADD R2, R2, 0x400 ;  /* 0x0000040002027836 */ /* 0x000fe20000000000 */
[----:B--2---:R-:W-:-:S02]  /*2ef0*/  IABS R3, R3 ;  /* 0x0000000300037213 */ /* 0x004fc40000000000 */
[----:B---3--:R-:W-:Y:S02]  /*2f00*/  IABS R4, R4 ;  /* 0x0000000400047213 */ /* 0x008fe40000000000 */
[----:B------:R-:W-:Y:S02]  /*2f10*/  I2FP.F32.S32 R3, R3 ;  /* 0x0000000300037245 */ /* 0x000fe40000201400 */
[----:B------:R-:W-:Y:S02]  /*2f20*/  I2FP.F32.S32 R4, R4 ;  /* 0x0000000400047245 */ /* 0x000fe40000201400 */
[----:B----4-:R-:W-:Y:S02]  /*2f30*/  IABS R6, R9 ;  /* 0x0000000900067213 */ /* 0x010fe40000000000 */
[----:B-----5:R-:W-:Y:S02]  /*2f40*/  IABS R8, R8 ;  /* 0x0000000800087213 */ /* 0x020fe40000000000 */
[----:B------:R-:W-:Y:S01]  /*2f50*/  I2FP.F32.S32 R6, R6 ;  /* 0x0000000600067245 */ /* 0x000fe20000201400 */
[----:B------:R-:W-:Y:S01]  /*2f60*/  F2I.TRUNC.NTZ R3, R3 ;  /* 0x0000000300037305 */ /* 0x000fe2000020f100 */
[----:B------:R-:W-:-:S07]  /*2f70*/  I2FP.F32.S32 R8, R8 ;  /* 0x0000000800087245 */ /* 0x000fce0000201400 */
[----:B------:R-:W0:Y:S08]  /*2f80*/  F2I.TRUNC.NTZ R4, R4 ;  /* 0x0000000400047305 */ /* 0x000e30000020f100 */
[----:B------:R-:W-:Y:S08]  /*2f90*/  F2I.TRUNC.NTZ R7, R8 ;  /* 0x0000000800077305 */ /* 0x000ff0000020f100 */
[----:B------:R-:W1:Y:S01]  /*2fa0*/  F2I.TRUNC.NTZ R6, R6 ;  /* 0x0000000600067305 */ /* 0x000e62000020f100 */
[----:B0-----:R-:W-:-:S04]  /*2fb0*/  VIMNMX3 R0, R0, R3, R4, !PT ;  /* 0x000000030000720f */ /* 0x001fc80007800104 */
[----:B-1----:R-:W-:-:S07]  /*2fc0*/  VIMNMX3 R0, R0, R7, R6, !PT ;  /* 0x000000070000720f */ /* 0x002fce0007800106 */
.L_x_83:
[----:B------:R-:W-:Y:S05]  /*2fd0*/  BSYNC.RECONVERGENT B2 ;  /* 0x0000000000027941 */ /* 0x000fea0003800200 */
.L_x_82:
[----:B------:R-:W-:Y:S05]  /*2fe0*/  @!P1 BRA `(.L_x_76) ;  /* 0x0000000000509947 */ /* 0x000fea0003800000 */
[----:B------:R-:W-:Y:S02]  /*2ff0*/  LOP3.LUT R5, R5, 0xffff, RZ, 0xc0, !PT ;  /* 0x0000ffff05057812 */ /* 0x000fe400078ec0ff */
[----:B------:R-:W-:Y:S02]  /*3000*/  IADD3 R7, P0, PT, R2, UR9, RZ ;  /* 0x0000000902077c10 */ /* 0x000fe4000ff1e0ff */
[----:B------:R-:W-:Y:S02]  /*3010*/  LEA.HI R2, R5, 0x1, RZ, 0x18 ;  /* 0x0000000105027811 */ /* 0x000fe400078fc0ff */
[----:B------:R-:W-:Y:S01]  /*3020*/  LEA R6, P1, R7, UR12, 0x2 ;  /* 0x0000000c07067c11 */ /* 0x000fe2000f8210ff */
[----:B------:R-:W-:Y:S01]  /*3030*/  IMAD.X R4, RZ, RZ, UR10, P0 ;  /* 0x0000000aff047e24 */ /* 0x000fe200080e06ff */
[----:B------:R-:W-:-:S04]  /*3040*/  LOP3.LUT R2, R2, 0x3, RZ, 0xc0, !PT ;  /* 0x0000000302027812 */ /* 0x000fc800078ec0ff */
[----:B------:R-:W-:Y:S01]  /*3050*/  LEA.HI.X R7, R7, UR13, R4, 0x2, P1 ;  /* 0x0000000d07077c11 */ /* 0x000fe200088f1404 */
[----:B------:R-:W-:-:S07]  /*3060*/  IMAD.MOV R4, RZ, RZ, -R2 ;  /* 0x000000ffff047224 */ /* 0x000fce00078e0a02 */
.L_x_84:
[----:B------:R-:W-:Y:S02]  /*3070*/  IMAD.MOV.U32 R2, RZ, RZ, R6 ;  /* 0x000000ffff027224 */ /* 0x000fe400078e0006 */
[----:B------:R-:W-:-:S05]  /*3080*/  IMAD.MOV.U32 R3, RZ, RZ, R7 ;  /* 0x000000ffff037224 */ /* 0x000fca00078e0007 */
[----:B------:R-:W2:Y:S01]  /*3090*/  LDG.E R2, desc[UR16][R2.64] ;  /* 0x0000001002027981 */ /* 0x000ea2000c1e1900 */
[----:B------:R-:W-:Y:S01]  /*30a0*/  VIADD R4, R4, 0x1 ;  /* 0x0000000104047836 */ /* 0x000fe20000000000 */
[----:B------:R-:W-:-:S04]  /*30b0*/  IADD3 R6, P1, PT, R6, 0x400, RZ ;  /* 0x0000040006067810 */ /* 0x000fc80007f3e0ff */
[----:B------:R-:W-:Y:S01]  /*30c0*/  ISETP.NE.AND P0, PT, R4, RZ, PT ;  /* 0x000000ff0400720c */ /* 0x000fe20003f05270 */
[----:B------:R-:W-:Y:S01]  /*30d0*/  IMAD.X R7, RZ, RZ, R7, P1 ;  /* 0x000000ffff077224 */ /* 0x000fe200008e0607 */
[----:B--2---:R-:W-:-:S04]  /*30e0*/  IABS R5, R2 ;  /* 0x0000000200057213 */ /* 0x004fc80000000000 */
[----:B------:R-:W-:-:S06]  /*30f0*/  I2FP.F32.S32 R5, R5 ;  /* 0x0000000500057245 */ /* 0x000fcc0000201400 */
[----:B------:R-:W0:Y:S02]  /*3100*/  F2I.TRUNC.NTZ R5, R5 ;  /* 0x0000000500057305 */ /* 0x000e24000020f100 */
[----:B0-----:R-:W-:Y:S01]  /*3110*/  VIMNMX R0, PT, PT, R5, R0, !PT ;  /* 0x0000000005007248 */ /* 0x001fe20007fe0100 */
[----:B------:R-:W-:Y:S06]  /*3120*/  @P0 BRA `(.L_x_84) ;  /* 0xfffffffc00d00947 */ /* 0x000fec000383ffff */
.L_x_76:
[----:B------:R-:W-:Y:S05]  /*3130*/  BSYNC.RECONVERGENT B1 ;  /* 0x0000000000017941 */ /* 0x000fea0003800200 */
.L_x_73:
[----:B------:R-:W0:Y:S01]  /*3140*/  S2R R6, SR_LANEID ;  /* 0x0000000000067919 */ /* 0x000e220000000000 */
[----:B------:R-:W-:Y:S01]  /*3150*/  IMAD.MOV.U32 R7, RZ, RZ, R0 ;  /* 0x000000ffff077224 */ /* 0x000fe200078e0000 */
[----:B------:R-:W1:Y:S04]  /*3160*/  S2R R5, SR_TID.X ;  /* 0x0000000000057919 */ /* 0x000e680000002100 */
[----:B------:R-:W2:Y:S01]  /*3170*/  SHFL.DOWN PT, R0, R7, 0x1, 0x1f ;  /* 0x08201f0007007f89 */ /* 0x000ea200000e0000 */
[C---:B0-----:R-:W-:Y:S02]  /*3180*/  ISETP.GT.AND P0, PT, R6.reuse, 0x1e, PT ;  /* 0x0000001e0600780c */ /* 0x041fe40003f04270 */
[----:B------:R-:W-:-:S11]  /*3190*/  ISETP.NE.AND P1, PT, R6, RZ, PT ;  /* 0x000000ff0600720c */ /* 0x000fd60003f25270 */
[----:B--2---:R-:W-:Y:S02]  /*31a0*/  @!P0 VIMNMX R7, PT, PT, R0, R7, !PT ;  /* 0x0000000700078248 */ /* 0x004fe40007fe0100 */
[----:B------:R-:W-:Y:S01]  /*31b0*/  ISETP.GT.AND P0, PT, R6, 0x1d, PT ;  /* 0x0000001d0600780c */ /* 0x000fe20003f04270 */
[----:B------:R-:W0:Y:S01]  /*31c0*/  @!P1 S2R R4, SR_CgaCtaId ;  /* 0x0000000000049919 */ /* 0x000e220000008800 */
[----:B------:R-:W-:Y:S02]  /*31d0*/  @!P1 MOV R3, 0x400 ;  /* 0x0000040000039802 */ /* 0x000fe40000000f00 */
[----:B-1----:R-:W-:Y:S01]  /*31e0*/  @!P1 SHF.R.U32.HI R2, RZ, 0x3, R5 ;  /* 0x00000003ff029819 */ /* 0x002fe20000011605 */
        /* <DEDUP_REMOVED lines=29> */
.L_x_72:
[----:B------:R-:W-:Y:S05]  /*33c0*/  BSYNC.RECONVERGENT B0 ;  /* 0x0000000000007941 */ /* 0x000fea0003800200 */
.L_x_57:
[----:B------:R-:W-:Y:S05]  /*33d0*/  @P0 EXIT ;  /* 0x000000000000094d */ /* 0x000fea0003800000 */
[----:B------:R-:W3:Y:S02]  /*33e0*/  LDCU.64 UR4, c[0x0][0x388] ;  /* 0x00007100ff0477ac */ /* 0x000ee40008000a00 */
[----:B---3--:R-:W-:-:S06]  /*33f0*/  UIMAD.WIDE.U32 UR4, UR18, 0x4, UR4 ;  /* 0x00000004120478a5 */ /* 0x008fcc000f8e0004 */
[----:B--2---:R-:W-:Y:S02]  /*3400*/  IMAD.U32 R2, RZ, RZ, UR4 ;  /* 0x00000004ff027e24 */ /* 0x004fe4000f8e00ff */
[----:B0-----:R-:W-:-:S05]  /*3410*/  IMAD.U32 R3, RZ, RZ, UR5 ;  /* 0x00000005ff037e24 */ /* 0x001fca000f8e00ff */
[----:B------:R-:W-:Y:S01]  /*3420*/  STG.E desc[UR16][R2.64], R7 ;  /* 0x0000000702007986 */ /* 0x000fe2000c101910 */
[----:B------:R-:W-:Y:S05]  /*3430*/  EXIT ;  /* 0x000000000000794d */ /* 0x000fea0003800000 */
.L_x_85:
        /* <DEDUP_REMOVED lines=12> */
.L_x_293:


//--------------------- .text._ZN3cub18CUB_300001_SM_10006detail6reduce28DeviceReduceSingleTileKernelINS2_10policy_hubIiyN4cuda3__47maximumIiEEE10Policy1000EN6thrust24THRUST_300001_SM_1000_NS10device_ptrIiEEPfyS8_fi8AbsValueEEvT0_T1_T2_T3_T4_T6_ --------------------------
	.section	.text._ZN3cub18CUB_300001_SM_10006detail6reduce28DeviceReduceSingleTileKernelINS2_10policy_hubIiyN4cuda3__47maximumIiEEE10Policy1000EN6thrust24THRUST_300001_SM_1000_NS10device_ptrIiEEPfyS8_fi8AbsValueEEvT0_T1_T2_T3_T4_T6_,"ax",@progbits
	.align	128
        .global         _ZN3cub18CUB_300001_SM_10006detail6reduce28DeviceReduceSingleTileKernelINS2_10policy_hubIiyN4cuda3__47maximumIiEEE10Policy1000EN6thrust24THRUST_300001_SM_1000_NS10device_ptrIiEEPfyS8_fi8AbsValueEEvT0_T1_T2_T3_T4_T6_
        .type           _ZN3cub18CUB_300001_SM_10006detail6reduce28DeviceReduceSingleTileKernelINS2_10policy_hubIiyN4cuda3__47maximumIiEEE10Policy1000EN6thrust24THRUST_300001_SM_1000_NS10device_ptrIiEEPfyS8_fi8AbsValueEEvT0_T1_T2_T3_T4_T6_,@function
        .size           _ZN3cub18CUB_300001_SM_10006detail6reduce28DeviceReduceSingleTileKernelINS2_10policy_hubIiyN4cuda3__47maximumIiEEE10Policy1000EN6thrust24THRUST_300001_SM_1000_NS10device_ptrIiEEPfyS8_fi8AbsValueEEvT0_T1_T2_T3_T4_T6_,(.L_x_294 - _ZN3cub18CUB_300001_SM_10006detail6reduce28DeviceReduceSingleTileKernelINS2_10policy_hubIiyN4cuda3__47maximumIiEEE10Policy1000EN6thrust24THRUST_300001_SM_1000_NS10device_ptrIiEEPfyS8_fi8AbsValueEEvT0_T1_T2_T3_T4_T6_)
        .other          _ZN3cub18CUB_300001_SM_10006detail6reduce28DeviceReduceSingleTileKernelINS2_10policy_hubIiyN4cuda3__47maximumIiEEE10Policy1000EN6thrust24THRUST_300001_SM_1000_NS10device_ptrIiEEPfyS8_fi8AbsValueEEvT0_T1_T2_T3_T4_T6_,@"STO_CUDA_ENTRY STV_DEFAULT"
_ZN3cub18CUB_300001_SM_10006detail6reduce28DeviceReduceSingleTileKernelINS2_10policy_hubIiyN4cuda3__47maximumIiEEE10Policy1000EN6thrust24THRUST_300001_SM_1000_NS10device_ptrIiEEPfyS8_fi8AbsValueEEvT0_T1_T2_T3_T4_T6_:
.text._ZN3cub18CUB_300001_SM_10006detail6reduce28DeviceReduceSingleTileKernelINS2_10policy_hubIiyN4cuda3__47maximumIiEEE10Policy1000EN6thrust24THRUST_300001_SM_1000_NS10device_ptrIiEEPfyS8_fi8AbsValueEEvT0_T1_T2_T3_T4_T6_:
[----:B------:R-:W-:Y:S01]  /*0000*/  LDC R1, c[0x0][0x37c] ;  /* 0x0000df00ff017b82 */ /* 0x000fe20000000800 */
[----:B------:R-:W0:Y:S01]  /*0010*/  LDCU.64 UR4, c[0x0][0x390] ;  /* 0x00007200ff0477ac */ /* 0x000e220008000a00 */
[----:B------:R-:W1:Y:S01]  /*0020*/  LDCU.64 UR6, c[0x0][0x358] ;  /* 0x00006b00ff0677ac */ /* 0x000e620008000a00 */
[----:B0-----:R-:W-:Y:S02]  /*0030*/  IMAD.U32 R4, RZ, RZ, UR4 ;  /* 0x00000004ff047e24 */ /* 0x001fe4000f8e00ff */
[----:B------:R-:W-:-:S03]  /*0040*/  IMAD.U32 R5, RZ, RZ, UR5 ;  /* 0x00000005ff057e24 */ /* 0x000fc6000f8e00ff */
[----:B------:R-:W-:-:S04]  /*0050*/  ISETP.NE.U32.AND P0, PT, R4, RZ, PT ;  /* 0x000000ff0400720c */ /* 0x000fc80003f05070 */
[----:B------:R-:W-:-:S13]  /*0060*/  ISETP.NE.AND.EX P0, PT, R5, RZ, PT, P0 ;  /* 0x000000ff0500720c */ /* 0x000fda0003f05300 */
        /* <DEDUP_REMOVED lines=8> */
.L_x_86:
[----:B------:R-:W-:Y:S01]  /*00f0*/  ISETP.GT.U32.AND P0, PT, R4, 0xfff, PT ;  /* 0x00000fff0400780c */ /* 0x000fe20003f04070 */
[----:B------:R-:W-:Y:S03]  /*0100*/  BSSY.RECONVERGENT B0, `(.L_x_87) ;  /* 0x0000309000007945 */ /* 0x000fe60003800200 */
[----:B------:R-:W-:-:S13]  /*0110*/  ISETP.GT.U32.AND.EX P0, PT, R5, RZ, PT, P0 ;  /* 0x000000ff0500720c */ /* 0x000fda0003f04100 */
[----:B------:R-:W-:Y:S05]  /*0120*/  @P0 BRA `(.L_x_88) ;  /* 0x0000001400100947 */ /* 0x000fea0003800000 */
[----:B------:R-:W0:Y:S01]  /*0130*/  S2R R7, SR_TID.X ;  /* 0x0000000000077919 */ /* 0x000e220000002100 */
[----:B------:R-:W-:Y:S01]  /*0140*/  BSSY.RECONVERGENT B1, `(.L_x_89) ;  /* 0x000000c000017945 */ /* 0x000fe20003800200 */
[----:B------:R-:W-:Y:S01]  /*0150*/  IMAD.MOV.U32 R6, RZ, RZ, RZ ;  /* 0x000000ffff067224 */ /* 0x000fe200078e00ff */
[----:B0-----:R-:W-:Y:S01]  /*0160*/  ISETP.GE.U32.AND P0, PT, R7, R4, PT ;  /* 0x000000040700720c */ /* 0x001fe20003f06070 */
[----:B------:R-:W-:-:S12]  /*0170*/  IMAD.MOV.U32 R9, RZ, RZ, R7 ;  /* 0x000000ffff097224 */ /* 0x000fd800078e0007 */
[----:B------:R-:W-:Y:S05]  /*0180*/  @P0 BRA `(.L_x_90) ;  /* 0x00000000001c0947 */ /* 0x000fea0003800000 */
[----:B------:R-:W0:Y:S02]  /*0190*/  LDC.64 R2, c[0x0][0x380] ;  /* 0x0000e000ff027b82 */ /* 0x000e240000000a00 */
[----:B0-----:R-:W-:-:S06]  /*01a0*/  IMAD.WIDE.U32 R2, R7, 0x4, R2 ;  /* 0x0000000407027825 */ /* 0x001fcc00078e0002 */
[----:B------:R-:W2:Y:S01]  /*01b0*/  LDG.E R2, desc[UR6][R2.64] ;  /* 0x0000000602027981 */ /* 0x000ea2000c1e1900 */
[----:B------:R-:W-:Y:S01]  /*01c0*/  VIADD R9, R7, 0x100 ;  /* 0x0000010007097836 */ /* 0x000fe20000000000 */
[----:B--2---:R-:W-:-:S04]  /*01d0*/  IABS R6, R2 ;  /* 0x0000000200067213 */ /* 0x004fc80000000000 */
[----:B------:R-:W-:-:S06]  /*01e0*/  I2FP.F32.S32 R6, R6 ;  /* 0x0000000600067245 */ /* 0x000fcc0000201400 */
[----:B------:R-:W0:Y:S02]  /*01f0*/  F2I.TRUNC.NTZ R6, R6 ;  /* 0x0000000600067305 */ /* 0x000e24000020f100 */
.L_x_90:
[----:B------:R-:W-:Y:S05]  /*0200*/  BSYNC.RECONVERGENT B1 ;  /* 0x0000000000017941 */ /* 0x000fea0003800200 */
.L_x_89:
[----:B------:R-:W-:Y:S01]  /*0210*/  ISETP.GE.U32.AND P0, PT, R9, R4, PT ;  /* 0x000000040900720c */ /* 0x000fe20003f06070 */
[----:B------:R-:W-:-:S12]  /*0220*/  BSSY.RECONVERGENT B1, `(.L_x_91) ;  /* 0x00000c6000017945 */ /* 0x000fd80003800200 */
[----:B------:R-:W-:Y:S05]  /*0230*/  @P0 BRA `(.L_x_92) ;  /* 0x0000000c00100947 */ /* 0x000fea0003800000 */
[----:B------:R-:W-:Y:S01]  /*0240*/  LOP3.LUT R3, RZ, R9, RZ, 0x33, !PT ;  /* 0x00000009ff037212 */ /* 0x000fe200078e33ff */
[----:B------:R-:W-:Y:S04]  /*0250*/  BSSY.RECONVERGENT B2, `(.L_x_93) ;  /* 0x0000068000027945 */ /* 0x000fe80003800200 */
[----:B------:R-:W-:-:S05]  /*0260*/  IMAD.IADD R3, R3, 0x1, R4 ;  /* 0x0000000103037824 */ /* 0x000fca00078e0204 */
[C---:B------:R-:W-:Y:S02]  /*0270*/  ISETP.GE.U32.AND P0, PT, R3.reuse, 0xf00, PT ;  /* 0x00000f000300780c */ /* 0x040fe40003f06070 */
[----:B------:R-:W-:-:S04]  /*0280*/  LEA.HI R0, R3, 0x1, RZ, 0x18 ;  /* 0x0000000103007811 */ /* 0x000fc800078fc0ff */
[----:B------:R-:W-:-:S04]  /*0290*/  LOP3.LUT R25, R0, 0xf, RZ, 0xc0, !PT ;  /* 0x0000000f00197812 */ /* 0x000fc800078ec0ff */
[----:B------:R-:W-:-:S03]  /*02a0*/  ISETP.NE.AND P1, PT, R25, RZ, PT ;  /* 0x000000ff1900720c */ /* 0x000fc60003f25270 */
[----:B------:R-:W-:Y:S10]  /*02b0*/  @!P0 BRA `(.L_x_94) ;  /* 0x0000000400848947 */ /* 0x000ff40003800000 */
[----:B------:R-:W1:Y:S01]  /*02c0*/  LDC.64 R2, c[0x0][0x380] ;  /* 0x0000e000ff027b82 */ /* 0x000e620000000a00 */
[----:B------:R-:W-:-:S05]  /*02d0*/  LOP3.LUT R8, R0, 0x1fffff0, RZ, 0xc0, !PT ;  /* 0x01fffff000087812 */ /* 0x000fca00078ec0ff */
[----:B------:R-:W-:Y:S02]  /*02e0*/  IMAD.MOV R8, RZ, RZ, -R8 ;  /* 0x000000ffff087224 */ /* 0x000fe400078e0a08 */
[----:B-1----:R-:W-:-:S03]  /*02f0*/  IMAD.WIDE.U32 R2, R9, 0x4, R2 ;  /* 0x0000000409027825 */ /* 0x002fc600078e0002 */
[----:B------:R-:W-:-:S05]  /*0300*/  IADD3 R2, P0, PT, R2, 0x2000, RZ ;  /* 0x0000200002027810 */ /* 0x000fca0007f1e0ff */
[----:B------:R-:W-:-:S08]  /*0310*/  IMAD.X R3, RZ, RZ, R3, P0 ;  /* 0x000000ffff037224 */ /* 0x000fd000000e0603 */
.L_x_95:
        /* <DEDUP_REMOVED lines=63> */
[----:B------:R-:W-:Y:S01]  /*0710*/  IMAD.MOV.U32 R26, RZ, RZ, R27 ;  /* 0x000000ffff1a7224 */ /* 0x000fe200078e001b */
[----:B------:R-:W-:-:S06]  /*0720*/  IABS R27, R13 ;  /* 0x0000000d001b7213 */ /* 0x000fcc0000000000 */
[----:B------:R-:W-:Y:S01]  /*0730*/  F2I.TRUNC.NTZ R19, R19 ;  /* 0x0000001300137305 */ /* 0x000fe2000020f100 */
[----:B0-----:R-:W-:-:S07]  /*0740*/  VIMNMX3 R15, R6, R15, R16, !PT ;  /* 0x0000000f060f720f */ /* 0x001fce0007800110 */
[----:B------:R-:W0:Y:S01]  /*0750*/  F2I.TRUNC.NTZ R24, R24 ;  /* 0x0000001800187305 */ /* 0x000e22000020f100 */
[----:B------:R-:W-:Y:S01]  /*0760*/  I2FP.F32.S32 R13, R26 ;  /* 0x0000001a000d7245 */ /* 0x000fe20000201400 */
[----:B------:R-:W-:-:S06]  /*0770*/  IMAD.MOV.U32 R26, RZ, RZ, R27 ;  /* 0x000000ffff1a7224 */ /* 0x000fcc00078e001b */
[----:B------:R-:W-:Y:S01]  /*0780*/  F2I.TRUNC.NTZ R23, R23 ;  /* 0x0000001700177305 */ /* 0x000fe2000020f100 */
[----:B------:R-:W-:-:S07]  /*0790*/  IABS R14, R14 ;  /* 0x0000000e000e7213 */ /* 0x000fce0000000000 */
[----:B------:R-:W2:Y:S01]  /*07a0*/  F2I.TRUNC.NTZ R22, R22 ;  /* 0x0000001600167305 */ /* 0x000ea2000020f100 */
[----:B-1----:R-:W-:-:S07]  /*07b0*/  VIMNMX3 R15, R15, R17, R18, !PT ;  /* 0x000000110f0f720f */ /* 0x002fce0007800112 */
[----:B------:R-:W-:Y:S01]  /*07c0*/  F2I.TRUNC.NTZ R21, R21 ;  /* 0x0000001500157305 */ /* 0x000fe2000020f100 */
[----:B------:R-:W-:-:S07]  /*07d0*/  I2FP.F32.S32 R6, R26 ;  /* 0x0000001a00067245 */ /* 0x000fce0000201400 */
[----:B------:R-:W1:Y:S01]  /*07e0*/  F2I.TRUNC.NTZ R20, R20 ;  /* 0x0000001400147305 */ /* 0x000e62000020f100 */
[----:B------:R-:W-:Y:S02]  /*07f0*/  I2FP.F32.S32 R14, R14 ;  /* 0x0000000e000e7245 */ /* 0x000fe40000201400 */
[----:B0-----:R-:W-:-:S05]  /*0800*/  VIMNMX3 R15, R15, R19, R24, !PT ;  /* 0x000000130f0f720f */ /* 0x001fca0007800118 */
[----:B------:R-:W-:Y:S01]  /*0810*/  F2I.TRUNC.NTZ R10, R10 ;  /* 0x0000000a000a7305 */ /* 0x000fe2000020f100 */
[----:B--2---:R-:W-:-:S07]  /*0820*/  VIMNMX3 R15, R15, R23, R22, !PT ;  /* 0x000000170f0f720f */ /* 0x004fce0007800116 */
        /* <DEDUP_REMOVED lines=10> */
.L_x_94:
[----:B------:R-:W-:Y:S05]  /*08d0*/  BSYNC.RECONVERGENT B2 ;  /* 0x0000000000027941 */ /* 0x000fea0003800200 */
.L_x_93:
[----:B------:R-:W-:Y:S05]  /*08e0*/  @!P1 BRA `(.L_x_92) ;  /* 0x0000000400649947 */ /* 0x000fea0003800000 */
[----:B------:R-:W-:Y:S01]  /*08f0*/  ISETP.GE.U32.AND P0, PT, R25, 0x8, PT ;  /* 0x000000081900780c */ /* 0x000fe20003f06070 */
[----:B------:R-:W-:Y:S01]  /*0900*/  BSSY.RECONVERGENT B2, `(.L_x_96) ;  /* 0x000002e000027945 */ /* 0x000fe20003800200 */
[----:B------:R-:W-:-:S04]  /*0910*/  LOP3.LUT R17, R0, 0x7, RZ, 0xc0, !PT ;  /* 0x0000000700117812 */ /* 0x000fc800078ec0ff */
[----:B------:R-:W-:-:S07]  /*0920*/  ISETP.NE.AND P1, PT, R17, RZ, PT ;  /* 0x000000ff1100720c */ /* 0x000fce0003f25270 */
[----:B------:R-:W-:Y:S06]  /*0930*/  @!P0 BRA `(.L_x_97) ;  /* 0x0000000000a88947 */ /* 0x000fec0003800000 */
[----:B------:R-:W1:Y:S02]  /*0940*/  LDC.64 R2, c[0x0][0x380] ;  /* 0x0000e000ff027b82 */ /* 0x000e640000000a00 */
[----:B-1----:R-:W-:-:S05]  /*0950*/  IMAD.WIDE R2, R9, 0x4, R2 ;  /* 0x0000000409027825 */ /* 0x002fca00078e0202 */
        /* <DEDUP_REMOVED lines=9> */
[----:B--2---:R-:W-:-:S04]  /*09f0*/  IABS R15, R15 ;  /* 0x0000000f000f7213 */ /* 0x004fc80000000000 */
[----:B-1----:R-:W-:Y:S02]  /*0a00*/  I2FP.F32.S32 R2, R15 ;  /* 0x0000000f00027245 */ /* 0x002fe40000201400 */
[----:B---3--:R-:W-:Y:S02]  /*0a10*/  IABS R14, R14 ;  /* 0x0000000e000e7213 */ /* 0x008fe40000000000 */
[----:B----4-:R-:W-:Y:S02]  /*0a20*/  IABS R15, R12 ;  /* 0x0000000c000f7213 */ /* 0x010fe40000000000 */
[----:B------:R-:W-:Y:S02]  /*0a30*/  I2FP.F32.S32 R12, R14 ;  /* 0x0000000e000c7245 */ /* 0x000fe40000201400 */
[----:B-----5:R-:W-:Y:S01]  /*0a40*/  IABS R3, R16 ;  /* 0x0000001000037213 */ /* 0x020fe20000000000 */
[----:B------:R-:W-:Y:S01]  /*0a50*/  IMAD.MOV.U32 R14, RZ, RZ, R15 ;  /* 0x000000ffff0e7224 */ /* 0x000fe200078e000f */
[----:B------:R-:W-:-:S02]  /*0a60*/  IABS R11, R11 ;  /* 0x0000000b000b7213 */ /* 0x000fc40000000000 */
[----:B------:R-:W-:Y:S02]  /*0a70*/  IABS R13, R13 ;  /* 0x0000000d000d7213 */ /* 0x000fe40000000000 */
[----:B------:R-:W-:Y:S02]  /*0a80*/  IABS R16, R10 ;  /* 0x0000000a00107213 */ /* 0x000fe40000000000 */
[----:B------:R-:W-:Y:S02]  /*0a90*/  I2FP.F32.S32 R11, R11 ;  /* 0x0000000b000b7245 */ /* 0x000fe40000201400 */
[----:B------:R-:W-:Y:S02]  /*0aa0*/  I2FP.F32.S32 R13, R13 ;  /* 0x0000000d000d7245 */ /* 0x000fe40000201400 */
[----:B------:R-:W-:Y:S01]  /*0ab0*/  I2FP.F32.S32 R10, R14 ;  /* 0x0000000e000a7245 */ /* 0x000fe20000201400 */
[----:B------:R-:W-:Y:S01]  /*0ac0*/  IMAD.MOV.U32 R14, RZ, RZ, R16 ;  /* 0x000000ffff0e7224 */ /* 0x000fe200078e0010 */
[----:B------:R-:W-:-:S02]  /*0ad0*/  IABS R16, R8 ;  /* 0x0000000800107213 */ /* 0x000fc40000000000 */
[----:B------:R-:W-:Y:S01]  /*0ae0*/  I2FP.F32.S32 R3, R3 ;  /* 0x0000000300037245 */ /* 0x000fe20000201400 */
[----:B------:R-:W-:Y:S01]  /*0af0*/  F2I.TRUNC.NTZ R11, R11 ;  /* 0x0000000b000b7305 */ /* 0x000fe2000020f100 */
[----:B------:R-:W-:Y:S01]  /*0b00*/  I2FP.F32.S32 R8, R14 ;  /* 0x0000000e00087245 */ /* 0x000fe20000201400 */
[----:B------:R-:W-:-:S06]  /*0b10*/  IMAD.MOV.U32 R14, RZ, RZ, R16 ;  /* 0x000000ffff0e7224 */ /* 0x000fcc00078e0010 */
[----:B------:R-:W0:Y:S01]  /*0b20*/  F2I.TRUNC.NTZ R13, R13 ;  /* 0x0000000d000d7305 */ /* 0x000e22000020f100 */
[----:B------:R-:W-:-:S07]  /*0b30*/  I2FP.F32.S32 R14, R14 ;  /* 0x0000000e000e7245 */ /* 0x000fce0000201400 */
        /* <DEDUP_REMOVED lines=10> */
.L_x_97:
[----:B------:R-:W-:Y:S05]  /*0be0*/  BSYNC.RECONVERGENT B2 ;  /* 0x0000000000027941 */ /* 0x000fea0003800200 */
.L_x_96:
        /* <DEDUP_REMOVED lines=16> */
[----:B----4-:R-:W-:Y:S02]  /*0cf0*/  IABS R2, R13 ;  /* 0x0000000d00027213 */ /* 0x010fe40000000000 */
[----:B------:R-:W-:Y:S02]  /*0d00*/  I2FP.F32.S32 R8, R8 ;  /* 0x0000000800087245 */ /* 0x000fe40000201400 */
        /* <DEDUP_REMOVED lines=9> */
.L_x_99:
[----:B------:R-:W-:Y:S05]  /*0da0*/  BSYNC.RECONVERGENT B2 ;  /* 0x0000000000027941 */ /* 0x000fea0003800200 */
.L_x_98:
[----:B------:R-:W-:Y:S05]  /*0db0*/  @!P1 BRA `(.L_x_92) ;  /* 0x0000000000309947 */ /* 0x000fea0003800000 */
[----:B------:R-:W1:Y:S01]  /*0dc0*/  LDC.64 R10, c[0x0][0x380] ;  /* 0x0000e000ff0a7b82 */ /* 0x000e620000000a00 */
[----:B------:R-:W-:-:S07]  /*0dd0*/  IMAD.MOV R0, RZ, RZ, -R0 ;  /* 0x000000ffff007224 */ /* 0x000fce00078e0a00 */
.L_x_100:
[----:B-1----:R-:W-:-:S06]  /*0de0*/  IMAD.WIDE R2, R9, 0x4, R10 ;  /* 0x0000000409027825 */ /* 0x002fcc00078e020a */
        /* <DEDUP_REMOVED lines=9> */
.L_x_92:
[----:B------:R-:W-:Y:S05]  /*0e80*/  BSYNC.RECONVERGENT B1 ;  /* 0x0000000000017941 */ /* 0x000fea0003800200 */
.L_x_91:
[----:B------:R-:W-:Y:S01]  /*0e90*/  ISETP.GE.U32.AND P0, PT, R4, 0x100, PT ;  /* 0x000001000400780c */ /* 0x000fe20003f06070 */
[----:B0-----:R-:W-:-:S03]  /*0ea0*/  IMAD.MOV.U32 R11, RZ, RZ, R6 ;  /* 0x000000ffff0b7224 */ /* 0x001fc600078e0006 */
[----:B------:R-:W-:-:S13]  /*0eb0*/  ISETP.GE.U32.AND.EX P0, PT, R5, RZ, PT, P0 ;  /* 0x000000ff0500720c */ /* 0x000fda0003f06100 */
[----:B------:R-:W-:Y:S05]  /*0ec0*/  @!P0 BRA `(.L_x_101) ;  /* 0x0000000000a08947 */ /* 0x000fea0003800000 */
[----:B------:R-:W0:Y:S01]  /*0ed0*/  S2R R6, SR_LANEID ;  /* 0x0000000000067919 */ /* 0x000e220000000000 */
[----:B------:R-:W-:Y:S01]  /*0ee0*/  ISETP.NE.AND P5, PT, R7, RZ, PT ;  /* 0x000000ff0700720c */ /* 0x000fe20003fa5270 */
[----:B------:R-:W1:Y:S02]  /*0ef0*/  SHFL.DOWN PT, R0, R11, 0x1, 0x1f ;  /* 0x08201f000b007f89 */ /* 0x000e6400000e0000 */
[----:B-1----:R-:W-:Y:S02]  /*0f00*/  VIMNMX R0, PT, PT, R0, R11, !PT ;  /* 0x0000000b00007248 */ /* 0x002fe40007fe0100 */
[C---:B0-----:R-:W-:Y:S02]  /*0f10*/  ISETP.GT.AND P0, PT, R6.reuse, 0x1e, PT ;  /* 0x0000001e0600780c */ /* 0x041fe40003f04270 */
[----:B------:R-:W-:Y:S02]  /*0f20*/  ISETP.NE.AND P1, PT, R6, RZ, PT ;  /* 0x000000ff0600720c */ /* 0x000fe40003f25270 */
[----:B------:R-:W-:-:S02]  /*0f30*/  SEL R0, R11, R0, P0 ;  /* 0x000000000b007207 */ /* 0x000fc40000000000 */
        /* <DEDUP_REMOVED lines=15> */
[----:B------:R-:W-:-:S03]  /*1030*/  ISETP.GT.AND P0, PT, R6, 0xf, PT ;  /* 0x0000000f0600780c */ /* 0x000fc60003f04270 */
[----:B------:R-:W0:Y:S02]  /*1040*/  SHFL.DOWN PT, R3, R0, 0x10, 0x1f ;  /* 0x0a001f0000037f89 */ /* 0x000e2400000e0000 */
[----:B0-----:R-:W-:-:S04]  /*1050*/  VIMNMX R3, PT, PT, R0, R3, !PT ;  /* 0x0000000300037248 */ /* 0x001fc80007fe0100 */
[----:B------:R-:W-:Y:S01]  /*1060*/  SEL R9, R0, R3, P0 ;  /* 0x0000000300097207 */ /* 0x000fe20000000000 */
[----:B------:R1:W-:Y:S01]  /*1070*/  @!P1 STS [R2+0x8], R3 ;  /* 0x0000080302009388 */ /* 0x0003e20000000800 */
[----:B------:R-:W-:Y:S06]  /*1080*/  BAR.SYNC.DEFER_BLOCKING 0x0 ;  /* 0x0000000000007b1d */ /* 0x000fec0000010000 */
[----:B------:R-:W-:Y:S05]  /*1090*/  @P5 BRA `(.L_x_102) ;  /* 0x00000020003c5947 */ /* 0x000fea0003800000 */
[----:B------:R-:W0:Y:S01]  /*10a0*/  S2UR UR5, SR_CgaCtaId ;  /* 0x00000000000579c3 */ /* 0x000e220000008800 */
[----:B------:R-:W-:Y:S02]  /*10b0*/  UMOV UR4, 0x400 ;  /* 0x0000040000047882 */ /* 0x000fe40000000000 */
[----:B0-----:R-:W-:-:S09]  /*10c0*/  ULEA UR4, UR5, UR4, 0x18 ;  /* 0x0000000405047291 */ /* 0x001fd2000f8ec0ff */
[----:B------:R-:W-:Y:S04]  /*10d0*/  LDS R0, [UR4+0xc] ;  /* 0x00000c04ff007984 */ /* 0x000fe80008000800 */
[----:B------:R-:W0:Y:S04]  /*10e0*/  LDS.128 R4, [UR4+0x10] ;  /* 0x00001004ff047984 */ /* 0x000e280008000c00 */
[----:B-1----:R-:W1:Y:S01]  /*10f0*/  LDS.64 R2, [UR4+0x20] ;  /* 0x00002004ff027984 */ /* 0x002e620008000a00 */
[----:B0-----:R-:W-:-:S04]  /*1100*/  VIMNMX3 R0, R9, R0, R4, !PT ;  /* 0x000000000900720f */ /* 0x001fc80007800104 */
[----:B------:R-:W-:-:S04]  /*1110*/  VIMNMX3 R0, R0, R5, R6, !PT ;  /* 0x000000050000720f */ /* 0x000fc80007800106 */
[----:B-1----:R-:W-:-:S04]  /*1120*/  VIMNMX3 R0, R0, R7, R2, !PT ;  /* 0x000000070000720f */ /* 0x002fc80007800102 */
[----:B------:R-:W-:Y:S01]  /*1130*/  VIMNMX R9, PT, PT, R0, R3, !PT ;  /* 0x0000000300097248 */ /* 0x000fe20007fe0100 */
[----:B------:R-:W-:Y:S06]  /*1140*/  BRA `(.L_x_102) ;  /* 0x0000002000107947 */ /* 0x000fec0003800000 */
.L_x_101:
[----:B------:R-:W0:Y:S01]  /*1150*/  S2R R13, SR_LANEID ;  /* 0x00000000000d7919 */ /* 0x000e220000000000 */
[C---:B------:R-:W-:Y:S02]  /*1160*/  LOP3.LUT R0, R7.reuse, 0x3e0, RZ, 0xc0, !PT ;  /* 0x000003e007007812 */ /* 0x040fe400078ec0ff */
[----:B------:R-:W-:Y:S02]  /*1170*/  ISETP.NE.AND P5, PT, R7, RZ, PT ;  /* 0x000000ff0700720c */ /* 0x000fe40003fa5270 */
[----:B------:R-:W-:Y:S01]  /*1180*/  LOP3.LUT R9, RZ, R0, RZ, 0x33, !PT ;  /* 0x00000000ff097212 */ /* 0x000fe200078e33ff */
[----:B------:R-:W-:-:S04]  /*1190*/  VIADD R3, R0, 0x20 ;  /* 0x0000002000037836 */ /* 0x000fc80000000000 */
[----:B------:R-:W-:Y:S01]  /*11a0*/  IMAD.IADD R9, R9, 0x1, R4 ;  /* 0x0000000109097824 */ /* 0x000fe200078e0204 */
[----:B------:R-:W-:-:S04]  /*11b0*/  ISETP.GT.U32.AND P0, PT, R3, R4, PT ;  /* 0x000000040300720c */ /* 0x000fc80003f04070 */
        /* <DEDUP_REMOVED lines=26> */
[----:B0-----:R-:W-:-:S05]  /*1360*/  @!P0 VIMNMX R11, PT, PT, R11, R2, !PT ;  /* 0x000000020b0b8248 */ /* 0x001fca0007fe0100 */
[----:B------:R-:W-:-:S05]  /*1370*/  IMAD.MOV.U32 R9, RZ, RZ, R11 ;  /* 0x000000ffff097224 */ /* 0x000fca00078e000b */
[----:B------:R0:W-:Y:S01]  /*1380*/  @!P1 STS [R6+0x8], R9 ;  /* 0x0000080906009388 */ /* 0x0001e20000000800 */
[----:B------:R-:W-:Y:S06]  /*1390*/  BAR.SYNC.DEFER_BLOCKING 0x0 ;  /* 0x0000000000007b1d */ /* 0x000fec0000010000 */
[----:B------:R-:W-:Y:S05]  /*13a0*/  @P5 BRA `(.L_x_102) ;  /* 0x0000001c00785947 */ /* 0x000fea0003800000 */
[----:B------:R-:W1:Y:S01]  /*13b0*/  S2UR UR5, SR_CgaCtaId ;  /* 0x00000000000579c3 */ /* 0x000e620000008800 */
[----:B------:R-:W-:Y:S01]  /*13c0*/  UMOV UR4, 0x400 ;  /* 0x0000040000047882 */ /* 0x000fe20000000000 */
[C---:B------:R-:W-:Y:S02]  /*13d0*/  ISETP.GT.U32.AND P3, PT, R4.reuse, 0x20, PT ;  /* 0x000000200400780c */ /* 0x040fe40003f64070 */
[C---:B------:R-:W-:Y:S02]  /*13e0*/  ISETP.GT.U32.AND P1, PT, R4.reuse, 0x40, PT ;  /* 0x000000400400780c */ /* 0x040fe40003f24070 */
[C---:B------:R-:W-:Y:S02]  /*13f0*/  ISETP.GT.U32.AND.EX P3, PT, R5.reuse, RZ, PT, P3 ;  /* 0x000000ff0500720c */ /* 0x040fe40003f64130 */
[----:B------:R-:W-:Y:S02]  /*1400*/  ISETP.GT.U32.AND P0, PT, R4, 0x60, PT ;  /* 0x000000600400780c */ /* 0x000fe40003f04070 */
[----:B------:R-:W-:-:S02]  /*1410*/  ISETP.GT.U32.AND.EX P1, PT, R5, RZ, PT, P1 ;  /* 0x000000ff0500720c */ /* 0x000fc40003f24110 */
[C---:B------:R-:W-:Y:S02]  /*1420*/  ISETP.GT.U32.AND P2, PT, R4.reuse, 0x80, PT ;  /* 0x000000800400780c */ /* 0x040fe40003f44070 */
[C---:B------:R-:W-:Y:S02]  /*1430*/  ISETP.GT.U32.AND.EX P0, PT, R5.reuse, RZ, PT, P0 ;  /* 0x000000ff0500720c */ /* 0x040fe40003f04100 */
[----:B------:R-:W-:Y:S02]  /*1440*/  ISETP.GT.U32.AND P4, PT, R4, 0xa0, PT ;  /* 0x000000a00400780c */ /* 0x000fe40003f84070 */
[C---:B------:R-:W-:Y:S02]  /*1450*/  ISETP.GT.U32.AND.EX P2, PT, R5.reuse, RZ, PT, P2 ;  /* 0x000000ff0500720c */ /* 0x040fe40003f44120 */
[----:B------:R-:W-:Y:S01]  /*1460*/  ISETP.GT.U32.AND.EX P4, PT, R5, RZ, PT, P4 ;  /* 0x000000ff0500720c */ /* 0x000fe20003f84140 */
[----:B-1----:R-:W-:-:S09]  /*1470*/  ULEA UR4, UR5, UR4, 0x18 ;  /* 0x0000000405047291 */ /* 0x002fd2000f8ec0ff */
[----:B------:R-:W0:Y:S04]  /*1480*/  LDS R0, [UR4+0xc] ;  /* 0x00000c04ff007984 */ /* 0x000e280008000800 */
[----:B------:R-:W1:Y:S04]  /*1490*/  LDS.128 R12, [UR4+0x10] ;  /* 0x00001004ff0c7984 */ /* 0x000e680008000c00 */
[----:B------:R-:W2:Y:S01]  /*14a0*/  LDS.64 R2, [UR4+0x20] ;  /* 0x00002004ff027984 */ /* 0x000ea20008000a00 */
[----:B0-----:R-:W-:Y:S02]  /*14b0*/  @P3 VIMNMX R9, PT, PT, R9, R0, !PT ;  /* 0x0000000009093248 */ /* 0x001fe40007fe0100 */
[----:B------:R-:W-:-:S02]  /*14c0*/  ISETP.GT.U32.AND P3, PT, R4, 0xc0, PT ;  /* 0x000000c00400780c */ /* 0x000fc40003f64070 */
[----:B-1----:R-:W-:Y:S02]  /*14d0*/  @P1 VIMNMX R9, PT, PT, R9, R12, !PT ;  /* 0x0000000c09091248 */ /* 0x002fe40007fe0100 */
[----:B------:R-:W-:Y:S02]  /*14e0*/  ISETP.GT.U32.AND P1, PT, R4, 0xe0, PT ;  /* 0x000000e00400780c */ /* 0x000fe40003f24070 */
[----:B------:R-:W-:Y:S02]  /*14f0*/  ISETP.GT.U32.AND.EX P3, PT, R5, RZ, PT, P3 ;  /* 0x000000ff0500720c */ /* 0x000fe40003f64130 */
[----:B------:R-:W-:Y:S02]  /*1500*/  @P0 VIMNMX R9, PT, PT, R9, R13, !PT ;  /* 0x0000000d09090248 */ /* 0x000fe40007fe0100 */
[----:B------:R-:W-:Y:S02]  /*1510*/  ISETP.GT.U32.AND.EX P1, PT, R5, RZ, PT, P1 ;  /* 0x000000ff0500720c */ /* 0x000fe40003f24110 */
[----:B------:R-:W-:-:S04]  /*1520*/  @P2 VIMNMX R9, PT, PT, R9, R14, !PT ;  /* 0x0000000e09092248 */ /* 0x000fc80007fe0100 */
[----:B------:R-:W-:-:S04]  /*1530*/  @P4 VIMNMX R9, PT, PT, R9, R15, !PT ;  /* 0x0000000f09094248 */ /* 0x000fc80007fe0100 */
[----:B--2---:R-:W-:-:S04]  /*1540*/  @P3 VIMNMX R9, PT, PT, R9, R2, !PT ;  /* 0x0000000209093248 */ /* 0x004fc80007fe0100 */
[----:B------:R-:W-:Y:S01]  /*1550*/  @P1 VIMNMX R9, PT, PT, R9, R3, !PT ;  /* 0x0000000309091248 */ /* 0x000fe20007fe0100 */
[----:B------:R-:W-:Y:S06]  /*1560*/  BRA `(.L_x_102) ;  /* 0x0000001c00087947 */ /* 0x000fec0003800000 */
.L_x_88:
[----:B------:R-:W0:Y:S01]  /*1570*/  S2R R0, SR_TID.X ;  /* 0x0000000000007919 */ /* 0x000e220000002100 */
[----:B------:R-:W0:Y:S02]  /*1580*/  LDC.64 R2, c[0x0][0x380] ;  /* 0x0000e000ff027b82 */ /* 0x000e240000000a00 */
[----:B0-----:R-:W-:-:S05]  /*1590*/  IMAD.WIDE.U32 R2, R0, 0x4, R2 ;  /* 0x0000000400027825 */ /* 0x001fca00078e0002 */
        /* <DEDUP_REMOVED lines=16> */
[----:B--2---:R-:W-:-:S02]  /*16a0*/  IABS R21, R21 ;  /* 0x0000001500157213 */ /* 0x004fc40000000000 */
        /* <DEDUP_REMOVED lines=32> */
[----:B------:R-:W-:-:S02]  /*18b0*/  IABS R22, R13 ;  /* 0x0000000d00167213 */ /* 0x000fc40000000000 */
[----:B------:R-:W-:Y:S02]  /*18c0*/  I2FP.F32.S32 R9, R9 ;  /* 0x0000000900097245 */ /* 0x000fe40000201400 */
[----:B------:R-:W-:Y:S02]  /*18d0*/  I2FP.F32.S32 R10, R10 ;  /* 0x0000000a000a7245 */ /* 0x000fe40000201400 */
[----:B------:R-:W-:Y:S01]  /*18e0*/  I2FP.F32.S32 R13, R21 ;  /* 0x00000015000d7245 */ /* 0x000fe20000201400 */
[----:B------:R-:W-:Y:S01]  /*18f0*/  IMAD.MOV.U32 R21, RZ, RZ, R22 ;  /* 0x000000ffff157224 */ /* 0x000fe200078e0016 */
[----:B------:R-:W-:Y:S01]  /*1900*/  IABS R22, R12 ;  /* 0x0000000c00167213 */ /* 0x000fe20000000000 */
[----:B------:R-:W-:Y:S03]  /*1910*/  F2I.TRUNC.NTZ R9, R9 ;  /* 0x0000000900097305 */ /* 0x000fe6000020f100 */
[----:B------:R-:W-:Y:S01]  /*1920*/  I2FP.F32.S32 R12, R21 ;  /* 0x00000015000c7245 */ /* 0x000fe20000201400 */
[----:B------:R-:W-:-:S04]  /*1930*/  IMAD.MOV.U32 R21, RZ, RZ, R22 ;  /* 0x000000ffff157224 */ /* 0x000fc800078e0016 */
[----:B------:R-:W-:Y:S01]  /*1940*/  F2I.TRUNC.NTZ R10, R10 ;  /* 0x0000000a000a7305 */ /* 0x000fe2000020f100 */
[----:B------:R-:W-:-:S07]  /*1950*/  IABS R22, R8 ;  /* 0x0000000800167213 */ /* 0x000fce0000000000 */
[----:B------:R-:W0:Y:S01]  /*1960*/  F2I.TRUNC.NTZ R11, R11 ;  /* 0x0000000b000b7305 */ /* 0x000e22000020f100 */
[----:B------:R-:W-:Y:S02]  /*1970*/  I2FP.F32.S32 R21, R21 ;  /* 0x0000001500157245 */ /* 0x000fe40000201400 */
[----:B------:R-:W-:Y:S02]  /*1980*/  I2FP.F32.S32 R22, R22 ;  /* 0x0000001600167245 */ /* 0x000fe40000201400 */
[----:B------:R-:W-:-:S03]  /*1990*/  IADD3 R8, P1, PT, R4, -0x1000, RZ ;  /* 0xfffff00004087810 */ /* 0x000fc60007f3e0ff */
[----:B------:R-:W-:Y:S01]  /*19a0*/  F2I.TRUNC.NTZ R7, R7 ;  /* 0x0000000700077305 */ /* 0x000fe2000020f100 */
[----:B------:R-:W-:-:S07]  /*19b0*/  ISETP.GE.U32.AND P0, PT, R8, 0x1000, PT ;  /* 0x000010000800780c */ /* 0x000fce0003f06070 */
[----:B------:R-:W-:Y:S01]  /*19c0*/  F2I.TRUNC.NTZ R6, R6 ;  /* 0x0000000600067305 */ /* 0x000fe2000020f100 */
[----:B0-----:R-:W-:Y:S02]  /*19d0*/  VIMNMX3 R10, R9, R10, R11, !PT ;  /* 0x0000000a090a720f */ /* 0x001fe4000780010b */
[----:B------:R-:W-:-:S05]  /*19e0*/  IADD3.X R9, PT, PT, R5, -0x1, RZ, P1, !PT ;  /* 0xffffffff05097810 */ /* 0x000fca0000ffe4ff */
        /* <DEDUP_REMOVED lines=9> */
[----:B------:R-:W3:Y:S01]  /*1a80*/  F2I.TRUNC.NTZ R21, R21 ;  /* 0x0000001500157305 */ /* 0x000ee2000020f100 */
[----:B------:R-:W-:-:S07]  /*1a90*/  ISETP.GE.U32.AND.EX P0, PT, R9, RZ, PT, P0 ;  /* 0x000000ff0900720c */ /* 0x000fce0003f06100 */
[----:B------:R-:W4:Y:S01]  /*1aa0*/  F2I.TRUNC.NTZ R22, R22 ;  /* 0x0000001600167305 */ /* 0x000f22000020f100 */
[----:B0-----:R-:W-:Y:S02]  /*1ab0*/  VIMNMX3 R7, R7, R6, R20, !PT ;  /* 0x000000060707720f */ /* 0x001fe40007800114 */
[----:B-1----:R-:W-:Y:S02]  /*1ac0*/  VIMNMX3 R17, R19, R18, R17, !PT ;  /* 0x000000121311720f */ /* 0x002fe40007800111 */
[----:B--2---:R-:W-:Y:S02]  /*1ad0*/  VIMNMX3 R15, R16, R15, R14, !PT ;  /* 0x0000000f100f720f */ /* 0x004fe4000780010e */
[----:B---3--:R-:W-:Y:S02]  /*1ae0*/  VIMNMX3 R12, R13, R12, R21, !PT ;  /* 0x0000000c0d0c720f */ /* 0x008fe40007800115 */
[----:B------:R-:W-:Y:S01]  /*1af0*/  VIMNMX3 R7, R10, R7, R17, !PT ;  /* 0x000000070a07720f */ /* 0x000fe20007800111 */
[----:B------:R-:W-:Y:S01]  /*1b00*/  IMAD.MOV.U32 R11, RZ, RZ, 0x1000 ;  /* 0x00001000ff0b7424 */ /* 0x000fe200078e00ff */
[----:B----4-:R-:W-:Y:S01]  /*1b10*/  VIMNMX3 R12, R15, R12, R22, !PT ;  /* 0x0000000c0f0c720f */ /* 0x010fe20007800116 */
[----:B------:R-:W-:-:S03]  /*1b20*/  IMAD.MOV.U32 R10, RZ, RZ, RZ ;  /* 0x000000ffff0a7224 */ /* 0x000fc600078e00ff */
[----:B------:R-:W-:Y:S01]  /*1b30*/  VIMNMX R12, PT, PT, R7, R12, !PT ;  /* 0x0000000c070c7248 */ /* 0x000fe20007fe0100 */
[----:B------:R-:W-:Y:S06]  /*1b40*/  @!P0 BRA `(.L_x_103) ;  /* 0x0000000400888947 */ /* 0x000fec0003800000 */
[----:B------:R-:W0:Y:S01]  /*1b50*/  LDC.64 R4, c[0x0][0x390] ;  /* 0x0000e400ff047b82 */ /* 0x000e220000000a00 */
[----:B------:R-:W-:Y:S02]  /*1b60*/  IMAD.MOV.U32 R11, RZ, RZ, 0x1000 ;  /* 0x00001000ff0b7424 */ /* 0x000fe400078e00ff */
[----:B------:R-:W-:-:S07]  /*1b70*/  IMAD.MOV.U32 R10, RZ, RZ, RZ ;  /* 0x000000ffff0a7224 */ /* 0x000fce00078e00ff */
.L_x_105:
[----:B------:R-:W-:-:S04]  /*1b80*/  LEA R6, P0, R11, R2, 0x2 ;  /* 0x000000020b067211 */ /* 0x000fc800078010ff */
[----:B------:R-:W-:-:S05]  /*1b90*/  LEA.HI.X R7, R11, R3, R10, 0x2, P0 ;  /* 0x000000030b077211 */ /* 0x000fca00000f140a */
        /* <DEDUP_REMOVED lines=15> */
[----:B------:R2:W5:Y:S02]  /*1c90*/  LDG.E R24, desc[UR6][R6.64+0x3c00] ;  /* 0x003c000606187981 */ /* 0x000564000c1e1900 */
[----:B--2---:R-:W-:-:S02]  /*1ca0*/  IABS R6, R27 ;  /* 0x0000001b00067213 */ /* 0x004fc40000000000 */
        /* <DEDUP_REMOVED lines=16> */
[----:B------:R-:W-:Y:S02]  /*1db0*/  IABS R27, R19 ;  /* 0x00000013001b7213 */ /* 0x000fe40000000000 */
[----:B------:R-:W-:Y:S01]  /*1dc0*/  I2FP.F32.S32 R21, R28 ;  /* 0x0000001c00157245 */ /* 0x000fe20000201400 */
[----:B------:R-:W-:Y:S01]  /*1dd0*/  IMAD.MOV.U32 R28, RZ, RZ, R29 ;  /* 0x000000ffff1c7224 */ /* 0x000fe200078e001d */
[----:B------:R-:W-:Y:S01]  /*1de0*/  I2FP.F32.S32 R19, R23 ;  /* 0x0000001700137245 */ /* 0x000fe20000201400 */
[----:B------:R-:W-:Y:S01]  /*1df0*/  IMAD.MOV.U32 R23, RZ, RZ, R27 ;  /* 0x000000ffff177224 */ /* 0x000fe200078e001b */
[----:B------:R-:W-:Y:S02]  /*1e00*/  IABS R29, R20 ;  /* 0x00000014001d7213 */ /* 0x000fe40000000000 */
[----:B------:R-:W-:Y:S02]  /*1e10*/  IABS R27, R14 ;  /* 0x0000000e001b7213 */ /* 0x000fe40000000000 */
[----:B------:R-:W-:Y:S01]  /*1e20*/  I2FP.F32.S32 R20, R28 ;  /* 0x0000001c00147245 */ /* 0x000fe20000201400 */
[----:B------:R-:W-:Y:S01]  /*1e30*/  IMAD.MOV.U32 R28, RZ, RZ, R29 ;  /* 0x000000ffff1c7224 */ /* 0x000fe200078e001d */
[----:B------:R-:W-:Y:S01]  /*1e40*/  I2FP.F32.S32 R14, R23 ;  /* 0x00000017000e7245 */ /* 0x000fe20000201400 */
[----:B------:R-:W-:Y:S01]  /*1e50*/  IMAD.MOV.U32 R23, RZ, RZ, R27 ;  /* 0x000000ffff177224 */ /* 0x000fe200078e001b */
[----:B------:R-:W-:-:S02]  /*1e60*/  IABS R7, R18 ;  /* 0x0000001200077213 */ /* 0x000fc40000000000 */
[----:B------:R-:W-:Y:S02]  /*1e70*/  IABS R27, R15 ;  /* 0x0000000f001b7213 */ /* 0x000fe40000000000 */
[----:B------:R-:W-:Y:S02]  /*1e80*/  I2FP.F32.S32 R18, R28 ;  /* 0x0000001c00127245 */ /* 0x000fe40000201400 */
[----:B------:R-:W-:Y:S02]  /*1e90*/  I2FP.F32.S32 R7, R7 ;  /* 0x0000000700077245 */ /* 0x000fe40000201400 */
[----:B------:R-:W-:Y:S02]  /*1ea0*/  I2FP.F32.S32 R6, R6 ;  /* 0x0000000600067245 */ /* 0x000fe40000201400 */
[----:B------:R-:W-:Y:S01]  /*1eb0*/  I2FP.F32.S32 R15, R23 ;  /* 0x00000017000f7245 */ /* 0x000fe20000201400 */
[----:B------:R-:W-:Y:S01]  /*1ec0*/  IMAD.MOV.U32 R23, RZ, RZ, R27 ;  /* 0x000000ffff177224 */ /* 0x000fe200078e001b */
[----:B------:R-:W-:Y:S01]  /*1ed0*/  IABS R27, R13 ;  /* 0x0000000d001b7213 */ /* 0x000fe20000000000 */
[----:B------:R-:W-:Y:S01]  /*1ee0*/  F2I.TRUNC.NTZ R18, R18 ;  /* 0x0000001200127305 */ /* 0x000fe2000020f100 */
[----:B------:R-:W-:-:S02]  /*1ef0*/  IABS R24, R24 ;  /* 0x0000001800187213 */ /* 0x000fc40000000000 */
[----:B------:R-:W-:Y:S01]  /*1f00*/  I2FP.F32.S32 R13, R23 ;  /* 0x00000017000d7245 */ /* 0x000fe20000201400 */
[----:B------:R-:W-:-:S04]  /*1f10*/  IMAD.MOV.U32 R23, RZ, RZ, R27 ;  /* 0x000000ffff177224 */ /* 0x000fc800078e001b */
[----:B------:R-:W-:Y:S01]  /*1f20*/  F2I.TRUNC.NTZ R7, R7 ;  /* 0x0000000700077305 */ /* 0x000fe2000020f100 */
[----:B------:R-:W-:-:S07]  /*1f30*/  I2FP.F32.S32 R26, R26 ;  /* 0x0000001a001a7245 */ /* 0x000fce0000201400 */
[----:B------:R-:W1:Y:S01]  /*1f40*/  F2I.TRUNC.NTZ R6, R6 ;  /* 0x0000000600067305 */ /* 0x000e62000020f100 */
[----:B------:R-:W-:Y:S02]  /*1f50*/  I2FP.F32.S32 R23, R23 ;  /* 0x0000001700177245 */ /* 0x000fe40000201400 */
[----:B------:R-:W-:Y:S02]  /*1f60*/  I2FP.F32.S32 R24, R24 ;  /* 0x0000001800187245 */ /* 0x000fe40000201400 */
[----:B0-----:R-:W-:-:S03]  /*1f70*/  IADD3 R27, P1, PT, -R11, R4, RZ ;  /* 0x000000040b1b7210 */ /* 0x001fc60007f3e1ff */
[----:B------:R-:W-:Y:S01]  /*1f80*/  F2I.TRUNC.NTZ R21, R21 ;  /* 0x0000001500157305 */ /* 0x000fe2000020f100 */
[----:B------:R-:W-:-:S07]  /*1f90*/  ISETP.GE.U32.AND P0, PT, R27, 0x1000, PT ;  /* 0x000010001b00780c */ /* 0x000fce0003f06070 */
[----:B------:R-:W0:Y:S01]  /*1fa0*/  F2I.TRUNC.NTZ R20, R20 ;  /* 0x0000001400147305 */ /* 0x000e22000020f100 */
[----:B-1----:R-:W-:Y:S01]  /*1fb0*/  VIMNMX3 R7, R18, R7, R6, !PT ;  /* 0x000000071207720f */ /* 0x002fe20007800106 */
[----:B------:R-:W-:-:S06]  /*1fc0*/  IMAD.X R6, R5, 0x1, ~R10, P1 ;  /* 0x0000000105067824 */ /* 0x000fcc00008e0e0a */
        /* <DEDUP_REMOVED lines=10> */
[----:B------:R-:W4:Y:S01]  /*2070*/  F2I.TRUNC.NTZ R24, R24 ;  /* 0x0000001800187305 */ /* 0x000f22000020f100 */
[----:B------:R-:W-:-:S02]  /*2080*/  ISETP.GE.U32.AND.EX P0, PT, R6, RZ, PT, P0 ;  /* 0x000000ff0600720c */ /* 0x000fc40003f06100 */
[----:B0-----:R-:W-:Y:S02]  /*2090*/  VIMNMX3 R20, R12, R21, R20, !PT ;  /* 0x000000150c14720f */ /* 0x001fe40007800114 */
[----:B-1----:R-:W-:Y:S02]  /*20a0*/  VIMNMX3 R16, R16, R17, R22, !PT ;  /* 0x000000111010720f */ /* 0x002fe40007800116 */
[----:B--2---:R-:W-:Y:S02]  /*20b0*/  VIMNMX3 R19, R25, R26, R19, !PT ;  /* 0x0000001a1913720f */ /* 0x004fe40007800113 */
[----:B---3--:R-:W-:Y:S02]  /*20c0*/  VIMNMX3 R14, R14, R15, R13, !PT ;  /* 0x0000000f0e0e720f */ /* 0x008fe4000780010d */
[----:B------:R-:W-:Y:S02]  /*20d0*/  VIMNMX3 R7, R20, R7, R16, !PT ;  /* 0x000000071407720f */ /* 0x000fe40007800110 */
[----:B----4-:R-:W-:-:S04]  /*20e0*/  VIMNMX R23, PT, PT, R23, R24, !PT ;  /* 0x0000001817177248 */ /* 0x010fc80007fe0100 */
[----:B------:R-:W-:-:S04]  /*20f0*/  VIMNMX3 R14, R19, R14, R23, !PT ;  /* 0x0000000e130e720f */ /* 0x000fc80007800117 */
[----:B------:R-:W-:Y:S01]  /*2100*/  VIMNMX R12, PT, PT, R7, R14, !PT ;  /* 0x0000000e070c7248 */ /* 0x000fe20007fe0100 */
[----:B------:R-:W-:Y:S06]  /*2110*/  @!P0 BRA `(.L_x_104) ;  /* 0x0000000c00808947 */ /* 0x000fec0003800000 */
[----:B------:R-:W-:-:S05]  /*2120*/  IADD3 R11, P0, PT, R11, 0x1000, RZ ;  /* 0x000010000b0b7810 */ /* 0x000fca0007f1e0ff */
[----:B------:R-:W-:Y:S01]  /*2130*/  IMAD.X R10, RZ, RZ, R10, P0 ;  /* 0x000000ffff0a7224 */ /* 0x000fe200000e060a */
[----:B------:R-:W-:-:S04]  /*2140*/  ISETP.GT.U32.AND P0, PT, R11, R8, PT ;  /* 0x000000080b00720c */ /* 0x000fc80003f04070 */
[----:B------:R-:W-:-:S13]  /*2150*/  ISETP.GT.U32.AND.EX P0, PT, R10, R9, PT, P0 ;  /* 0x000000090a00720c */ /* 0x000fda0003f04100 */
[----:B------:R-:W-:Y:S05]  /*2160*/  @!P0 BRA `(.L_x_105) ;  /* 0xfffffff800848947 */ /* 0x000fea000383ffff */
.L_x_103:
[----:B------:R-:W-:Y:S01]  /*2170*/  IMAD.IADD R3, R4, 0x1, -R11 ;  /* 0x0000000104037824 */ /* 0x000fe200078e0a0b */
[----:B------:R-:W-:Y:S01]  /*2180*/  ISETP.GE.U32.AND P1, PT, R11, R4, PT ;  /* 0x000000040b00720c */ /* 0x000fe20003f26070 */
[----:B------:R-:W-:Y:S03]  /*2190*/  BSSY.RECONVERGENT B1, `(.L_x_104) ;  /* 0x00000d8000017945 */ /* 0x000fe60003800200 */
[----:B------:R-:W-:-:S04]  /*21a0*/  ISETP.GE.AND P0, PT, R0, R3, PT ;  /* 0x000000030000720c */ /* 0x000fc80003f06270 */
[----:B------:R-:W-:-:S13]  /*21b0*/  ISETP.GE.U32.OR.EX P0, PT, R10, R5, P0, P1 ;  /* 0x000000050a00720c */ /* 0x000fda0000706510 */
[----:B------:R-:W-:Y:S05]  /*21c0*/  @P0 BRA `(.L_x_106) ;  /* 0x0000000c00500947 */ /* 0x000fea0003800000 */
[----:B------:R-:W-:Y:S01]  /*21d0*/  LOP3.LUT R2, RZ, R0, RZ, 0x33, !PT ;  /* 0x00000000ff027212 */ /* 0x000fe200078e33ff */
[----:B------:R-:W-:Y:S03]  /*21e0*/  BSSY.RECONVERGENT B2, `(.L_x_107) ;  /* 0x000006d000027945 */ /* 0x000fe60003800200 */
[----:B------:R-:W-:Y:S01]  /*21f0*/  IADD3 R2, PT, PT, -R11, R4, R2 ;  /* 0x000000040b027210 */ /* 0x000fe20007ffe102 */
[----:B------:R-:W-:-:S03]  /*2200*/  IMAD.MOV.U32 R4, RZ, RZ, R0 ;  /* 0x000000ffff047224 */ /* 0x000fc600078e0000 */
[C---:B------:R-:W-:Y:S02]  /*2210*/  ISETP.GE.U32.AND P1, PT, R2.reuse, 0xf00, PT ;  /* 0x00000f000200780c */ /* 0x040fe40003f26070 */
[----:B------:R-:W-:-:S04]  /*2220*/  LEA.HI R5, R2, 0x1, RZ, 0x18 ;  /* 0x0000000102057811 */ /* 0x000fc800078fc0ff */
[----:B------:R-:W-:-:S04]  /*2230*/  LOP3.LUT R25, R5, 0xf, RZ, 0xc0, !PT ;  /* 0x0000000f05197812 */ /* 0x000fc800078ec0ff */
[----:B------:R-:W-:-:S03]  /*2240*/  ISETP.NE.AND P0, PT, R25, RZ, PT ;  /* 0x000000ff1900720c */ /* 0x000fc60003f05270 */
[----:B------:R-:W-:Y:S10]  /*2250*/  @!P1 BRA `(.L_x_108) ;  /* 0x0000000400949947 */ /* 0x000ff40003800000 */
[----:B------:R-:W0:Y:S01]  /*2260*/  LDCU.64 UR4, c[0x0][0x380] ;  /* 0x00007000ff0477ac */ /* 0x000e220008000a00 */
[----:B------:R-:W-:Y:S02]  /*2270*/  IADD3 R3, P1, PT, R0, R11, RZ ;  /* 0x0000000b00037210 */ /* 0x000fe40007f3e0ff */
[----:B------:R-:W-:-:S03]  /*2280*/  LOP3.LUT R6, R5, 0x1fffff0, RZ, 0xc0, !PT ;  /* 0x01fffff005067812 */ /* 0x000fc600078ec0ff */
[----:B------:R-:W-:Y:S02]  /*2290*/  IMAD.X R4, RZ, RZ, R10, P1 ;  /* 0x000000ffff047224 */ /* 0x000fe400008e060a */
[----:B------:R-:W-:Y:S01]  /*22a0*/  IMAD.MOV R6, RZ, RZ, -R6 ;  /* 0x000000ffff067224 */ /* 0x000fe200078e0a06 */
[----:B0-----:R-:W-:-:S04]  /*22b0*/  LEA R2, P2, R3, UR4, 0x2 ;  /* 0x0000000403027c11 */ /* 0x001fc8000f8410ff */
[----:B------:R-:W-:Y:S02]  /*22c0*/  IADD3 R2, P1, PT, R2, 0x2000, RZ ;  /* 0x0000200002027810 */ /* 0x000fe40007f3e0ff */
[----:B------:R-:W-:Y:S01]  /*22d0*/  LEA.HI.X R3, R3, UR5, R4, 0x2, P2 ;  /* 0x0000000503037c11 */ /* 0x000fe200090f1404 */
[----:B------:R-:W-:-:S04]  /*22e0*/  IMAD.MOV.U32 R4, RZ, RZ, R0 ;  /* 0x000000ffff047224 */ /* 0x000fc800078e0000 */
[----:B------:R-:W-:-:S07]  /*22f0*/  IMAD.X R3, RZ, RZ, R3, P1 ;  /* 0x000000ffff037224 */ /* 0x000fce00008e0603 */
.L_x_109:
        /* <DEDUP_REMOVED lines=18> */
[----:B0-----:R-:W-:Y:S01]  /*2420*/  IADD3 R2, P2, PT, R2, 0x4000, RZ ;  /* 0x0000400002027810 */ /* 0x001fe20007f5e0ff */
        /* <DEDUP_REMOVED lines=35> */
[----:B------:R-:W-:Y:S01]  /*2660*/  IMAD.MOV.U32 R26, RZ, RZ, R27 ;  /* 0x000000ffff1a7224 */ /* 0x000fe200078e001b */
[----:B------:R-:W-:-:S03]  /*2670*/  IABS R27, R8 ;  /* 0x00000008001b7213 */ /* 0x000fc60000000000 */
[----:B------:R-:W0:Y:S01]  /*2680*/  F2I.TRUNC.NTZ R15, R15 ;  /* 0x0000000f000f7305 */ /* 0x000e22000020f100 */
[----:B------:R-:W-:Y:S01]  /*2690*/  I2FP.F32.S32 R8, R26 ;  /* 0x0000001a00087245 */ /* 0x000fe20000201400 */
[----:B------:R-:W-:Y:S01]  /*26a0*/  IMAD.MOV.U32 R26, RZ, RZ, R27 ;  /* 0x000000ffff1a7224 */ /* 0x000fe200078e001b */
[----:B------:R-:W-:-:S05]  /*26b0*/  IABS R27, R9 ;  /* 0x00000009001b7213 */ /* 0x000fca0000000000 */
[----:B------:R-:W-:Y:S08]  /*26c0*/  F2I.TRUNC.NTZ R17, R17 ;  /* 0x0000001100117305 */ /* 0x000ff0000020f100 */
[----:B------:R-:W1:Y:S01]  /*26d0*/  F2I.TRUNC.NTZ R18, R18 ;  /* 0x0000001200127305 */ /* 0x000e62000020f100 */
[----:B------:R-:W-:Y:S01]  /*26e0*/  I2FP.F32.S32 R9, R26 ;  /* 0x0000001a00097245 */ /* 0x000fe20000201400 */
[----:B------:R-:W-:Y:S01]  /*26f0*/  IMAD.MOV.U32 R26, RZ, RZ, R27 ;  /* 0x000000ffff1a7224 */ /* 0x000fe200078e001b */
[----:B------:R-:W-:-:S05]  /*2700*/  IABS R13, R13 ;  /* 0x0000000d000d7213 */ /* 0x000fca0000000000 */
[----:B------:R-:W-:Y:S01]  /*2710*/  F2I.TRUNC.NTZ R19, R19 ;  /* 0x0000001300137305 */ /* 0x000fe2000020f100 */
[----:B------:R-:W-:-:S07]  /*2720*/  IABS R14, R14 ;  /* 0x0000000e000e7213 */ /* 0x000fce0000000000 */
[----:B------:R-:W2:Y:S01]  /*2730*/  F2I.TRUNC.NTZ R24, R24 ;  /* 0x0000001800187305 */ /* 0x000ea2000020f100 */
[----:B0-----:R-:W-:Y:S02]  /*2740*/  VIMNMX3 R15, R12, R15, R16, !PT ;  /* 0x0000000f0c0f720f */ /* 0x001fe40007800110 */
[----:B------:R-:W-:-:S05]  /*2750*/  I2FP.F32.S32 R12, R13 ;  /* 0x0000000d000c7245 */ /* 0x000fca0000201400 */
[----:B------:R-:W-:Y:S01]  /*2760*/  F2I.TRUNC.NTZ R23, R23 ;  /* 0x0000001700177305 */ /* 0x000fe2000020f100 */
[----:B------:R-:W-:Y:S01]  /*2770*/  IMAD.MOV.U32 R13, RZ, RZ, R14 ;  /* 0x000000ffff0d7224 */ /* 0x000fe200078e000e */
[----:B------:R-:W-:-:S06]  /*2780*/  I2FP.F32.S32 R26, R26 ;  /* 0x0000001a001a7245 */ /* 0x000fcc0000201400 */
[----:B------:R-:W0:Y:S01]  /*2790*/  F2I.TRUNC.NTZ R22, R22 ;  /* 0x0000001600167305 */ /* 0x000e22000020f100 */
[----:B-1----:R-:W-:-:S07]  /*27a0*/  VIMNMX3 R15, R15, R17, R18, !PT ;  /* 0x000000110f0f720f */ /* 0x002fce0007800112 */
[----:B------:R-:W-:Y:S01]  /*27b0*/  F2I.TRUNC.NTZ R21, R21 ;  /* 0x0000001500157305 */ /* 0x000fe2000020f100 */
[----:B------:R-:W-:-:S07]  /*27c0*/  I2FP.F32.S32 R13, R13 ;  /* 0x0000000d000d7245 */ /* 0x000fce0000201400 */
[----:B------:R-:W1:Y:S01]  /*27d0*/  F2I.TRUNC.NTZ R20, R20 ;  /* 0x0000001400147305 */ /* 0x000e62000020f100 */
[----:B--2---:R-:W-:-:S07]  /*27e0*/  VIMNMX3 R15, R15, R19, R24, !PT ;  /* 0x000000130f0f720f */ /* 0x004fce0007800118 */
        /* <DEDUP_REMOVED lines=12> */
.L_x_108:
[----:B------:R-:W-:Y:S05]  /*28b0*/  BSYNC.RECONVERGENT B2 ;  /* 0x0000000000027941 */ /* 0x000fea0003800200 */
.L_x_107:
[----:B------:R-:W-:Y:S05]  /*28c0*/  @!P0 BRA `(.L_x_106) ;  /* 0x0000000400908947 */ /* 0x000fea0003800000 */
[----:B------:R-:W-:Y:S01]  /*28d0*/  ISETP.GE.U32.AND P0, PT, R25, 0x8, PT ;  /* 0x000000081900780c */ /* 0x000fe20003f06070 */
[----:B------:R-:W-:Y:S01]  /*28e0*/  BSSY.RECONVERGENT B2, `(.L_x_110) ;  /* 0x0000031000027945 */ /* 0x000fe20003800200 */
[----:B------:R-:W-:-:S04]  /*28f0*/  LOP3.LUT R17, R5, 0x7, RZ, 0xc0, !PT ;  /* 0x0000000705117812 */ /* 0x000fc800078ec0ff */
[----:B------:R-:W-:-:S07]  /*2900*/  ISETP.NE.AND P1, PT, R17, RZ, PT ;  /* 0x000000ff1100720c */ /* 0x000fce0003f25270 */
[----:B------:R-:W-:Y:S06]  /*2910*/  @!P0 BRA `(.L_x_111) ;  /* 0x0000000000b48947 */ /* 0x000fec0003800000 */
[----:B------:R-:W0:Y:S01]  /*2920*/  LDCU.64 UR4, c[0x0][0x380] ;  /* 0x00007000ff0477ac */ /* 0x000e220008000a00 */
[----:B------:R-:W-:-:S05]  /*2930*/  IADD3 R3, P0, PT, R4, R11, RZ ;  /* 0x0000000b04037210 */ /* 0x000fca0007f1e0ff */
[----:B------:R-:W-:Y:S01]  /*2940*/  IMAD.X R6, RZ, RZ, R10, P0 ;  /* 0x000000ffff067224 */ /* 0x000fe200000e060a */
[----:B0-----:R-:W-:-:S04]  /*2950*/  LEA R2, P0, R3, UR4, 0x2 ;  /* 0x0000000403027c11 */ /* 0x001fc8000f8010ff */
        /* <DEDUP_REMOVED lines=11> */
[----:B0-----:R-:W-:Y:S02]  /*2a10*/  I2FP.F32.S32 R2, R15 ;  /* 0x0000000f00027245 */ /* 0x001fe40000201400 */
        /* <DEDUP_REMOVED lines=29> */
.L_x_111:
[----:B------:R-:W-:Y:S05]  /*2bf0*/  BSYNC.RECONVERGENT B2 ;  /* 0x0000000000027941 */ /* 0x000fea0003800200 */
.L_x_110:
        /* <DEDUP_REMOVED lines=30> */
.L_x_113:
[----:B------:R-:W-:Y:S05]  /*2de0*/  BSYNC.RECONVERGENT B2 ;  /* 0x0000000000027941 */ /* 0x000fea0003800200 */
.L_x_112:
[----:B------:R-:W-:Y:S05]  /*2df0*/  @!P1 BRA `(.L_x_106) ;  /* 0x0000000000449947 */ /* 0x000fea0003800000 */
[----:B------:R-:W0:Y:S01]  /*2e00*/  LDCU.64 UR4, c[0x0][0x380] ;  /* 0x00007000ff0477ac */ /* 0x000e220008000a00 */
[----:B------:R-:W-:Y:S01]  /*2e10*/  IADD3 R3, P0, PT, R4, R11, RZ ;  /* 0x0000000b04037210 */ /* 0x000fe20007f1e0ff */
[----:B------:R-:W-:-:S04]  /*2e20*/  IMAD.MOV R5, RZ, RZ, -R5 ;  /* 0x000000ffff057224 */ /* 0x000fc800078e0a05 */
[----:B------:R-:W-:Y:S01]  /*2e30*/  IMAD.X R10, RZ, RZ, R10, P0 ;  /* 0x000000ffff0a7224 */ /* 0x000fe200000e060a */
[----:B0-----:R-:W-:-:S04]  /*2e40*/  LEA R6, P1, R3, UR4, 0x2 ;  /* 0x0000000403067c11 */ /* 0x001fc8000f8210ff */
[----:B------:R-:W-:-:S09]  /*2e50*/  LEA.HI.X R3, R3, UR5, R10, 0x2, P1 ;  /* 0x0000000503037c11 */ /* 0x000fd200088f140a */
.L_x_114:
[----:B------:R-:W-:-:S06]  /*2e60*/  IMAD.MOV.U32 R2, RZ, RZ, R6 ;  /* 0x000000ffff027224 */ /* 0x000fcc00078e0006 */
[----:B------:R0:W2:Y:S01]  /*2e70*/  LDG.E R2, desc[UR6][R2.64] ;  /* 0x0000000602027981 */ /* 0x0000a2000c1e1900 */
[----:B------:R-:W-:Y:S01]  /*2e80*/  VIADD R5, R5, 0x1 ;  /* 0x0000000105057836 */ /* 0x000fe20000000000 */
[----:B------:R-:W-:-:S04]  /*2e90*/  IADD3 R6, P1, PT, R6, 0x400, RZ ;  /* 0x0000040006067810 */ /* 0x000fc80007f3e0ff */
[----:B------:R-:W-:Y:S01]  /*2ea0*/  ISETP.NE.AND P0, PT, R5, RZ, PT ;  /* 0x000000ff0500720c */ /* 0x000fe20003f05270 */
[----:B0-----:R-:W-:Y:S01]  /*2eb0*/  IMAD.X R3, RZ, RZ, R3, P1 ;  /* 0x000000ffff037224 */ /* 0x001fe200008e0603 */
[----:B--2---:R-:W-:-:S04]  /*2ec0*/  IABS R4, R2 ;  /* 0x0000000200047213 */ /* 0x004fc80000000000 */
[----:B------:R-:W-:-:S04]  /*2ed0*/  I2FP.F32.S32 R4, R4 ;  /* 0x0000000400047245 */ /* 0x000fc80000201400 */
[----:B------:R-:W0:Y:S02]  /*2ee0*/  F2I.TRUNC.NTZ R7, R4 ;  /* 0x0000000400077305 */ /* 0x000e24000020f100 */
[----:B0-----:R-:W-:Y:S01]  /*2ef0*/  VIMNMX R12, PT, PT, R7, R12, !PT ;  /* 0x0000000c070c7248 */ /* 0x001fe20007fe0100 */
[----:B------:R-:W-:Y:S06]  /*2f00*/  @P0 BRA `(.L_x_114) ;  /* 0xfffffffc00d40947 */ /* 0x000fec000383ffff */
.L_x_106:
[----:B------:R-:W-:Y:S05]  /*2f10*/  BSYNC.RECONVERGENT B1 ;  /* 0x0000000000017941 */ /* 0x000fea0003800200 */
.L_x_104:
[----:B------:R-:W0:Y:S01]  /*2f20*/  S2R R6, SR_LANEID ;  /* 0x0000000000067919 */ /* 0x000e220000000000 */
[----:B------:R-:W-:Y:S01]  /*2f30*/  IMAD.MOV.U32 R9, RZ, RZ, R12 ;  /* 0x000000ffff097224 */ /* 0x000fe200078e000c */
[----:B------:R-:W-:-:S04]  /*2f40*/  ISETP.NE.AND P5, PT, R0, RZ, PT ;  /* 0x000000ff0000720c */ /* 0x000fc80003fa5270 */
        /* <DEDUP_REMOVED lines=35> */
[----:B------:R-:W-:-:S07]  /*3180*/  VIMNMX R9, PT, PT, R0, R3, !PT ;  /* 0x0000000300097248 */ /* 0x000fce0007fe0100 */
.L_x_102:
[----:B------:R-:W-:Y:S05]  /*3190*/  BSYNC.RECONVERGENT B0 ;  /* 0x0000000000007941 */ /* 0x000fea0003800200 */
.L_x_87:
[----:B------:R-:W-:Y:S05]  /*31a0*/  @P5 EXIT ;  /* 0x000000000000594d */ /* 0x000fea0003800000 */
[----:B------:R-:W3:Y:S01]  /*31b0*/  LDCU UR4, c[0x0][0x39c] ;  /* 0x00007380ff0477ac */ /* 0x000ee20008000800 */
[----:B-12---:R-:W1:Y:S01]  /*31c0*/  LDC.64 R2, c[0x0][0x388] ;  /* 0x0000e200ff027b82 */ /* 0x006e620000000a00 */
[----:B---3--:R-:W2:Y:S02]  /*31d0*/  F2I.TRUNC.NTZ R0, UR4 ;  /* 0x0000000400007d05 */ /* 0x008ea4000820f100 */
[----:B--2---:R-:W-:-:S04]  /*31e0*/  VIMNMX R0, PT, PT, R0, R9, !PT ;  /* 0x0000000900007248 */ /* 0x004fc80007fe0100 */
[----:B------:R-:W-:-:S05]  /*31f0*/  I2FP.F32.S32 R5, R0 ;  /* 0x0000000000057245 */ /* 0x000fca0000201400 */
[----:B-1----:R-:W-:Y:S01]  /*3200*/  STG.E desc[UR6][R2.64], R5 ;  /* 0x0000000502007986 */ /* 0x002fe2000c101906 */
[----:B------:R-:W-:Y:S05]  /*3210*/  EXIT ;  /* 0x000000000000794d */ /* 0x000fea0003800000 */
.L_x_115:
        /* <DEDUP_REMOVED lines=14> */
.L_x_294:


//--------------------- .text._ZN3cub18CUB_300001_SM_10006detail6reduce28DeviceReduceSingleTileKernelINS2_10policy_hubIijN4cuda3__47maximumIiEEE10Policy1000EPiPfiS8_fiNS5_3std3__410__identityEEEvT0_T1_T2_T3_T4_T6_ --------------------------
	.section	.text._ZN3cub18CUB_300001_SM_10006detail6reduce28DeviceReduceSingleTileKernelINS2_10policy_hubIijN4cuda3__47maximumIiEEE10Policy1000EPiPfiS8_fiNS5_3std3__410__identityEEEvT0_T1_T2_T3_T4_T6_,"ax",@progbits
	.align	128
        .global         _ZN3cub18CUB_300001_SM_10006detail6reduce28DeviceReduceSingleTileKernelINS2_10policy_hubIijN4cuda3__47maximumIiEEE10Policy1000EPiPfiS8_fiNS5_3std3__410__identityEEEvT0_T1_T2_T3_T4_T6_
        .type           _ZN3cub18CUB_300001_SM_10006detail6reduce28DeviceReduceSingleTileKernelINS2_10policy_hubIijN4cuda3__47maximumIiEEE10Policy1000EPiPfiS8_fiNS5_3std3__410__identityEEEvT0_T1_T2_T3_T4_T6_,@function
        .size           _ZN3cub18CUB_300001_SM_10006detail6reduce28DeviceReduceSingleTileKernelINS2_10policy_hubIijN4cuda3__47maximumIiEEE10Policy1000EPiPfiS8_fiNS5_3std3__410__identityEEEvT0_T1_T2_T3_T4_T6_,(.L_x_295 - _ZN3cub18CUB_300001_SM_10006detail6reduce28DeviceReduceSingleTileKernelINS2_10policy_hubIijN4cuda3__47maximumIiEEE10Policy1000EPiPfiS8_fiNS5_3std3__410__identityEEEvT0_T1_T2_T3_T4_T6_)
        .other          _ZN3cub18CUB_300001_SM_10006detail6reduce28DeviceReduceSingleTileKernelINS2_10policy_hubIijN4cuda3__47maximumIiEEE10Policy1000EPiPfiS8_fiNS5_3std3__410__identityEEEvT0_T1_T2_T3_T4_T6_,@"STO_CUDA_ENTRY STV_DEFAULT"
_ZN3cub18CUB_300001_SM_10006detail6reduce28DeviceReduceSingleTileKernelINS2_10policy_hubIijN4cuda3__47maximumIiEEE10Policy1000EPiPfiS8_fiNS5_3std3__410__identityEEEvT0_T1_T2_T3_T4_T6_:
.text._ZN3cub18CUB_300001_SM_10006detail6reduce28DeviceReduceSingleTileKernelINS2_10policy_hubIijN4cuda3__47maximumIiEEE10Policy1000EPiPfiS8_fiNS5_3std3__410__identityEEEvT0_T1_T2_T3_T4_T6_:
        /* <DEDUP_REMOVED lines=13> */
.L_x_116:
        /* <DEDUP_REMOVED lines=16> */
.L_x_121:
[----:B------:R-:W-:Y:S05]  /*01d0*/  BSYNC.RECONVERGENT B1 ;  /* 0x0000000000017941 */ /* 0x000fea0003800200 */
.L_x_120:
        /* <DEDUP_REMOVED lines=16> */
.L_x_126:
        /* <DEDUP_REMOVED lines=9> */
.L_x_125:
[----:B------:R-:W-:Y:S05]  /*0370*/  BSYNC.RECONVERGENT B2 ;  /* 0x0000000000027941 */ /* 0x000fea0003800200 */
.L_x_124:
        /* <DEDUP_REMOVED lines=8> */
.L_x_129:
        /* <DEDUP_REMOVED lines=35> */
.L_x_128:
[----:B------:R-:W-:Y:S05]  /*0630*/  BSYNC.RECONVERGENT B2 ;  /* 0x0000000000027941 */ /* 0x000fea0003800200 */
.L_x_127:
        /* <DEDUP_REMOVED lines=22> */
.L_x_131:
[----:B------:R-:W-:Y:S05]  /*07a0*/  BSYNC.RECONVERGENT B2 ;  /* 0x0000000000027941 */ /* 0x000fea0003800200 */
.L_x_130:
        /* <DEDUP_REMOVED lines=10> */
.L_x_123:
[----:B------:R-:W-:Y:S05]  /*0850*/  BSYNC.RECONVERGENT B1 ;  /* 0x0000000000017941 */ /* 0x000fea0003800200 */
.L_x_122:
        /* <DEDUP_REMOVED lines=43> */
.L_x_132:
        /* <DEDUP_REMOVED lines=59> */
.L_x_119:
        /* <DEDUP_REMOVED lines=22> */
.L_x_136:
        /* <DEDUP_REMOVED lines=21> */
.L_x_134:
        /* <DEDUP_REMOVED lines=20> */
.L_x_140:
        /* <DEDUP_REMOVED lines=8> */
.L_x_139:
[----:B------:R-:W-:Y:S05]  /*1330*/  BSYNC.RECONVERGENT B2 ;  /* 0x0000000000027941 */ /* 0x000fea0003800200 */
.L_x_138:
        /* <DEDUP_REMOVED lines=16> */
.L_x_143:
        /* <DEDUP_REMOVED lines=39> */
.L_x_142:
[----:B------:R-:W-:Y:S05]  /*16b0*/  BSYNC.RECONVERGENT B2 ;  /* 0x0000000000027941 */ /* 0x000fea0003800200 */
.L_x_141:
        /* <DEDUP_REMOVED lines=27> */
.L_x_145:
[----:B------:R-:W-:Y:S05]  /*1870*/  BSYNC.RECONVERGENT B2 ;  /* 0x0000000000027941 */ /* 0x000fea0003800200 */
.L_x_144:
        /* <DEDUP_REMOVED lines=10> */
.L_x_137:
[----:B------:R-:W-:Y:S05]  /*1920*/  BSYNC.RECONVERGENT B1 ;  /* 0x0000000000017941 */ /* 0x000fea0003800200 */
.L_x_135:
        /* <DEDUP_REMOVED lines=39> */
.L_x_118:
        /* <DEDUP_REMOVED lines=12> */
.L_x_148:
[----:B------:R-:W-:Y:S05]  /*1c60*/  BSYNC.RECONVERGENT B1 ;  /* 0x0000000000017941 */ /* 0x000fea0003800200 */
.L_x_147:
        /* <DEDUP_REMOVED lines=16> */
.L_x_153:
        /* <DEDUP_REMOVED lines=9> */
.L_x_152:
[----:B------:R-:W-:Y:S05]  /*1e00*/  BSYNC.RECONVERGENT B2 ;  /* 0x0000000000027941 */ /* 0x000fea0003800200 */
.L_x_151:
        /* <DEDUP_REMOVED lines=8> */
.L_x_156:
        /* <DEDUP_REMOVED lines=35> */
.L_x_155:
[----:B------:R-:W-:Y:S05]  /*20c0*/  BSYNC.RECONVERGENT B2 ;  /* 0x0000000000027941 */ /* 0x000fea0003800200 */
.L_x_154:
        /* <DEDUP_REMOVED lines=22> */
.L_x_158:
[----:B------:R-:W-:Y:S05]  /*2230*/  BSYNC.RECONVERGENT B2 ;  /* 0x0000000000027941 */ /* 0x000fea0003800200 */
.L_x_157:
        /* <DEDUP_REMOVED lines=10> */
.L_x_150:
[----:B------:R-:W-:Y:S05]  /*22e0*/  BSYNC.RECONVERGENT B1 ;  /* 0x0000000000017941 */ /* 0x000fea0003800200 */
.L_x_149:
        /* <DEDUP_REMOVED lines=43> */
.L_x_159:
        /* <DEDUP_REMOVED lines=59> */
.L_x_146:
        /* <DEDUP_REMOVED lines=33> */
.L_x_162:
        /* <DEDUP_REMOVED lines=33> */
.L_x_160:
        /* <DEDUP_REMOVED lines=20> */
.L_x_166:
        /* <DEDUP_REMOVED lines=8> */
.L_x_165:
[----:B------:R-:W-:Y:S05]  /*2f30*/  BSYNC.RECONVERGENT B2 ;  /* 0x0000000000027941 */ /* 0x000fea0003800200 */
.L_x_164:
        /* <DEDUP_REMOVED lines=16> */
.L_x_169:
        /* <DEDUP_REMOVED lines=39> */
.L_x_168:
[----:B------:R-:W-:Y:S05]  /*32b0*/  BSYNC.RECONVERGENT B2 ;  /* 0x0000000000027941 */ /* 0x000fea0003800200 */
.L_x_167:
        /* <DEDUP_REMOVED lines=27> */
.L_x_171:
[----:B------:R-:W-:Y:S05]  /*3470*/  BSYNC.RECONVERGENT B2 ;  /* 0x0000000000027941 */ /* 0x000fea0003800200 */
.L_x_170:
        /* <DEDUP_REMOVED lines=10> */
.L_x_163:
[----:B------:R-:W-:Y:S05]  /*3520*/  BSYNC.RECONVERGENT B1 ;  /* 0x0000000000017941 */ /* 0x000fea0003800200 */
.L_x_161:
        /* <DEDUP_REMOVED lines=39> */
.L_x_133:
[----:B------:R-:W-:Y:S05]  /*37a0*/  BSYNC.RECONVERGENT B0 ;  /* 0x0000000000007941 */ /* 0x000fea0003800200 */
.L_x_117:
        /* <DEDUP_REMOVED lines=8> */
.L_x_172:
        /* <DEDUP_REMOVED lines=13> */
.L_x_295:


//--------------------- .text._ZN3cub18CUB_300001_SM_10006detail6reduce18DeviceReduceKernelINS2_10policy_hubIijN4cuda3__47maximumIiEEE10Policy1000EN6thrust24THRUST_300001_SM_1000_NS10device_ptrIiEEjS8_i8AbsValueEEvT0_PT3_T1_NS0_13GridEvenShareISJ_EET2_T4_ --------------------------
	.section	.text._ZN3cub18CUB_300001_SM_10006detail6reduce18DeviceReduceKernelINS2_10policy_hubIijN4cuda3__47maximumIiEEE10Policy1000EN6thrust24THRUST_300001_SM_1000_NS10device_ptrIiEEjS8_i8AbsValueEEvT0_PT3_T1_NS0_13GridEvenShareISJ_EET2_T4_,"ax",@progbits
	.align	128
        .global         _ZN3cub18CUB_300001_SM_10006detail6reduce18DeviceReduceKernelINS2_10policy_hubIijN4cuda3__47maximumIiEEE10Policy1000EN6thrust24THRUST_300001_SM_1000_NS10device_ptrIiEEjS8_i8AbsValueEEvT0_PT3_T1_NS0_13GridEvenShareISJ_EET2_T4_
        .type           _ZN3cub18CUB_300001_SM_10006detail6reduce18DeviceReduceKernelINS2_10policy_hubIijN4cuda3__47maximumIiEEE10Policy1000EN6thrust24THRUST_300001_SM_1000_NS10device_ptrIiEEjS8_i8AbsValueEEvT0_PT3_T1_NS0_13GridEvenShareISJ_EET2_T4_,@function
        .size           _ZN3cub18CUB_300001_SM_10006detail6reduce18DeviceReduceKernelINS2_10policy_hubIijN4cuda3__47maximumIiEEE10Policy1000EN6thrust24THRUST_300001_SM_1000_NS10device_ptrIiEEjS8_i8AbsValueEEvT0_PT3_T1_NS0_13GridEvenShareISJ_EET2_T4_,(.L_x_296 - _ZN3cub18CUB_300001_SM_10006detail6reduce18DeviceReduceKernelINS2_10policy_hubIijN4cuda3__47maximumIiEEE10Policy1000EN6thrust24THRUST_300001_SM_1000_NS10device_ptrIiEEjS8_i8AbsValueEEvT0_PT3_T1_NS0_13GridEvenShareISJ_EET2_T4_)
        .other          _ZN3cub18CUB_300001_SM_10006detail6reduce18DeviceReduceKernelINS2_10policy_hubIijN4cuda3__47maximumIiEEE10Policy1000EN6thrust24THRUST_300001_SM_1000_NS10device_ptrIiEEjS8_i8AbsValueEEvT0_PT3_T1_NS0_13GridEvenShareISJ_EET2_T4_,@"STO_CUDA_ENTRY STV_DEFAULT"
_ZN3cub18CUB_300001_SM_10006detail6reduce18DeviceReduceKernelINS2_10policy_hubIijN4cuda3__47maximumIiEEE10Policy1000EN6thrust24THRUST_300001_SM_1000_NS10device_ptrIiEEjS8_i8AbsValueEEvT0_PT3_T1_NS0_13GridEvenShareISJ_EET2_T4_:
.text._ZN3cub18CUB_300001_SM_10006detail6reduce18DeviceReduceKernelINS2_10policy_hubIijN4cuda3__47maximumIiEEE10Policy1000EN6thrust24THRUST_300001_SM_1000_NS10device_ptrIiEEjS8_i8AbsValueEEvT0_PT3_T1_NS0_13GridEvenShareISJ_EET2_T4_:
[----:B------:R-:W-:Y:S01]  /*0000*/  LDC R1, c[0x0][0x37c] ;  /* 0x0000df00ff017b82 */ /* 0x000fe20000000800 */
[----:B------:R-:W0:Y:S07]  /*0010*/  S2R R3, SR_CTAID.X ;  /* 0x0000000000037919 */ /* 0x000e2e0000002500 */
[----:B------:R-:W1:Y:S01]  /*0020*/  LDC.64 R6, c[0x0][0x3a8] ;  /* 0x0000ea00ff067b82 */ /* 0x000e620000000a00 */
[----:B------:R-:W2:Y:S01]  /*0030*/  LDCU.64 UR6, c[0x0][0x358] ;  /* 0x00006b00ff0677ac */ /* 0x000ea20008000a00 */
[----:B------:R-:W-:Y:S01]  /*0040*/  BSSY.RECONVERGENT B0, `(.L_x_173) ;  /* 0x0000357000007945 */ /* 0x000fe20003800200 */
[----:B-1----:R-:W-:-:S02]  /*0050*/  IMAD.SHL.U32 R13, R7, 0x1000, RZ ;  /* 0x00001000070d7824 */ /* 0x002fc400078e00ff */
[----:B0-----:R-:W-:-:S05]  /*0060*/  IMAD R0, R3, -0x1000, R6 ;  /* 0xfffff00003007824 */ /* 0x001fca00078e0206 */
[----:B------:R-:W-:-:S13]  /*0070*/  ISETP.GT.U32.AND P0, PT, R0, 0xfff, PT ;  /* 0x00000fff0000780c */ /* 0x000fda0003f04070 */
[----:B--2---:R-:W-:Y:S05]  /*0080*/  @P0 BRA `(.L_x_174) ;  /* 0x0000001400b40947 */ /* 0x004fea0003800000 */
[----:B------:R-:W0:Y:S01]  /*0090*/  S2R R2, SR_TID.X ;  /* 0x0000000000027919 */ /* 0x000e220000002100 */
[----:B------:R-:W-:Y:S01]  /*00a0*/  BSSY.RECONVERGENT B1, `(.L_x_175) ;  /* 0x000000d000017945 */ /* 0x000fe20003800200 */
[----:B------:R-:W-:Y:S01]  /*00b0*/  IMAD.MOV.U32 R18, RZ, RZ, RZ ;  /* 0x000000ffff127224 */ /* 0x000fe200078e00ff */
[----:B0-----:R-:W-:Y:S01]  /*00c0*/  ISETP.GE.U32.AND P0, PT, R2, R0, PT ;  /* 0x000000000200720c */ /* 0x001fe20003f06070 */
[----:B------:R-:W-:-:S12]  /*00d0*/  IMAD.MOV.U32 R4, RZ, RZ, R2 ;  /* 0x000000ffff047224 */ /* 0x000fd800078e0002 */
[----:B------:R-:W-:Y:S05]  /*00e0*/  @P0 BRA `(.L_x_176) ;  /* 0x0000000000200947 */ /* 0x000fea0003800000 */
[----:B------:R-:W0:Y:S01]  /*00f0*/  LDC.64 R8, c[0x0][0x380] ;  /* 0x0000e000ff087b82 */ /* 0x000e220000000a00 */
[----:B------:R-:W-:-:S04]  /*0100*/  IMAD R5, R3, 0x1000, R2 ;  /* 0x0000100003057824 */ /* 0x000fc800078e0202 */
[----:B0-----:R-:W-:-:S06]  /*0110*/  IMAD.WIDE.U32 R8, R5, 0x4, R8 ;  /* 0x0000000405087825 */ /* 0x001fcc00078e0008 */
[----:B------:R-:W2:Y:S01]  /*0120*/  LDG.E R8, desc[UR6][R8.64] ;  /* 0x0000000608087981 */ /* 0x000ea2000c1e1900 */
[----:B------:R-:W-:Y:S01]  /*0130*/  VIADD R4, R2, 0x100 ;  /* 0x0000010002047836 */ /* 0x000fe20000000000 */
[----:B--2---:R-:W-:-:S04]  /*0140*/  IABS R18, R8 ;  /* 0x0000000800127213 */ /* 0x004fc80000000000 */
[----:B------:R-:W-:-:S06]  /*0150*/  I2FP.F32.S32 R18, R18 ;  /* 0x0000001200127245 */ /* 0x000fcc0000201400 */
[----:B------:R-:W0:Y:S02]  /*0160*/  F2I.TRUNC.NTZ R18, R18 ;  /* 0x0000001200127305 */ /* 0x000e24000020f100 */
.L_x_176:
[----:B------:R-:W-:Y:S05]  /*0170*/  BSYNC.RECONVERGENT B1 ;  /* 0x0000000000017941 */ /* 0x000fea0003800200 */
.L_x_175:
[----:B------:R-:W-:Y:S01]  /*0180*/  ISETP.GE.U32.AND P0, PT, R4, R0, PT ;  /* 0x000000000400720c */ /* 0x000fe20003f06070 */
[----:B------:R-:W-:-:S12]  /*0190*/  BSSY.RECONVERGENT B1, `(.L_x_177) ;  /* 0x00000f7000017945 */ /* 0x000fd80003800200 */
[----:B------:R-:W-:Y:S05]  /*01a0*/  @P0 BRA `(.L_x_178) ;  /* 0x0000000c00d40947 */ /* 0x000fea0003800000 */
[----:B------:R-:W-:Y:S01]  /*01b0*/  LOP3.LUT R5, RZ, R4, RZ, 0x33, !PT ;  /* 0x00000004ff057212 */ /* 0x000fe200078e33ff */
[----:B------:R-:W-:Y:S04]  /*01c0*/  BSSY.RECONVERGENT B2, `(.L_x_179) ;  /* 0x0000081000027945 */ /* 0x000fe80003800200 */
[----:B------:R-:W-:-:S04]  /*01d0*/  IMAD.IADD R6, R5, 0x1, R6 ;  /* 0x0000000105067824 */ /* 0x000fc800078e0206 */
[----:B------:R-:W-:-:S05]  /*01e0*/  IMAD R6, R3, -0x1000, R6 ;  /* 0xfffff00003067824 */ /* 0x000fca00078e0206 */
[C---:B------:R-:W-:Y:S02]  /*01f0*/  ISETP.GE.U32.AND P0, PT, R6.reuse, 0xf00, PT ;  /* 0x00000f000600780c */ /* 0x040fe40003f06070 */
[----:B------:R-:W-:-:S04]  /*0200*/  LEA.HI R5, R6, 0x1, RZ, 0x18 ;  /* 0x0000000106057811 */ /* 0x000fc800078fc0ff */
[----:B------:R-:W-:-:S07]  /*0210*/  LOP3.LUT R6, R5, 0xf, RZ, 0xc0, !PT ;  /* 0x0000000f05067812 */ /* 0x000fce00078ec0ff */
[----:B------:R-:W-:Y:S05]  /*0220*/  @!P0 BRA `(.L_x_180) ;  /* 0x0000000400e88947 */ /* 0x000fea0003800000 */
[----:B------:R-:W1:Y:S01]  /*0230*/  LDC.64 R14, c[0x0][0x380] ;  /* 0x0000e000ff0e7b82 */ /* 0x000e620000000a00 */
[----:B------:R-:W-:Y:S01]  /*0240*/  LOP3.LUT R11, R5, 0x1fffff0, RZ, 0xc0, !PT ;  /* 0x01fffff0050b7812 */ /* 0x000fe200078ec0ff */
[----:B------:R-:W-:Y:S01]  /*0250*/  BSSY.RECONVERGENT B3, `(.L_x_181) ;  /* 0x0000076000037945 */ /* 0x000fe20003800200 */
[----:B------:R-:W-:Y:S01]  /*0260*/  LOP3.LUT R7, R4, 0x800, RZ, 0xfc, !PT ;  /* 0x0000080004077812 */ /* 0x000fe200078efcff */
[----:B------:R-:W-:Y:S02]  /*0270*/  IMAD R4, R3, 0x1000, R4 ;  /* 0x0000100003047824 */ /* 0x000fe400078e0204 */
[----:B------:R-:W-:-:S07]  /*0280*/  IMAD.MOV R11, RZ, RZ, -R11 ;  /* 0x000000ffff0b7224 */ /* 0x000fce00078e0a0b */
.L_x_182:
[C---:B------:R-:W-:Y:S02]  /*0290*/  VIADD R17, R4.reuse, 0x100 ;  /* 0x0000010004117836 */ /* 0x040fe40000000000 */
[----:B-1----:R-:W-:-:S04]  /*02a0*/  IMAD.WIDE.U32 R12, R4, 0x4, R14 ;  /* 0x00000004040c7825 */ /* 0x002fc800078e000e */
[--C-:B------:R-:W-:Y:S01]  /*02b0*/  IMAD.WIDE.U32 R16, R17, 0x4, R14.reuse ;  /* 0x0000000411107825 */ /* 0x100fe200078e000e */
[----:B------:R1:W2:Y:S04]  /*02c0*/  LDG.E R8, desc[UR6][R12.64] ;  /* 0x000000060c087981 */ /* 0x0002a8000c1e1900 */
[----:B------:R-:W3:Y:S01]  /*02d0*/  LDG.E R19, desc[UR6][R16.64] ;  /* 0x0000000610137981 */ /* 0x000ee2000c1e1900 */
[C---:B------:R-:W-:Y:S02]  /*02e0*/  VIADD R23, R4.reuse, 0x200 ;  /* 0x0000020004177836 */ /* 0x040fe40000000000 */
[----:B------:R-:W-:Y:S02]  /*02f0*/  VIADD R21, R4, 0x400 ;  /* 0x0000040004157836 */ /* 0x000fe40000000000 */
[----:B------:R-:W-:-:S04]  /*0300*/  IMAD.WIDE.U32 R22, R23, 0x4, R14 ;  /* 0x0000000417167825 */ /* 0x000fc800078e000e */
[--C-:B------:R-:W-:Y:S01]  /*0310*/  IMAD.WIDE.U32 R20, R21, 0x4, R14.reuse ;  /* 0x0000000415147825 */ /* 0x100fe200078e000e */
[----:B------:R-:W4:Y:S03]  /*0320*/  LDG.E R9, desc[UR6][R22.64] ;  /* 0x0000000616097981 */ /* 0x000f26000c1e1900 */
[C---:B-1----:R-:W-:Y:S01]  /*0330*/  VIADD R13, R4.reuse, 0x600 ;  /* 0x00000600040d7836 */ /* 0x042fe20000000000 */
[----:B------:R1:W5:Y:S01]  /*0340*/  LDG.E R10, desc[UR6][R20.64] ;  /* 0x00000006140a7981 */ /* 0x000362000c1e1900 */
[----:B------:R-:W-:Y:S02]  /*0350*/  VIADD R25, R4, 0x500 ;  /* 0x0000050004197836 */ /* 0x000fe40000000000 */
[----:B------:R-:W-:-:S04]  /*0360*/  IMAD.WIDE.U32 R12, R13, 0x4, R14 ;  /* 0x000000040d0c7825 */ /* 0x000fc800078e000e */
[C---:B------:R-:W-:Y:S02]  /*0370*/  VIADD R29, R4.reuse, 0x800 ;  /* 0x00000800041d7836 */ /* 0x040fe40000000000 */
[--C-:B------:R-:W-:Y:S01]  /*0380*/  IMAD.WIDE.U32 R24, R25, 0x4, R14.reuse ;  /* 0x0000000419187825 */ /* 0x100fe200078e000e */
[----:B------:R0:W5:Y:S03]  /*0390*/  LDG.E R12, desc[UR6][R12.64] ;  /* 0x000000060c0c7981 */ /* 0x000166000c1e1900 */
[----:B------:R-:W-:Y:S02]  /*03a0*/  IMAD.WIDE.U32 R28, R29, 0x4, R14 ;  /* 0x000000041d1c7825 */ /* 0x000fe400078e000e */
[----:B------:R-:W5:Y:S02]  /*03b0*/  LDG.E R24, desc[UR6][R24.64] ;  /* 0x0000000618187981 */ /* 0x000f64000c1e1900 */
[----:B-1----:R-:W-:-:S02]  /*03c0*/  VIADD R21, R4, 0x900 ;  /* 0x0000090004157836 */ /* 0x002fc40000000000 */
[C---:B------:R-:W-:Y:S02]  /*03d0*/  VIADD R17, R4.reuse, 0x700 ;  /* 0x0000070004117836 */ /* 0x040fe40000000000 */
[----:B------:R-:W-:Y:S01]  /*03e0*/  VIADD R27, R4, 0x300 ;  /* 0x00000300041b7836 */ /* 0x000fe20000000000 */
[----:B------:R1:W5:Y:S01]  /*03f0*/  LDG.E R25, desc[UR6][R28.64] ;  /* 0x000000061c197981 */ /* 0x000362000c1e1900 */
[----:B------:R-:W-:-:S04]  /*0400*/  IMAD.WIDE.U32 R16, R17, 0x4, R14 ;  /* 0x0000000411107825 */ /* 0x000fc800078e000e */
[----:B------:R-:W-:-:S04]  /*0410*/  IMAD.WIDE.U32 R26, R27, 0x4, R14 ;  /* 0x000000041b1a7825 */ /* 0x000fc800078e000e */
[----:B------:R-:W-:Y:S02]  /*0420*/  VIADD R23, R4, 0xa00 ;  /* 0x00000a0004177836 */ /* 0x000fe40000000000 */
[----:B------:R-:W5:Y:S01]  /*0430*/  LDG.E R26, desc[UR6][R26.64] ;  /* 0x000000061a1a7981 */ /* 0x000f62000c1e1900 */
[----:B--2---:R-:W-:-:S03]  /*0440*/  IABS R22, R8 ;  /* 0x0000000800167213 */ /* 0x004fc60000000000 */
[----:B------:R2:W5:Y:S01]  /*0450*/  LDG.E R8, desc[UR6][R16.64] ;  /* 0x0000000610087981 */ /* 0x000562000c1e1900 */
[----:B---3--:R-:W-:Y:S02]  /*0460*/  IABS R20, R19 ;  /* 0x0000001300147213 */ /* 0x008fe40000000000 */
[----:B------:R-:W-:-:S03]  /*0470*/  I2FP.F32.S32 R19, R22 ;  /* 0x0000001600137245 */ /* 0x000fc60000201400 */
[----:B------:R-:W-:-:S05]  /*0480*/  IMAD.MOV.U32 R22, RZ, RZ, R20 ;  /* 0x000000ffff167224 */ /* 0x000fca00078e0014 */
[----:B0-----:R-:W-:Y:S01]  /*0490*/  I2FP.F32.S32 R13, R22 ;  /* 0x00000016000d7245 */ /* 0x001fe20000201400 */
[----:B------:R-:W-:Y:S01]  /*04a0*/  F2I.TRUNC.NTZ R19, R19 ;  /* 0x0000001300137305 */ /* 0x000fe2000020f100 */
[----:B------:R-:W-:-:S07]  /*04b0*/  IMAD.WIDE.U32 R20, R21, 0x4, R14 ;  /* 0x0000000415147825 */ /* 0x000fce00078e000e */
[----:B-1----:R0:W1:Y:S01]  /*04c0*/  F2I.TRUNC.NTZ R29, R13 ;  /* 0x0000000d001d7305 */ /* 0x002062000020f100 */
[----:B--2---:R-:W-:Y:S01]  /*04d0*/  VIADD R17, R4, 0xb00 ;  /* 0x00000b0004117836 */ /* 0x004fe20000000000 */
[----:B0-----:R0:W2:Y:S03]  /*04e0*/  LDG.E R13, desc[UR6][R20.64] ;  /* 0x00000006140d7981 */ /* 0x0010a6000c1e1900 */
[----:B------:R-:W-:Y:S01]  /*04f0*/  IMAD.WIDE.U32 R16, R17, 0x4, R14 ;  /* 0x0000000411107825 */ /* 0x000fe200078e000e */
[----:B-1----:R-:W-:-:S03]  /*0500*/  VIMNMX3 R29, R18, R19, R29, !PT ;  /* 0x00000013121d720f */ /* 0x002fc6000780011d */
[--C-:B------:R-:W-:Y:S01]  /*0510*/  IMAD.WIDE.U32 R22, R23, 0x4, R14.reuse ;  /* 0x0000000417167825 */ /* 0x100fe200078e000e */
[----:B------:R-:W3:Y:S03]  /*0520*/  LDG.E R28, desc[UR6][R16.64] ;  /* 0x00000006101c7981 */ /* 0x000ee6000c1e1900 */
[----:B0-----:R-:W-:Y:S01]  /*0530*/  VIADD R21, R4, 0xc00 ;  /* 0x00000c0004157836 */ /* 0x001fe20000000000 */
[----:B------:R0:W2:Y:S03]  /*0540*/  LDG.E R27, desc[UR6][R22.64] ;  /* 0x00000006161b7981 */ /* 0x0000a6000c1e1900 */
[----:B------:R-:W-:-:S04]  /*0550*/  IMAD.WIDE.U32 R18, R21, 0x4, R14 ;  /* 0x0000000415127825 */ /* 0x000fc800078e000e */
[----:B------:R-:W-:Y:S02]  /*0560*/  VIADD R21, R4, 0xd00 ;  /* 0x00000d0004157836 */ /* 0x000fe40000000000 */
[----:B------:R5:W2:Y:S02]  /*0570*/  LDG.E R18, desc[UR6][R18.64] ;  /* 0x0000000612127981 */ /* 0x000aa4000c1e1900 */
[----:B------:R-:W-:-:S04]  /*0580*/  IMAD.WIDE.U32 R20, R21, 0x4, R14 ;  /* 0x0000000415147825 */ /* 0x000fc800078e000e */
[----:B0-----:R-:W-:Y:S02]  /*0590*/  VIADD R23, R4, 0xe00 ;  /* 0x00000e0004177836 */ /* 0x001fe40000000000 */
[----:B------:R-:W2:Y:S02]  /*05a0*/  LDG.E R20, desc[UR6][R20.64] ;  /* 0x0000000614147981 */ /* 0x000ea4000c1e1900 */
[----:B------:R-:W-:-:S04]  /*05b0*/  IMAD.WIDE.U32 R22, R23, 0x4, R14 ;  /* 0x0000000417167825 */ /* 0x000fc800078e000e */
[----:B------:R-:W-:Y:S02]  /*05c0*/  VIADD R17, R4, 0xf00 ;  /* 0x00000f0004117836 */ /* 0x000fe40000000000 */
[----:B------:R-:W2:Y:S02]  /*05d0*/  LDG.E R22, desc[UR6][R22.64] ;  /* 0x0000000616167981 */ /* 0x000ea4000c1e1900 */
[----:B------:R-:W-:-:S06]  /*05e0*/  IMAD.WIDE.U32 R16, R17, 0x4, R14 ;  /* 0x0000000411107825 */ /* 0x000fcc00078e000e */
[----:B------:R0:W2:Y:S01]  /*05f0*/  LDG.E R16, desc[UR6][R16.64] ;  /* 0x0000000610107981 */ /* 0x0000a2000c1e1900 */
[----:B----4-:R-:W-:Y:S02]  /*0600*/  IABS R9, R9 ;  /* 0x0000000900097213 */ /* 0x010fe40000000000 */
[----:B-----5:R-:W-:Y:S02]  /*0610*/  IABS R19, R26 ;  /* 0x0000001a00137213 */ /* 0x020fe40000000000 */
[----:B------:R-:W-:-:S03]  /*0620*/  I2FP.F32.S32 R26, R9 ;  /* 0x00000009001a7245 */ /* 0x000fc60000201400 */
[----:B------:R-:W-:Y:S01]  /*0630*/  IMAD.MOV.U32 R9, RZ, RZ, R19 ;  /* 0x000000ffff097224 */ /* 0x000fe200078e0013 */
[----:B0-----:R-:W-:Y:S02]  /*0640*/  IABS R17, R24 ;  /* 0x0000001800117213 */ /* 0x001fe40000000000 */
[----:B------:R-:W-:Y:S02]  /*0650*/  IABS R10, R10 ;  /* 0x0000000a000a7213 */ /* 0x000fe40000000000 */
[----:B------:R-:W-:Y:S02]  /*0660*/  I2FP.F32.S32 R9, R9 ;  /* 0x0000000900097245 */ /* 0x000fe40000201400 */
[----:B------:R-:W-:Y:S02]  /*0670*/  I2FP.F32.S32 R10, R10 ;  /* 0x0000000a000a7245 */ /* 0x000fe40000201400 */
[----:B------:R-:W-:Y:S01]  /*0680*/  I2FP.F32.S32 R17, R17 ;  /* 0x0000001100117245 */ /* 0x000fe20000201400 */
[----:B------:R-:W-:Y:S01]  /*0690*/  F2I.TRUNC.NTZ R26, R26 ;  /* 0x0000001a001a7305 */ /* 0x000fe2000020f100 */
[----:B------:R-:W-:-:S07]  /*06a0*/  IABS R12, R12 ;  /* 0x0000000c000c7213 */ /* 0x000fce0000000000 */
[----:B------:R-:W0:Y:S08]  /*06b0*/  F2I.TRUNC.NTZ R9, R9 ;  /* 0x0000000900097305 */ /* 0x000e30000020f100 */
[----:B------:R-:W-:Y:S08]  /*06c0*/  F2I.TRUNC.NTZ R10, R10 ;  /* 0x0000000a000a7305 */ /* 0x000ff0000020f100 */
[----:B------:R-:W1:Y:S01]  /*06d0*/  F2I.TRUNC.NTZ R17, R17 ;  /* 0x0000001100117305 */ /* 0x000e62000020f100 */
[----:B0-----:R-:W-:Y:S01]  /*06e0*/  VIMNMX3 R26, R29, R26, R9, !PT ;  /* 0x0000001a1d1a720f */ /* 0x001fe20007800109 */
[----:B------:R-:W-:-:S05]  /*06f0*/  VIADD R11, R11, 0x10 ;  /* 0x000000100b0b7836 */ /* 0x000fca0000000000 */
[----:B------:R-:W-:Y:S02]  /*0700*/  ISETP.NE.AND P0, PT, R11, RZ, PT ;  /* 0x000000ff0b00720c */ /* 0x000fe40003f05270 */
[----:B-1----:R-:W-:Y:S01]  /*0710*/  VIMNMX3 R10, R26, R10, R17, !PT ;  /* 0x0000000a1a0a720f */ /* 0x002fe20007800111 */
[----:B------:R-:W-:Y:S02]  /*0720*/  VIADD R7, R7, 0x1000 ;  /* 0x0000100007077836 */ /* 0x000fe40000000000 */
[----:B------:R-:W-:Y:S01]  /*0730*/  VIADD R4, R4, 0x1000 ;  /* 0x0000100004047836 */ /* 0x000fe20000000000 */
[----:B------:R-:W-:Y:S02]  /*0740*/  IABS R19, R8 ;  /* 0x0000000800137213 */ /* 0x000fe40000000000 */
[----:B------:R-:W-:Y:S02]  /*0750*/  I2FP.F32.S32 R8, R12 ;  /* 0x0000000c00087245 */ /* 0x000fe40000201400 */
[----:B------:R-:W-:-:S02]  /*0760*/  IABS R12, R25 ;  /* 0x00000019000c7213 */ /* 0x000fc40000000000 */
[----:B------:R-:W-:Y:S02]  /*0770*/  I2FP.F32.S32 R19, R19 ;  /* 0x0000001300137245 */ /* 0x000fe40000201400 */
[----:B------:R-:W-:Y:S01]  /*0780*/  I2FP.F32.S32 R12, R12 ;  /* 0x0000000c000c7245 */ /* 0x000fe20000201400 */
[----:B------:R-:W-:Y:S08]  /*0790*/  F2I.TRUNC.NTZ R8, R8 ;  /* 0x0000000800087305 */ /* 0x000ff0000020f100 */
[----:B------:R-:W0:Y:S01]  /*07a0*/  F2I.TRUNC.NTZ R19, R19 ;  /* 0x0000001300137305 */ /* 0x000e22000020f100 */
[----:B---3--:R-:W-:-:S02]  /*07b0*/  IABS R23, R28 ;  /* 0x0000001c00177213 */ /* 0x008fc40000000000 */
[----:B--2---:R-:W-:Y:S02]  /*07c0*/  IABS R24, R18 ;  /* 0x0000001200187213 */ /* 0x004fe40000000000 */
[----:B------:R-:W-:-:S03]  /*07d0*/  I2FP.F32.S32 R18, R23 ;  /* 0x0000001700127245 */ /* 0x000fc60000201400 */
[----:B------:R-:W-:Y:S01]  /*07e0*/  IMAD.MOV.U32 R23, RZ, RZ, R24 ;  /* 0x000000ffff177224 */ /* 0x000fe200078e0018 */
[----:B------:R-:W-:-:S04]  /*07f0*/  IABS R24, R20 ;  /* 0x0000001400187213 */ /* 0x000fc80000000000 */
[----:B------:R-:W-:Y:S02]  /*0800*/  I2FP.F32.S32 R20, R23 ;  /* 0x0000001700147245 */ /* 0x000fe40000201400 */
[----:B------:R-:W-:Y:S01]  /*0810*/  IABS R13, R13 ;  /* 0x0000000d000d7213 */ /* 0x000fe20000000000 */
[----:B------:R-:W-:Y:S01]  /*0820*/  IMAD.MOV.U32 R23, RZ, RZ, R24 ;  /* 0x000000ffff177224 */ /* 0x000fe200078e0018 */
[----:B------:R-:W-:Y:S02]  /*0830*/  IABS R24, R22 ;  /* 0x0000001600187213 */ /* 0x000fe40000000000 */
[----:B------:R-:W-:Y:S02]  /*0840*/  IABS R21, R27 ;  /* 0x0000001b00157213 */ /* 0x000fe40000000000 */
        /* <DEDUP_REMOVED lines=8> */
[----:B------:R-:W1:Y:S01]  /*08d0*/  F2I.TRUNC.NTZ R13, R13 ;  /* 0x0000000d000d7305 */ /* 0x000e62000020f100 */
[----:B------:R-:W-:-:S07]  /*08e0*/  I2FP.F32.S32 R17, R23 ;  /* 0x0000001700117245 */ /* 0x000fce0000201400 */
        /* <DEDUP_REMOVED lines=12> */
[----:B------:R-:W-:Y:S05]  /*09b0*/  BSYNC.RECONVERGENT B3 ;  /* 0x0000000000037941 */ /* 0x000fea0003800200 */
.L_x_181:
[----:B------:R-:W-:-:S07]  /*09c0*/  VIADD R4, R7, 0xfffff800 ;  /* 0xfffff80007047836 */ /* 0x000fce0000000000 */
.L_x_180:
[----:B------:R-:W-:Y:S05]  /*09d0*/  BSYNC.RECONVERGENT B2 ;  /* 0x0000000000027941 */ /* 0x000fea0003800200 */
.L_x_179:
[----:B------:R-:W-:-:S13]  /*09e0*/  ISETP.NE.AND P0, PT, R6, RZ, PT ;  /* 0x000000ff0600720c */ /* 0x000fda0003f05270 */
[----:B------:R-:W-:Y:S05]  /*09f0*/  @!P0 BRA `(.L_x_178) ;  /* 0x0000000400c08947 */ /* 0x000fea0003800000 */
[----:B------:R-:W-:Y:S01]  /*0a00*/  ISETP.GE.U32.AND P0, PT, R6, 0x8, PT ;  /* 0x000000080600780c */ /* 0x000fe20003f06070 */
[----:B------:R-:W-:Y:S01]  /*0a10*/  BSSY.RECONVERGENT B2, `(.L_x_183) ;  /* 0x000003d000027945 */ /* 0x000fe20003800200 */
[----:B------:R-:W-:-:S04]  /*0a20*/  LOP3.LUT R19, R5, 0x7, RZ, 0xc0, !PT ;  /* 0x0000000705137812 */ /* 0x000fc800078ec0ff */
[----:B------:R-:W-:-:S07]  /*0a30*/  ISETP.NE.AND P1, PT, R19, RZ, PT ;  /* 0x000000ff1300720c */ /* 0x000fce0003f25270 */
[----:B------:R-:W-:Y:S06]  /*0a40*/  @!P0 BRA `(.L_x_184) ;  /* 0x0000000000e48947 */ /* 0x000fec0003800000 */
[----:B------:R-:W1:Y:S01]  /*0a50*/  LDC.64 R6, c[0x0][0x380] ;  /* 0x0000e000ff067b82 */ /* 0x000e620000000a00 */
[----:B------:R-:W-:-:S04]  /*0a60*/  IMAD R15, R3, 0x1000, R4 ;  /* 0x00001000030f7824 */ /* 0x000fc800078e0204 */
[C---:B------:R-:W-:Y:S02]  /*0a70*/  VIADD R23, R15.reuse, 0x100 ;  /* 0x000001000f177836 */ /* 0x040fe40000000000 */
[C---:B------:R-:W-:Y:S02]  /*0a80*/  VIADD R21, R15.reuse, 0x400 ;  /* 0x000004000f157836 */ /* 0x040fe40000000000 */
[C---:B------:R-:W-:Y:S02]  /*0a90*/  VIADD R11, R15.reuse, 0x500 ;  /* 0x000005000f0b7836 */ /* 0x040fe40000000000 */
[C---:B------:R-:W-:Y:S02]  /*0aa0*/  VIADD R25, R15.reuse, 0x200 ;  /* 0x000002000f197836 */ /* 0x040fe40000000000 */
[C---:B------:R-:W-:Y:S02]  /*0ab0*/  VIADD R27, R15.reuse, 0x300 ;  /* 0x000003000f1b7836 */ /* 0x040fe40000000000 */
[----:B-1----:R-:W-:-:S04]  /*0ac0*/  IMAD.WIDE.U32 R8, R15, 0x4, R6 ;  /* 0x000000040f087825 */ /* 0x002fc800078e0006 */
[--C-:B------:R-:W-:Y:S01]  /*0ad0*/  IMAD.WIDE.U32 R22, R23, 0x4, R6.reuse ;  /* 0x0000000417167825 */ /* 0x100fe200078e0006 */
[----:B------:R1:W2:Y:S03]  /*0ae0*/  LDG.E R12, desc[UR6][R8.64] ;  /* 0x00000006080c7981 */ /* 0x0002a6000c1e1900 */
[--C-:B------:R-:W-:Y:S01]  /*0af0*/  IMAD.WIDE.U32 R20, R21, 0x4, R6.reuse ;  /* 0x0000000415147825 */ /* 0x100fe200078e0006 */
[----:B------:R-:W3:Y:S03]  /*0b00*/  LDG.E R13, desc[UR6][R22.64] ;  /* 0x00000006160d7981 */ /* 0x000ee6000c1e1900 */
[----:B------:R-:W-:Y:S01]  /*0b10*/  IMAD.WIDE.U32 R10, R11, 0x4, R6 ;  /* 0x000000040b0a7825 */ /* 0x000fe200078e0006 */
[----:B------:R-:W4:Y:S03]  /*0b20*/  LDG.E R17, desc[UR6][R20.64] ;  /* 0x0000000614117981 */ /* 0x000f26000c1e1900 */
[----:B-1----:R-:W-:-:S02]  /*0b30*/  VIADD R9, R15, 0x600 ;  /* 0x000006000f097836 */ /* 0x002fc40000000000 */
[--C-:B------:R-:W-:Y:S01]  /*0b40*/  IMAD.WIDE.U32 R24, R25, 0x4, R6.reuse ;  /* 0x0000000419187825 */ /* 0x100fe200078e0006 */
[----:B------:R-:W5:Y:S03]  /*0b50*/  LDG.E R10, desc[UR6][R10.64] ;  /* 0x000000060a0a7981 */ /* 0x000f66000c1e1900 */
[--C-:B------:R-:W-:Y:S01]  /*0b60*/  IMAD.WIDE.U32 R8, R9, 0x4, R6.reuse ;  /* 0x0000000409087825 */ /* 0x100fe200078e0006 */
[----:B------:R-:W5:Y:S03]  /*0b70*/  LDG.E R14, desc[UR6][R24.64] ;  /* 0x00000006180e7981 */ /* 0x000f66000c1e1900 */
[----:B------:R-:W-:Y:S02]  /*0b80*/  IMAD.WIDE.U32 R26, R27, 0x4, R6 ;  /* 0x000000041b1a7825 */ /* 0x000fe400078e0006 */
[----:B------:R1:W5:Y:S02]  /*0b90*/  LDG.E R8, desc[UR6][R8.64] ;  /* 0x0000000608087981 */ /* 0x000364000c1e1900 */
[----:B------:R-:W-:-:S02]  /*0ba0*/  VIADD R15, R15, 0x700 ;  /* 0x000007000f0f7836 */ /* 0x000fc40000000000 */
[----:B------:R-:W5:Y:S02]  /*0bb0*/  LDG.E R16, desc[UR6][R26.64] ;  /* 0x000000061a107981 */ /* 0x000f64000c1e1900 */
[----:B------:R-:W-:-:S06]  /*0bc0*/  IMAD.WIDE.U32 R6, R15, 0x4, R6 ;  /* 0x000000040f067825 */ /* 0x000fcc00078e0006 */
[----:B------:R0:W5:Y:S01]  /*0bd0*/  LDG.E R6, desc[UR6][R6.64] ;  /* 0x0000000606067981 */ /* 0x000162000c1e1900 */
[----:B------:R-:W-:Y:S01]  /*0be0*/  VIADD R4, R4, 0x800 ;  /* 0x0000080004047836 */ /* 0x000fe20000000000 */
[----:B---3--:R-:W-:-:S04]  /*0bf0*/  IABS R13, R13 ;  /* 0x0000000d000d7213 */ /* 0x008fc80000000000 */
[----:B------:R-:W-:Y:S02]  /*0c00*/  I2FP.F32.S32 R13, R13 ;  /* 0x0000000d000d7245 */ /* 0x000fe40000201400 */
[----:B----4-:R-:W-:Y:S02]  /*0c10*/  IABS R15, R17 ;  /* 0x00000011000f7213 */ /* 0x010fe40000000000 */
[----:B-1----:R1:W-:Y:S01]  /*0c20*/  F2I.TRUNC.NTZ R9, R13 ;  /* 0x0000000d00097305 */ /* 0x0023e2000020f100 */
[----:B--2---:R-:W-:Y:S02]  /*0c30*/  IABS R12, R12 ;  /* 0x0000000c000c7213 */ /* 0x004fe40000000000 */
[----:B-----5:R-:W-:Y:S02]  /*0c40*/  IABS R14, R14 ;  /* 0x0000000e000e7213 */ /* 0x020fe40000000000 */
[----:B-1----:R-:W-:Y:S02]  /*0c50*/  IABS R13, R10 ;  /* 0x0000000a000d7213 */ /* 0x002fe40000000000 */
[----:B------:R-:W-:-:S02]  /*0c60*/  I2FP.F32.S32 R10, R15 ;  /* 0x0000000f000a7245 */ /* 0x000fc40000201400 */
[----:B------:R-:W-:Y:S02]  /*0c70*/  IABS R15, R8 ;  /* 0x00000008000f7213 */ /* 0x000fe40000000000 */
[----:B------:R-:W-:Y:S02]  /*0c80*/  IABS R16, R16 ;  /* 0x0000001000107213 */ /* 0x000fe40000000000 */
[----:B0-----:R-:W-:Y:S02]  /*0c90*/  I2FP.F32.S32 R7, R14 ;  /* 0x0000000e00077245 */ /* 0x001fe40000201400 */
[----:B------:R-:W-:Y:S01]  /*0ca0*/  I2FP.F32.S32 R8, R13 ;  /* 0x0000000d00087245 */ /* 0x000fe20000201400 */
[----:B------:R-:W-:Y:S01]  /*0cb0*/  IMAD.MOV.U32 R14, RZ, RZ, R16 ;  /* 0x000000ffff0e7224 */ /* 0x000fe200078e0010 */
[----:B------:R-:W-:Y:S01]  /*0cc0*/  I2FP.F32.S32 R12, R12 ;  /* 0x0000000c000c7245 */ /* 0x000fe20000201400 */
[----:B------:R-:W-:Y:S01]  /*0cd0*/  IMAD.MOV.U32 R13, RZ, RZ, R15 ;  /* 0x000000ffff0d7224 */ /* 0x000fe200078e000f */
[----:B------:R-:W-:-:S02]  /*0ce0*/  IABS R15, R6 ;  /* 0x00000006000f7213 */ /* 0x000fc40000000000 */
[----:B------:R-:W0:Y:S01]  /*0cf0*/  F2I.TRUNC.NTZ R11, R12 ;  /* 0x0000000c000b7305 */ /* 0x000e22000020f100 */
[----:B------:R-:W-:Y:S02]  /*0d00*/  I2FP.F32.S32 R14, R14 ;  /* 0x0000000e000e7245 */ /* 0x000fe40000201400 */
[----:B------:R-:W-:Y:S01]  /*0d10*/  I2FP.F32.S32 R6, R13 ;  /* 0x0000000d00067245 */ /* 0x000fe20000201400 */
[----:B------:R-:W-:-:S04]  /*0d20*/  IMAD.MOV.U32 R13, RZ, RZ, R15 ;  /* 0x000000ffff0d7224 */ /* 0x000fc800078e000f */
[----:B------:R-:W-:Y:S01]  /*0d30*/  F2I.TRUNC.NTZ R7, R7 ;  /* 0x0000000700077305 */ /* 0x000fe2000020f100 */
[----:B------:R-:W-:-:S07]  /*0d40*/  I2FP.F32.S32 R13, R13 ;  /* 0x0000000d000d7245 */ /* 0x000fce0000201400 */
        /* <DEDUP_REMOVED lines=9> */
.L_x_184:
[----:B------:R-:W-:Y:S05]  /*0de0*/  BSYNC.RECONVERGENT B2 ;  /* 0x0000000000027941 */ /* 0x000fea0003800200 */
.L_x_183:
        /* <DEDUP_REMOVED lines=10> */
[----:B-1----:R-:W-:-:S04]  /*0e90*/  IMAD.WIDE.U32 R8, R15, 0x4, R6 ;  /* 0x000000040f087825 */ /* 0x002fc800078e0006 */
[--C-:B------:R-:W-:Y:S02]  /*0ea0*/  IMAD.WIDE.U32 R10, R11, 0x4, R6.reuse ;  /* 0x000000040b0a7825 */ /* 0x100fe400078e0006 */
[----:B------:R-:W2:Y:S02]  /*0eb0*/  LDG.E R8, desc[UR6][R8.64] ;  /* 0x0000000608087981 */ /* 0x000ea4000c1e1900 */
[----:B------:R-:W-:Y:S02]  /*0ec0*/  VIADD R15, R15, 0x300 ;  /* 0x000003000f0f7836 */ /* 0x000fe40000000000 */
[--C-:B------:R-:W-:Y:S01]  /*0ed0*/  IMAD.WIDE.U32 R12, R13, 0x4, R6.reuse ;  /* 0x000000040d0c7825 */ /* 0x100fe200078e0006 */
[----:B------:R-:W3:Y:S03]  /*0ee0*/  LDG.E R10, desc[UR6][R10.64] ;  /* 0x000000060a0a7981 */ /* 0x000ee6000c1e1900 */
[----:B------:R-:W-:-:S02]  /*0ef0*/  IMAD.WIDE.U32 R6, R15, 0x4, R6 ;  /* 0x000000040f067825 */ /* 0x000fc400078e0006 */
[----:B------:R-:W4:Y:S04]  /*0f00*/  LDG.E R12, desc[UR6][R12.64] ;  /* 0x000000060c0c7981 */ /* 0x000f28000c1e1900 */
[----:B------:R-:W5:Y:S01]  /*0f10*/  LDG.E R6, desc[UR6][R6.64] ;  /* 0x0000000606067981 */ /* 0x000f62000c1e1900 */
[----:B------:R-:W-:Y:S01]  /*0f20*/  VIADD R4, R4, 0x400 ;  /* 0x0000040004047836 */ /* 0x000fe20000000000 */
[----:B--2---:R-:W-:-:S04]  /*0f30*/  IABS R14, R8 ;  /* 0x00000008000e7213 */ /* 0x004fc80000000000 */
[----:B------:R-:W-:Y:S02]  /*0f40*/  I2FP.F32.S32 R14, R14 ;  /* 0x0000000e000e7245 */ /* 0x000fe40000201400 */
[----:B---3--:R-:W-:Y:S02]  /*0f50*/  IABS R8, R10 ;  /* 0x0000000a00087213 */ /* 0x008fe40000000000 */
[----:B------:R-:W-:Y:S01]  /*0f60*/  F2I.TRUNC.NTZ R9, R14 ;  /* 0x0000000e00097305 */ /* 0x000fe2000020f100 */
[----:B----4-:R-:W-:Y:S02]  /*0f70*/  IABS R10, R12 ;  /* 0x0000000c000a7213 */ /* 0x010fe40000000000 */
[----:B------:R-:W-:Y:S02]  /*0f80*/  I2FP.F32.S32 R8, R8 ;  /* 0x0000000800087245 */ /* 0x000fe40000201400 */
[----:B-----5:R-:W-:Y:S02]  /*0f90*/  IABS R6, R6 ;  /* 0x0000000600067213 */ /* 0x020fe40000000000 */
[----:B------:R-:W-:-:S02]  /*0fa0*/  I2FP.F32.S32 R10, R10 ;  /* 0x0000000a000a7245 */ /* 0x000fc40000201400 */
[----:B------:R-:W-:Y:S01]  /*0fb0*/  I2FP.F32.S32 R6, R6 ;  /* 0x0000000600067245 */ /* 0x000fe20000201400 */
[----:B------:R-:W0:Y:S08]  /*0fc0*/  F2I.TRUNC.NTZ R8, R8 ;  /* 0x0000000800087305 */ /* 0x000e30000020f100 */
[----:B------:R-:W-:Y:S01]  /*0fd0*/  F2I.TRUNC.NTZ R10, R10 ;  /* 0x0000000a000a7305 */ /* 0x000fe2000020f100 */
[----:B0-----:R-:W-:-:S07]  /*0fe0*/  VIMNMX3 R9, R18, R9, R8, !PT ;  /* 0x000000091209720f */ /* 0x001fce0007800108 */
[----:B------:R-:W0:Y:S02]  /*0ff0*/  F2I.TRUNC.NTZ R6, R6 ;  /* 0x0000000600067305 */ /* 0x000e24000020f100 */
[----:B0-----:R-:W-:-:S07]  /*1000*/  VIMNMX3 R18, R9, R10, R6, !PT ;  /* 0x0000000a0912720f */ /* 0x001fce0007800106 */
.L_x_186:
[----:B------:R-:W-:Y:S05]  /*1010*/  BSYNC.RECONVERGENT B2 ;  /* 0x0000000000027941 */ /* 0x000fea0003800200 */
.L_x_185:
[----:B------:R-:W-:Y:S05]  /*1020*/  @!P1 BRA `(.L_x_178) ;  /* 0x0000000000349947 */ /* 0x000fea0003800000 */
[----:B------:R-:W1:Y:S01]  /*1030*/  LDC.64 R6, c[0x0][0x380] ;  /* 0x0000e000ff067b82 */ /* 0x000e620000000a00 */
[----:B------:R-:W-:Y:S02]  /*1040*/  IMAD R9, R3, 0x1000, R4 ;  /* 0x0000100003097824 */ /* 0x000fe400078e0204 */
[----:B------:R-:W-:-:S07]  /*1050*/  IMAD.MOV R8, RZ, RZ, -R5 ;  /* 0x000000ffff087224 */ /* 0x000fce00078e0a05 */
.L_x_187:
[----:B-1----:R-:W-:-:S06]  /*1060*/  IMAD.WIDE.U32 R4, R9, 0x4, R6 ;  /* 0x0000000409047825 */ /* 0x002fcc00078e0006 */
        /* <DEDUP_REMOVED lines=9> */
.L_x_178:
[----:B------:R-:W-:Y:S05]  /*1100*/  BSYNC.RECONVERGENT B1 ;  /* 0x0000000000017941 */ /* 0x000fea0003800200 */
.L_x_177:
[----:B------:R-:W-:-:S13]  /*1110*/  ISETP.GE.U32.AND P0, PT, R0, 0x100, PT ;  /* 0x000001000000780c */ /* 0x000fda0003f06070 */
[----:B------:R-:W-:Y:S05]  /*1120*/  @!P0 BRA `(.L_x_188) ;  /* 0x0000000000a08947 */ /* 0x000fea0003800000 */
[----:B------:R-:W1:Y:S01]  /*1130*/  S2R R8, SR_LANEID ;  /* 0x0000000000087919 */ /* 0x000e620000000000 */
[----:B0-----:R-:W0:Y:S02]  /*1140*/  SHFL.DOWN PT, R0, R18, 0x1, 0x1f ;  /* 0x08201f0012007f89 */ /* 0x001e2400000e0000 */
[----:B0-----:R-:W-:Y:S02]  /*1150*/  VIMNMX R0, PT, PT, R0, R18, !PT ;  /* 0x0000001200007248 */ /* 0x001fe40007fe0100 */
[C---:B-1----:R-:W-:Y:S02]  /*1160*/  ISETP.GT.AND P0, PT, R8.reuse, 0x1e, PT ;  /* 0x0000001e0800780c */ /* 0x042fe40003f04270 */
        /* <DEDUP_REMOVED lines=29> */
[----:B-1----:R-:W0:Y:S04]  /*1340*/  LDS.128 R4, [UR4+0x10] ;  /* 0x00001004ff047984 */ /* 0x002e280008000c00 */
[----:B------:R-:W1:Y:S01]  /*1350*/  LDS.64 R10, [UR4+0x20] ;  /* 0x00002004ff0a7984 */ /* 0x000e620008000a00 */
[----:B0-----:R-:W-:-:S04]  /*1360*/  VIMNMX3 R0, R9, R0, R4, !PT ;  /* 0x000000000900720f */ /* 0x001fc80007800104 */
[----:B------:R-:W-:-:S04]  /*1370*/  VIMNMX3 R0, R0, R5, R6, !PT ;  /* 0x000000050000720f */ /* 0x000fc80007800106 */
[----:B-1----:R-:W-:-:S04]  /*1380*/  VIMNMX3 R0, R0, R7, R10, !PT ;  /* 0x000000070000720f */ /* 0x002fc8000780010a */
[----:B------:R-:W-:Y:S01]  /*1390*/  VIMNMX R9, PT, PT, R0, R11, !PT ;  /* 0x0000000b00097248 */ /* 0x000fe20007fe0100 */
[----:B------:R-:W-:Y:S06]  /*13a0*/  BRA `(.L_x_189) ;  /* 0x0000002000807947 */ /* 0x000fec0003800000 */
.L_x_188:
[----:B------:R-:W1:Y:S01]  /*13b0*/  S2R R8, SR_LANEID ;  /* 0x0000000000087919 */ /* 0x000e620000000000 */
[----:B------:R-:W-:-:S04]  /*13c0*/  LOP3.LUT R4, R2, 0x3e0, RZ, 0xc0, !PT ;  /* 0x000003e002047812 */ /* 0x000fc800078ec0ff */
[----:B------:R-:W-:Y:S01]  /*13d0*/  LOP3.LUT R7, RZ, R4, RZ, 0x33, !PT ;  /* 0x00000004ff077212 */ /* 0x000fe200078e33ff */
[----:B------:R-:W-:-:S04]  /*13e0*/  VIADD R5, R4, 0x20 ;  /* 0x0000002004057836 */ /* 0x000fc80000000000 */
[----:B------:R-:W-:Y:S01]  /*13f0*/  IMAD.IADD R7, R0, 0x1, R7 ;  /* 0x0000000100077824 */ /* 0x000fe200078e0207 */
[----:B------:R-:W-:-:S04]  /*1400*/  ISETP.GT.U32.AND P0, PT, R5, R0, PT ;  /* 0x000000000500720c */ /* 0x000fc80003f04070 */
[----:B------:R-:W-:-:S05]  /*1410*/  SEL R7, R7, 0x1f, P0 ;  /* 0x0000001f07077807 */ /* 0x000fca0000000000 */
[----:B0-----:R-:W0:Y:S01]  /*1420*/  SHFL.DOWN PT, R4, R18, 0x1, R7 ;  /* 0x0820000012047989 */ /* 0x001e2200000e0007 */
[C---:B-1----:R-:W-:Y:S01]  /*1430*/  ISETP.GE.AND P0, PT, R8.reuse, R7, PT ;  /* 0x000000070800720c */ /* 0x042fe20003f06270 */
[C---:B------:R-:W-:Y:S01]  /*1440*/  VIADD R6, R8.reuse, 0x2 ;  /* 0x0000000208067836 */ /* 0x040fe20000000000 */
[----:B------:R-:W-:-:S11]  /*1450*/  ISETP.NE.AND P1, PT, R8, RZ, PT ;  /* 0x000000ff0800720c */ /* 0x000fd60003f25270 */
[----:B0-----:R-:W-:Y:S02]  /*1460*/  @!P0 VIMNMX R18, PT, PT, R4, R18, !PT ;  /* 0x0000001204128248 */ /* 0x001fe40007fe0100 */
[----:B------:R-:W-:Y:S01]  /*1470*/  ISETP.GT.AND P0, PT, R6, R7, PT ;  /* 0x000000070600720c */ /* 0x000fe20003f04270 */
[----:B------:R-:W-:Y:S01]  /*1480*/  VIADD R6, R8, 0x4 ;  /* 0x0000000408067836 */ /* 0x000fe20000000000 */
[----:B------:R-:W0:Y:S01]  /*1490*/  @!P1 S2R R9, SR_CgaCtaId ;  /* 0x0000000000099919 */ /* 0x000e220000008800 */
[----:B------:R-:W-:Y:S01]  /*14a0*/  @!P1 SHF.R.U32.HI R5, RZ, 0x3, R2 ;  /* 0x00000003ff059819 */ /* 0x000fe20000011602 */
[----:B------:R-:W1:Y:S03]  /*14b0*/  SHFL.DOWN PT, R4, R18, 0x2, R7 ;  /* 0x0840000012047989 */ /* 0x000e6600000e0007 */
[----:B------:R-:W-:-:S06]  /*14c0*/  @!P1 LOP3.LUT R5, R5, 0x7c, RZ, 0xc0, !PT ;  /* 0x0000007c05059812 */ /* 0x000fcc00078ec0ff */
[----:B-1----:R-:W-:Y:S02]  /*14d0*/  @!P0 VIMNMX R18, PT, PT, R18, R4, !PT ;  /* 0x0000000412128248 */ /* 0x002fe40007fe0100 */
[----:B------:R-:W-:Y:S01]  /*14e0*/  ISETP.GT.AND P0, PT, R6, R7, PT ;  /* 0x000000070600720c */ /* 0x000fe20003f04270 */
[----:B------:R-:W-:Y:S02]  /*14f0*/  VIADD R6, R8, 0x8 ;  /* 0x0000000808067836 */ /* 0x000fe40000000000 */
[----:B------:R-:W1:Y:S10]  /*1500*/  SHFL.DOWN PT, R4, R18, 0x4, R7 ;  /* 0x0880000012047989 */ /* 0x000e7400000e0007 */
[----:B-1----:R-:W-:-:S02]  /*1510*/  @!P0 VIMNMX R18, PT, PT, R18, R4, !PT ;  /* 0x0000000412128248 */ /* 0x002fc40007fe0100 */
[----:B------:R-:W-:Y:S01]  /*1520*/  ISETP.GT.AND P0, PT, R6, R7, PT ;  /* 0x000000070600720c */ /* 0x000fe20003f04270 */
[----:B------:R-:W-:Y:S02]  /*1530*/  VIADD R6, R8, 0x10 ;  /* 0x0000001008067836 */ /* 0x000fe40000000000 */
[----:B------:R-:W1:Y:S10]  /*1540*/  SHFL.DOWN PT, R4, R18, 0x8, R7 ;  /* 0x0900000012047989 */ /* 0x000e7400000e0007 */
[----:B-1----:R-:W-:-:S02]  /*1550*/  @!P0 VIMNMX R18, PT, PT, R18, R4, !PT ;  /* 0x0000000412128248 */ /* 0x002fc40007fe0100 */
        /* <DEDUP_REMOVED lines=15> */
[C---:B------:R-:W-:Y:S02]  /*1650*/  ISETP.GT.U32.AND P3, PT, R0.reuse, 0x60, PT ;  /* 0x000000600000780c */ /* 0x040fe40003f64070 */
[----:B------:R-:W-:Y:S01]  /*1660*/  ISETP.GT.U32.AND P1, PT, R0, 0x80, PT ;  /* 0x000000800000780c */ /* 0x000fe20003f24070 */
[----:B-1----:R-:W-:-:S09]  /*1670*/  ULEA UR4, UR5, UR4, 0x18 ;  /* 0x0000000405047291 */ /* 0x002fd2000f8ec0ff */
[----:B------:R-:W1:Y:S04]  /*1680*/  LDS R2, [UR4+0xc] ;  /* 0x00000c04ff027984 */ /* 0x000e680008000800 */
[----:B0-----:R-:W0:Y:S04]  /*1690*/  LDS.128 R4, [UR4+0x10] ;  /* 0x00001004ff047984 */ /* 0x001e280008000c00 */
[----:B------:R-:W2:Y:S01]  /*16a0*/  LDS.64 R10, [UR4+0x20] ;  /* 0x00002004ff0a7984 */ /* 0x000ea20008000a00 */
[----:B-1----:R-:W-:Y:S02]  /*16b0*/  @P2 VIMNMX R9, PT, PT, R9, R2, !PT ;  /* 0x0000000209092248 */ /* 0x002fe40007fe0100 */
[----:B------:R-:W-:-:S02]  /*16c0*/  ISETP.GT.U32.AND P2, PT, R0, 0xa0, PT ;  /* 0x000000a00000780c */ /* 0x000fc40003f44070 */
[----:B0-----:R-:W-:Y:S02]  /*16d0*/  @P4 VIMNMX R9, PT, PT, R9, R4, !PT ;  /* 0x0000000409094248 */ /* 0x001fe40007fe0100 */
[C---:B------:R-:W-:Y:S02]  /*16e0*/  ISETP.GT.U32.AND P4, PT, R0.reuse, 0xc0, PT ;  /* 0x000000c00000780c */ /* 0x040fe40003f84070 */
[----:B------:R-:W-:Y:S02]  /*16f0*/  @P3 VIMNMX R9, PT, PT, R9, R5, !PT ;  /* 0x0000000509093248 */ /* 0x000fe40007fe0100 */
[----:B------:R-:W-:Y:S02]  /*1700*/  ISETP.GT.U32.AND P3, PT, R0, 0xe0, PT ;  /* 0x000000e00000780c */ /* 0x000fe40003f64070 */
[----:B------:R-:W-:-:S04]  /*1710*/  @P1 VIMNMX R9, PT, PT, R9, R6, !PT ;  /* 0x0000000609091248 */ /* 0x000fc80007fe0100 */
[----:B------:R-:W-:-:S04]  /*1720*/  @P2 VIMNMX R9, PT, PT, R9, R7, !PT ;  /* 0x0000000709092248 */ /* 0x000fc80007fe0100 */
[----:B--2---:R-:W-:-:S04]  /*1730*/  @P4 VIMNMX R9, PT, PT, R9, R10, !PT ;  /* 0x0000000a09094248 */ /* 0x004fc80007fe0100 */
[----:B------:R-:W-:Y:S01]  /*1740*/  @P3 VIMNMX R9, PT, PT, R9, R11, !PT ;  /* 0x0000000b09093248 */ /* 0x000fe20007fe0100 */
[----:B------:R-:W-:Y:S06]  /*1750*/  BRA `(.L_x_189) ;  /* 0x0000001c00947947 */ /* 0x000fec0003800000 */
.L_x_174:
[----:B------:R-:W0:Y:S01]  /*1760*/  S2R R2, SR_TID.X ;  /* 0x0000000000027919 */ /* 0x000e220000002100 */
[----:B------:R-:W1:Y:S02]  /*1770*/  LDCU.64 UR4, c[0x0][0x380] ;  /* 0x00007000ff0477ac */ /* 0x000e640008000a00 */
[----:B-1----:R-:W-:Y:S02]  /*1780*/  IMAD.U32 R4, RZ, RZ, UR4 ;  /* 0x00000004ff047e24 */ /* 0x002fe4000f8e00ff */
[----:B------:R-:W-:Y:S02]  /*1790*/  IMAD.U32 R5, RZ, RZ, UR5 ;  /* 0x00000005ff057e24 */ /* 0x000fe4000f8e00ff */
[----:B0-----:R-:W-:-:S04]  /*17a0*/  IMAD R9, R3, 0x1000, R2 ;  /* 0x0000100003097824 */ /* 0x001fc800078e0202 */
[----:B------:R-:W-:-:S05]  /*17b0*/  IMAD.WIDE.U32 R8, R9, 0x4, R4 ;  /* 0x0000000409087825 */ /* 0x000fca00078e0004 */
        /* <DEDUP_REMOVED lines=16> */
[----:B------:R-:W-:-:S02]  /*18c0*/  ISETP.GE.U32.AND P0, PT, R0, R13, PT ;  /* 0x0000000d0000720c */ /* 0x000fc40003f06070 */
        /* <DEDUP_REMOVED lines=29> */
[----:B------:R-:W-:Y:S01]  /*1aa0*/  I2FP.F32.S32 R16, R25 ;  /* 0x0000001900107245 */ /* 0x000fe20000201400 */
[----:B------:R-:W-:Y:S01]  /*1ab0*/  IMAD.MOV.U32 R25, RZ, RZ, R26 ;  /* 0x000000ffff197224 */ /* 0x000fe200078e001a */
[----:B------:R-:W-:Y:S01]  /*1ac0*/  I2FP.F32.S32 R12, R23 ;  /* 0x00000017000c7245 */ /* 0x000fe20000201400 */
[----:B------:R-:W-:Y:S01]  /*1ad0*/  IMAD.MOV.U32 R23, RZ, RZ, R24 ;  /* 0x000000ffff177224 */ /* 0x000fe200078e0018 */
[----:B------:R-:W-:Y:S02]  /*1ae0*/  IABS R17, R17 ;  /* 0x0000001100117213 */ /* 0x000fe40000000000 */
[----:B------:R-:W-:Y:S02]  /*1af0*/  IABS R14, R14 ;  /* 0x0000000e000e7213 */ /* 0x000fe40000000000 */
[----:B------:R-:W-:Y:S02]  /*1b00*/  I2FP.F32.S32 R17, R17 ;  /* 0x0000001100117245 */ /* 0x000fe40000201400 */
[----:B------:R-:W-:-:S02]  /*1b10*/  I2FP.F32.S32 R8, R25 ;  /* 0x0000001900087245 */ /* 0x000fc40000201400 */
[----:B------:R-:W-:Y:S02]  /*1b20*/  I2FP.F32.S32 R9, R9 ;  /* 0x0000000900097245 */ /* 0x000fe40000201400 */
[----:B------:R-:W-:Y:S02]  /*1b30*/  I2FP.F32.S32 R23, R23 ;  /* 0x0000001700177245 */ /* 0x000fe40000201400 */
[----:B------:R-:W-:Y:S02]  /*1b40*/  IABS R15, R15 ;  /* 0x0000000f000f7213 */ /* 0x000fe40000000000 */
        /* <DEDUP_REMOVED lines=27> */
[----:B------:R-:W-:Y:S01]  /*1d00*/  IMAD R9, R3, 0x1000, R13 ;  /* 0x0000100003097824 */ /* 0x000fe200078e020d */
[----:B------:R-:W-:Y:S01]  /*1d10*/  LOP3.LUT R0, RZ, R2, RZ, 0x33, !PT ;  /* 0x00000002ff007212 */ /* 0x000fe200078e33ff */
[----:B------:R-:W-:Y:S01]  /*1d20*/  VIADD R8, R6, 0xfffff000 ;  /* 0xfffff00006087836 */ /* 0x000fe20000000000 */
[----:B------:R-:W-:Y:S02]  /*1d30*/  UMOV UR4, URZ ;  /* 0x000000ff00047c82 */ /* 0x000fe40008000000 */
[----:B------:R-:W-:Y:S01]  /*1d40*/  IADD3 R10, PT, PT, -R13, R6, R0 ;  /* 0x000000060d0a7210 */ /* 0x000fe20007ffe100 */
[----:B------:R-:W-:Y:S01]  /*1d50*/  IMAD.MOV.U32 R0, RZ, RZ, R9 ;  /* 0x000000ffff007224 */ /* 0x000fe200078e0009 */
[C---:B------:R-:W-:Y:S02]  /*1d60*/  ISETP.GT.U32.AND P0, PT, R9.reuse, R8, PT ;  /* 0x000000080900720c */ /* 0x040fe40003f04070 */
[----:B------:R-:W-:Y:S01]  /*1d70*/  IADD3 R7, PT, PT, R9, 0x800, R2 ;  /* 0x0000080009077810 */ /* 0x000fe20007ffe002 */
[----:B------:R-:W-:-:S10]  /*1d80*/  IMAD R2, R3, -0x1000, R10 ;  /* 0xfffff00003027824 */ /* 0x000fd400078e020a */
[----:B------:R-:W-:Y:S05]  /*1d90*/  @P0 BRA `(.L_x_191) ;  /* 0x0000000400700947 */ /* 0x000fea0003800000 */
[----:B------:R-:W0:Y:S08]  /*1da0*/  LDC R6, c[0x0][0x3a8] ;  /* 0x0000ea00ff067b82 */ /* 0x000e300000000800 */
[----:B------:R-:W1:Y:S02]  /*1db0*/  LDC.64 R4, c[0x0][0x380] ;  /* 0x0000e000ff047b82 */ /* 0x000e640000000a00 */
.L_x_192:
[----:B------:R-:W2:Y:S02]  /*1dc0*/  S2R R10, SR_TID.X ;  /* 0x00000000000a7919 */ /* 0x000ea40000002100 */
[----:B--2---:R-:W-:-:S04]  /*1dd0*/  IMAD.IADD R11, R10, 0x1, R9 ;  /* 0x000000010a0b7824 */ /* 0x004fc800078e0209 */
        /* <DEDUP_REMOVED lines=14> */
[----:B------:R-:W-:Y:S02]  /*1ec0*/  I2FP.F32.S32 R17, R17 ;  /* 0x0000001100117245 */ /* 0x000fe40000201400 */
[----:B------:R-:W-:-:S04]  /*1ed0*/  I2FP.F32.S32 R16, R16 ;  /* 0x0000001000107245 */ /* 0x000fc80000201400 */
[----:B------:R-:W-:Y:S08]  /*1ee0*/  F2I.TRUNC.NTZ R17, R17 ;  /* 0x0000001100117305 */ /* 0x000ff0000020f100 */
[----:B------:R-:W1:Y:S01]  /*1ef0*/  F2I.TRUNC.NTZ R16, R16 ;  /* 0x0000001000107305 */ /* 0x000e62000020f100 */
[----:B----4-:R-:W-:Y:S02]  /*1f00*/  IABS R28, R14 ;  /* 0x0000000e001c7213 */ /* 0x010fe40000000000 */
[----:B------:R-:W2:Y:S01]  /*1f10*/  LDG.E R14, desc[UR6][R10.64+0x2000] ;  /* 0x002000060a0e7981 */ /* 0x000ea2000c1e1900 */
[----:B-----5:R-:W-:-:S03]  /*1f20*/  IABS R15, R18 ;  /* 0x00000012000f7213 */ /* 0x020fc60000000000 */
[----:B------:R-:W3:Y:S01]  /*1f30*/  LDG.E R18, desc[UR6][R10.64+0x2c00] ;  /* 0x002c00060a127981 */ /* 0x000ee2000c1e1900 */
[----:B------:R-:W-:-:S03]  /*1f40*/  IABS R25, R12 ;  /* 0x0000000c00197213 */ /* 0x000fc60000000000 */
[----:B------:R-:W4:Y:S01]  /*1f50*/  LDG.E R12, desc[UR6][R10.64+0x2400] ;  /* 0x002400060a0c7981 */ /* 0x000f22000c1e1900 */
[----:B-1----:R-:W-:-:S03]  /*1f60*/  VIMNMX3 R26, R26, R17, R16, !PT ;  /* 0x000000111a1a720f */ /* 0x002fc60007800110 */
[----:B------:R-:W5:Y:S04]  /*1f70*/  LDG.E R16, desc[UR6][R10.64+0x3000] ;  /* 0x003000060a107981 */ /* 0x000f68000c1e1900 */
[----:B------:R1:W5:Y:S01]  /*1f80*/  LDG.E R17, desc[UR6][R10.64+0x3800] ;  /* 0x003800060a117981 */ /* 0x000362000c1e1900 */
[----:B------:R-:W-:Y:S02]  /*1f90*/  I2FP.F32.S32 R15, R15 ;  /* 0x0000000f000f7245 */ /* 0x000fe40000201400 */
[----:B------:R-:W-:Y:S02]  /*1fa0*/  I2FP.F32.S32 R28, R28 ;  /* 0x0000001c001c7245 */ /* 0x000fe40000201400 */
[----:B------:R-:W-:Y:S02]  /*1fb0*/  I2FP.F32.S32 R25, R25 ;  /* 0x0000001900197245 */ /* 0x000fe40000201400 */
[----:B------:R-:W-:Y:S08]  /*1fc0*/  F2I.TRUNC.NTZ R15, R15 ;  /* 0x0000000f000f7305 */ /* 0x000ff0000020f100 */
[----:B------:R-:W-:Y:S08]  /*1fd0*/  F2I.TRUNC.NTZ R28, R28 ;  /* 0x0000001c001c7305 */ /* 0x000ff0000020f100 */
[----:B------:R-:W0:Y:S01]  /*1fe0*/  F2I.TRUNC.NTZ R25, R25 ;  /* 0x0000001900197305 */ /* 0x000e22000020f100 */
[----:B------:R-:W-:-:S02]  /*1ff0*/  IABS R24, R24 ;  /* 0x0000001800187213 */ /* 0x000fc40000000000 */
[----:B------:R-:W-:Y:S02]  /*2000*/  IABS R23, R23 ;  /* 0x0000001700177213 */ /* 0x000fe40000000000 */
[----:B------:R-:W-:Y:S02]  /*2010*/  IABS R21, R21 ;  /* 0x0000001500157213 */ /* 0x000fe40000000000 */
[----:B0-----:R-:W-:Y:S02]  /*2020*/  VIMNMX3 R15, R15, R28, R25, !PT ;  /* 0x0000001c0f0f720f */ /* 0x001fe40007800119 */
[----:B------:R-:W-:Y:S02]  /*2030*/  IABS R25, R22 ;  /* 0x0000001600197213 */ /* 0x000fe40000000000 */
[----:B------:R-:W-:-:S03]  /*2040*/  I2FP.F32.S32 R22, R24 ;  /* 0x0000001800167245 */ /* 0x000fc60000201400 */
[----:B------:R-:W-:Y:S01]  /*2050*/  IMAD.MOV.U32 R24, RZ, RZ, R25 ;  /* 0x000000ffff187224 */ /* 0x000fe200078e0019 */
[----:B------:R-:W-:Y:S02]  /*2060*/  I2FP.F32.S32 R23, R23 ;  /* 0x0000001700177245 */ /* 0x000fe40000201400 */
[----:B------:R-:W-:Y:S02]  /*2070*/  I2FP.F32.S32 R21, R21 ;  /* 0x0000001500157245 */ /* 0x000fe40000201400 */
[----:B-1----:R-:W-:Y:S01]  /*2080*/  I2FP.F32.S32 R10, R24 ;  /* 0x00000018000a7245 */ /* 0x002fe20000201400 */
[----:B------:R-:W-:Y:S08]  /*2090*/  F2I.TRUNC.NTZ R22, R22 ;  /* 0x0000001600167305 */ /* 0x000ff0000020f100 */
[----:B------:R-:W-:Y:S08]  /*20a0*/  F2I.TRUNC.NTZ R23, R23 ;  /* 0x0000001700177305 */ /* 0x000ff0000020f100 */
[----:B------:R-:W0:Y:S08]  /*20b0*/  F2I.TRUNC.NTZ R10, R10 ;  /* 0x0000000a000a7305 */ /* 0x000e30000020f100 */
[----:B------:R-:W-:Y:S01]  /*20c0*/  F2I.TRUNC.NTZ R21, R21 ;  /* 0x0000001500157305 */ /* 0x000fe2000020f100 */
[----:B0-----:R-:W-:-:S04]  /*20d0*/  VIMNMX3 R10, R23, R22, R10, !PT ;  /* 0x00000016170a720f */ /* 0x001fc8000780010a */
[----:B------:R-:W-:Y:S02]  /*20e0*/  VIMNMX3 R26, R26, R15, R10, !PT ;  /* 0x0000000f1a1a720f */ /* 0x000fe4000780010a */
[----:B--2---:R-:W-:Y:S02]  /*20f0*/  IABS R11, R14 ;  /* 0x0000000e000b7213 */ /* 0x004fe40000000000 */
[----:B------:R-:W-:Y:S02]  /*2100*/  IABS R14, R20 ;  /* 0x00000014000e7213 */ /* 0x000fe40000000000 */
[----:B---3--:R-:W-:Y:S02]  /*2110*/  IABS R18, R18 ;  /* 0x0000001200127213 */ /* 0x008fe40000000000 */
[----:B----4-:R-:W-:Y:S02]  /*2120*/  IABS R12, R12 ;  /* 0x0000000c000c7213 */ /* 0x010fe40000000000 */
[----:B-----5:R-:W-:-:S02]  /*2130*/  IABS R20, R16 ;  /* 0x0000001000147213 */ /* 0x020fc40000000000 */
[----:B------:R-:W-:-:S03]  /*2140*/  I2FP.F32.S32 R16, R18 ;  /* 0x0000001200107245 */ /* 0x000fc60000201400 */
[----:B------:R-:W-:Y:S01]  /*2150*/  IMAD.MOV.U32 R18, RZ, RZ, R20 ;  /* 0x000000ffff127224 */ /* 0x000fe200078e0014 */
[----:B------:R-:W-:Y:S02]  /*2160*/  IABS R20, R19 ;  /* 0x0000001300147213 */ /* 0x000fe40000000000 */
[----:B------:R-:W-:Y:S02]  /*2170*/  I2FP.F32.S32 R11, R11 ;  /* 0x0000000b000b7245 */ /* 0x000fe40000201400 */
        /* <DEDUP_REMOVED lines=9> */
[----:B------:R-:W-:-:S07]  /*2210*/  I2FP.F32.S32 R18, R18 ;  /* 0x0000001200127245 */ /* 0x000fce0000201400 */
[----:B------:R-:W0:Y:S08]  /*2220*/  F2I.TRUNC.NTZ R14, R14 ;  /* 0x0000000e000e7305 */ /* 0x000e30000020f100 */
[----:B------:R-:W-:Y:S08]  /*2230*/  F2I.TRUNC.NTZ R16, R16 ;  /* 0x0000001000107305 */ /* 0x000ff0000020f100 */
[----:B------:R-:W-:Y:S01]  /*2240*/  F2I.TRUNC.NTZ R19, R19 ;  /* 0x0000001300137305 */ /* 0x000fe2000020f100 */
[----:B0-----:R-:W-:Y:S01]  /*2250*/  VIMNMX3 R11, R11, R12, R14, !PT ;  /* 0x0000000c0b0b720f */ /* 0x001fe2000780010e */
[----:B------:R-:W-:-:S06]  /*2260*/  IMAD.IADD R14, R6, 0x1, -R9 ;  /* 0x00000001060e7824 */ /* 0x000fcc00078e0a09 */
[----:B------:R-:W0:Y:S08]  /*2270*/  F2I.TRUNC.NTZ R17, R17 ;  /* 0x0000001100117305 */ /* 0x000e30000020f100 */
[----:B------:R-:W1:Y:S01]  /*2280*/  F2I.TRUNC.NTZ R18, R18 ;  /* 0x0000001200127305 */ /* 0x000e62000020f100 */
[----:B------:R-:W-:Y:S02]  /*2290*/  ISETP.GE.U32.AND P0, PT, R14, R13, PT ;  /* 0x0000000d0e00720c */ /* 0x000fe40003f06070 */
[----:B0-----:R-:W-:-:S02]  /*22a0*/  VIMNMX3 R16, R16, R19, R17, !PT ;  /* 0x000000131010720f */ /* 0x001fc40007800111 */
[----:B-1----:R-:W-:-:S04]  /*22b0*/  VIMNMX R12, PT, PT, R18, R21, !PT ;  /* 0x00000015120c7248 */ /* 0x002fc80007fe0100 */
[----:B------:R-:W-:-:S04]  /*22c0*/  VIMNMX3 R11, R11, R16, R12, !PT ;  /* 0x000000100b0b720f */ /* 0x000fc8000780010c */
[----:B------:R-:W-:Y:S01]  /*22d0*/  VIMNMX R26, PT, PT, R26, R11, !PT ;  /* 0x0000000b1a1a7248 */ /* 0x000fe20007fe0100 */
[----:B------:R-:W-:Y:S06]  /*22e0*/  @!P0 BRA `(.L_x_190) ;  /* 0x0000001000108947 */ /* 0x000fec0003800000 */
[C---:B------:R-:W-:Y:S01]  /*22f0*/  IMAD.IADD R9, R13.reuse, 0x1, R9 ;  /* 0x000000010d097824 */ /* 0x040fe200078e0209 */
[----:B------:R-:W-:Y:S01]  /*2300*/  UIADD3 UR4, UPT, UPT, UR4, 0x1, URZ ;  /* 0x0000000104047890 */ /* 0x000fe2000fffe0ff */
[----:B------:R-:W-:Y:S02]  /*2310*/  IMAD.IADD R0, R13, 0x1, R0 ;  /* 0x000000010d007824 */ /* 0x000fe400078e0200 */
[----:B------:R-:W-:Y:S01]  /*2320*/  IMAD.IADD R2, R2, 0x1, -R13 ;  /* 0x0000000102027824 */ /* 0x000fe200078e0a0d */
[----:B------:R-:W-:Y:S01]  /*2330*/  ISETP.GT.U32.AND P0, PT, R9, R8, PT ;  /* 0x000000080900720c */ /* 0x000fe20003f04070 */
[----:B------:R-:W-:-:S12]  /*2340*/  IMAD.IADD R7, R13, 0x1, R7 ;  /* 0x000000010d077824 */ /* 0x000fd800078e0207 */
[----:B------:R-:W-:Y:S05]  /*2350*/  @!P0 BRA `(.L_x_192) ;  /* 0xfffffff800988947 */ /* 0x000fea000383ffff */
.L_x_191:
[----:B------:R-:W0:Y:S01]  /*2360*/  S2R R16, SR_TID.X ;  /* 0x0000000000107919 */ /* 0x000e220000002100 */
[----:B------:R-:W-:Y:S01]  /*2370*/  IMAD.IADD R8, R6, 0x1, -R9 ;  /* 0x0000000106087824 */ /* 0x000fe200078e0a09 */
[----:B------:R-:W-:Y:S04]  /*2380*/  BSSY.RECONVERGENT B1, `(.L_x_190) ;  /* 0x00000fa000017945 */ /* 0x000fe80003800200 */
[----:B0-----:R-:W-:-:S04]  /*2390*/  ISETP.GE.AND P0, PT, R16, R8, PT ;  /* 0x000000081000720c */ /* 0x001fc80003f06270 */
[----:B------:R-:W-:-:S13]  /*23a0*/  ISETP.GE.U32.OR P0, PT, R9, R6, P0 ;  /* 0x000000060900720c */ /* 0x000fda0000706470 */
[----:B------:R-:W-:Y:S05]  /*23b0*/  @P0 BRA `(.L_x_193) ;  /* 0x0000000c00d80947 */ /* 0x000fea0003800000 */
[----:B------:R-:W0:Y:S01]  /*23c0*/  LDC R10, c[0x0][0x3ac] ;  /* 0x0000eb00ff0a7b82 */ /* 0x000e220000000800 */
[----:B------:R-:W-:Y:S01]  /*23d0*/  LOP3.LUT R11, RZ, R16, RZ, 0x33, !PT ;  /* 0x00000010ff0b7212 */ /* 0x000fe200078e33ff */
[----:B------:R-:W-:Y:S06]  /*23e0*/  BSSY.RECONVERGENT B2, `(.L_x_194) ;  /* 0x0000080000027945 */ /* 0x000fec0003800200 */
[----:B------:R-:W1:Y:S01]  /*23f0*/  LDC R8, c[0x0][0x3ac] ;  /* 0x0000eb00ff087b82 */ /* 0x000e620000000800 */
[----:B0-----:R-:W-:-:S04]  /*2400*/  IMAD.SHL.U32 R10, R10, 0x1000, RZ ;  /* 0x000010000a0a7824 */ /* 0x001fc800078e00ff */
[----:B------:R-:W-:-:S05]  /*2410*/  IMAD R10, R3, 0x1000, R10 ;  /* 0x00001000030a7824 */ /* 0x000fca00078e020a */
[----:B------:R-:W-:Y:S01]  /*2420*/  IADD3 R6, PT, PT, -R10, R6, R11 ;  /* 0x000000060a067210 */ /* 0x000fe20007ffe10b */
[----:B-1----:R-:W-:-:S04]  /*2430*/  IMAD R11, R8, UR4, RZ ;  /* 0x00000004080b7c24 */ /* 0x002fc8000f8e02ff */
[----:B------:R-:W-:-:S05]  /*2440*/  IMAD R6, R11, -0x1000, R6 ;  /* 0xfffff0000b067824 */ /* 0x000fca00078e0206 */
[C---:B------:R-:W-:Y:S02]  /*2450*/  ISETP.GE.U32.AND P0, PT, R6.reuse, 0xf00, PT ;  /* 0x00000f000600780c */ /* 0x040fe40003f06070 */
[----:B------:R-:W-:-:S04]  /*2460*/  LEA.HI R6, R6, 0x1, RZ, 0x18 ;  /* 0x0000000106067811 */ /* 0x000fc800078fc0ff */
[----:B------:R-:W-:-:S07]  /*2470*/  LOP3.LUT R8, R6, 0xf, RZ, 0xc0, !PT ;  /* 0x0000000f06087812 */ /* 0x000fce00078ec0ff */
[----:B------:R-:W-:Y:S05]  /*2480*/  @!P0 BRA `(.L_x_195) ;  /* 0x0000000400d48947 */ /* 0x000fea0003800000 */
[----:B------:R-:W-:Y:S01]  /*2490*/  LEA.HI R10, R2, 0x1, RZ, 0x18 ;  /* 0x00000001020a7811 */ /* 0x000fe200078fc0ff */
[----:B------:R-:W-:Y:S03]  /*24a0*/  BSSY.RECONVERGENT B3, `(.L_x_196) ;  /* 0x0000072000037945 */ /* 0x000fe60003800200 */
[----:B------:R-:W-:Y:S02]  /*24b0*/  LOP3.LUT R14, R10, 0x1fffff0, RZ, 0xc0, !PT ;  /* 0x01fffff00a0e7812 */ /* 0x000fe400078ec0ff */
[----:B------:R-:W-:-:S03]  /*24c0*/  LOP3.LUT R10, R16, 0x800, RZ, 0xfc, !PT ;  /* 0x00000800100a7812 */ /* 0x000fc600078efcff */
[----:B------:R-:W-:-:S07]  /*24d0*/  IMAD.MOV R14, RZ, RZ, -R14 ;  /* 0x000000ffff0e7224 */ /* 0x000fce00078e0a0e */
.L_x_197:
[C---:B------:R-:W-:Y:S02]  /*24e0*/  VIADD R21, R7.reuse, 0xfffff800 ;  /* 0xfffff80007157836 */ /* 0x040fe40000000000 */
[----:B------:R-:W-:Y:S02]  /*24f0*/  VIADD R29, R7, 0xfffff900 ;  /* 0xfffff900071d7836 */ /* 0x000fe40000000000 */
[----:B------:R-:W-:-:S04]  /*2500*/  IMAD.WIDE.U32 R20, R21, 0x4, R4 ;  /* 0x0000000415147825 */ /* 0x000fc800078e0004 */
[----:B------:R-:W-:Y:S02]  /*2510*/  VIADD R23, R7, 0xfffffa00 ;  /* 0xfffffa0007177836 */ /* 0x000fe40000000000 */
[--C-:B------:R-:W-:Y:S01]  /*2520*/  IMAD.WIDE.U32 R28, R29, 0x4, R4.reuse ;  /* 0x000000041d1c7825 */ /* 0x100fe200078e0004 */
[----:B------:R0:W2:Y:S03]  /*2530*/  LDG.E R20, desc[UR6][R20.64] ;  /* 0x0000000614147981 */ /* 0x0000a6000c1e1900 */
[----:B------:R-:W-:Y:S01]  /*2540*/  VIADD R17, R7, 0xfffffb00 ;  /* 0xfffffb0007117836 */ /* 0x000fe20000000000 */
[----:B------:R-:W3:Y:S01]  /*2550*/  LDG.E R15, desc[UR6][R28.64] ;  /* 0x000000061c0f7981 */ /* 0x000ee2000c1e1900 */
[----:B------:R-:W-:-:S04]  /*2560*/  IMAD.WIDE.U32 R22, R23, 0x4, R4 ;  /* 0x0000000417167825 */ /* 0x000fc800078e0004 */
[----:B------:R-:W-:Y:S01]  /*2570*/  IMAD.WIDE.U32 R16, R17, 0x4, R4 ;  /* 0x0000000411107825 */ /* 0x000fe200078e0004 */
[----:B------:R1:W4:Y:S04]  /*2580*/  LDG.E R11, desc[UR6][R22.64] ;  /* 0x00000006160b7981 */ /* 0x000328000c1e1900 */
[----:B------:R5:W4:Y:S01]  /*2590*/  LDG.E R25, desc[UR6][R16.64] ;  /* 0x0000000610197981 */ /* 0x000b22000c1e1900 */
[C---:B------:R-:W-:Y:S02]  /*25a0*/  VIADD R19, R7.reuse, 0xfffffc00 ;  /* 0xfffffc0007137836 */ /* 0x040fe40000000000 */
[C---:B0-----:R-:W-:Y:S02]  /*25b0*/  VIADD R21, R7.reuse, 0xfffffd00 ;  /* 0xfffffd0007157836 */ /* 0x041fe40000000000 */
[----:B------:R-:W-:-:S02]  /*25c0*/  VIADD R27, R7, 0xfffffe00 ;  /* 0xfffffe00071b7836 */ /* 0x000fc40000000000 */
[----:B------:R-:W-:-:S04]  /*25d0*/  IMAD.WIDE.U32 R18, R19, 0x4, R4 ;  /* 0x0000000413127825 */ /* 0x000fc800078e0004 */
[----:B-1----:R-:W-:Y:S01]  /*25e0*/  VIADD R23, R7, 0xffffff00 ;  /* 0xffffff0007177836 */ /* 0x002fe20000000000 */
[----:B------:R0:W4:Y:S01]  /*25f0*/  LDG.E R24, desc[UR6][R18.64] ;  /* 0x0000000612187981 */ /* 0x000122000c1e1900 */
[----:B-----5:R-:W-:-:S04]  /*2600*/  IMAD.WIDE.U32 R16, R27, 0x4, R4 ;  /* 0x000000041b107825 */ /* 0x020fc800078e0004 */
[----:B------:R-:W-:-:S04]  /*2610*/  IMAD.WIDE.U32 R12, R7, 0x4, R4 ;  /* 0x00000004070c7825 */ /* 0x000fc800078e0004 */
[----:B0-----:R-:W-:Y:S02]  /*2620*/  IMAD.WIDE.U32 R18, R23, 0x4, R4 ;  /* 0x0000000417127825 */ /* 0x001fe400078e0004 */
[----:B------:R-:W5:Y:S02]  /*2630*/  LDG.E R12, desc[UR6][R12.64] ;  /* 0x000000060c0c7981 */ /* 0x000f64000c1e1900 */
[----:B------:R-:W-:-:S04]  /*2640*/  VIADD R23, R7, 0x100 ;  /* 0x0000010007177836 */ /* 0x000fc80000000000 */
[----:B------:R-:W-:Y:S01]  /*2650*/  IMAD.WIDE.U32 R22, R23, 0x4, R4 ;  /* 0x0000000417167825 */ /* 0x000fe200078e0004 */
[----:B------:R0:W5:Y:S03]  /*2660*/  LDG.E R13, desc[UR6][R16.64] ;  /* 0x00000006100d7981 */ /* 0x000166000c1e1900 */
[----:B0-----:R-:W-:-:S04]  /*2670*/  VIADD R17, R7, 0x200 ;  /* 0x0000020007117836 */ /* 0x001fc80000000000 */
[----:B------:R-:W-:Y:S01]  /*2680*/  IMAD.WIDE.U32 R16, R17, 0x4, R4 ;  /* 0x0000000411107825 */ /* 0x000fe200078e0004 */
[----:B--2---:R-:W-:-:S03]  /*2690*/  IABS R29, R20 ;  /* 0x00000014001d7213 */ /* 0x004fc60000000000 */
[----:B------:R-:W-:Y:S01]  /*26a0*/  IMAD.WIDE.U32 R20, R21, 0x4, R4 ;  /* 0x0000000415147825 */ /* 0x000fe200078e0004 */
[----:B---3--:R-:W-:Y:S02]  /*26b0*/  IABS R27, R15 ;  /* 0x0000000f001b7213 */ /* 0x008fe40000000000 */
[----:B------:R-:W-:Y:S02]  /*26c0*/  I2FP.F32.S32 R29, R29 ;  /* 0x0000001d001d7245 */ /* 0x000fe40000201400 */
[----:B------:R0:W2:Y:S01]  /*26d0*/  LDG.E R15, desc[UR6][R20.64] ;  /* 0x00000006140f7981 */ /* 0x0000a2000c1e1900 */
[----:B------:R-:W-:Y:S02]  /*26e0*/  I2FP.F32.S32 R27, R27 ;  /* 0x0000001b001b7245 */ /* 0x000fe40000201400 */
[----:B----4-:R-:W-:Y:S01]  /*26f0*/  IABS R28, R11 ;  /* 0x0000000b001c7213 */ /* 0x010fe20000000000 */
[----:B------:R-:W-:Y:S01]  /*2700*/  F2I.TRUNC.NTZ R29, R29 ;  /* 0x0000001d001d7305 */ /* 0x000fe2000020f100 */
[----:B------:R1:W3:Y:S02]  /*2710*/  LDG.E R11, desc[UR6][R18.64] ;  /* 0x00000006120b7981 */ /* 0x0002e4000c1e1900 */
[----:B------:R-:W-:-:S02]  /*2720*/  I2FP.F32.S32 R28, R28 ;  /* 0x0000001c001c7245 */ /* 0x000fc40000201400 */
[----:B0-----:R-:W-:Y:S02]  /*2730*/  IABS R21, R25 ;  /* 0x0000001900157213 */ /* 0x001fe40000000000 */
[----:B------:R0:W4:Y:S01]  /*2740*/  LDG.E R25, desc[UR6][R22.64] ;  /* 0x0000000616197981 */ /* 0x000122000c1e1900 */
[----:B------:R0:W0:Y:S01]  /*2750*/  F2I.TRUNC.NTZ R20, R27 ;  /* 0x0000001b00147305 */ /* 0x000022000020f100 */
[----:B------:R-:W-:-:S07]  /*2760*/  I2FP.F32.S32 R21, R21 ;  /* 0x0000001500157245 */ /* 0x000fce0000201400 */
[----:B------:R-:W-:Y:S01]  /*2770*/  F2I.TRUNC.NTZ R28, R28 ;  /* 0x0000001c001c7305 */ /* 0x000fe2000020f100 */
[C---:B-1----:R-:W-:Y:S01]  /*2780*/  VIADD R19, R7.reuse, 0x300 ;  /* 0x0000030007137836 */ /* 0x042fe20000000000 */
[----:B0-----:R0:W4:Y:S06]  /*2790*/  LDG.E R27, desc[UR6][R16.64] ;  /* 0x00000006101b7981 */ /* 0x00112c000c1e1900 */
[----:B------:R1:W0:Y:S01]  /*27a0*/  F2I.TRUNC.NTZ R23, R21 ;  /* 0x0000001500177305 */ /* 0x000222000020f100 */
[----:B------:R-:W-:Y:S01]  /*27b0*/  VIMNMX3 R29, R26, R29, R20, !PT ;  /* 0x0000001d1a1d720f */ /* 0x000fe20007800114 */
[----:B------:R-:W-:-:S02]  /*27c0*/  VIADD R20, R7, 0x400 ;  /* 0x0000040007147836 */ /* 0x000fc40000000000 */
[----:B------:R-:W-:-:S04]  /*27d0*/  IMAD.WIDE.U32 R18, R19, 0x4, R4 ;  /* 0x0000000413127825 */ /* 0x000fc800078e0004 */
[----:B-1----:R-:W-:Y:S01]  /*27e0*/  IMAD.WIDE.U32 R20, R20, 0x4, R4 ;  /* 0x0000000414147825 */ /* 0x002fe200078e0004 */
[----:B------:R1:W4:Y:S03]  /*27f0*/  LDG.E R26, desc[UR6][R18.64] ;  /* 0x00000006121a7981 */ /* 0x000326000c1e1900 */
[----:B------:R-:W-:Y:S01]  /*2800*/  VIADD R22, R7, 0x500 ;  /* 0x0000050007167836 */ /* 0x000fe20000000000 */
[----:B0-----:R-:W-:Y:S01]  /*2810*/  VIMNMX3 R28, R29, R28, R23, !PT ;  /* 0x0000001c1d1c720f */ /* 0x001fe20007800117 */
[----:B------:R-:W-:Y:S01]  /*2820*/  VIADD R29, R7, 0x600 ;  /* 0x00000600071d7836 */ /* 0x000fe20000000000 */
[----:B------:R0:W4:Y:S01]  /*2830*/  LDG.E R20, desc[UR6][R20.64] ;  /* 0x0000000614147981 */ /* 0x000122000c1e1900 */
[----:B------:R-:W-:-:S04]  /*2840*/  IMAD.WIDE.U32 R22, R22, 0x4, R4 ;  /* 0x0000000416167825 */ /* 0x000fc800078e0004 */
[--C-:B------:R-:W-:Y:S02]  /*2850*/  IMAD.WIDE.U32 R16, R29, 0x4, R4.reuse ;  /* 0x000000041d107825 */ /* 0x100fe400078e0004 */
[----:B------:R-:W4:Y:S02]  /*2860*/  LDG.E R22, desc[UR6][R22.64] ;  /* 0x0000000616167981 */ /* 0x000f24000c1e1900 */
[----:B------:R-:W-:Y:S02]  /*2870*/  VIADD R29, R7, 0x700 ;  /* 0x00000700071d7836 */ /* 0x000fe40000000000 */
[----:B------:R-:W4:Y:S02]  /*2880*/  LDG.E R16, desc[UR6][R16.64] ;  /* 0x0000000610107981 */ /* 0x000f24000c1e1900 */
[----:B-1----:R-:W-:-:S06]  /*2890*/  IMAD.WIDE.U32 R18, R29, 0x4, R4 ;  /* 0x000000041d127825 */ /* 0x002fcc00078e0004 */
[----:B------:R5:W4:Y:S01]  /*28a0*/  LDG.E R18, desc[UR6][R18.64] ;  /* 0x0000000612127981 */ /* 0x000b22000c1e1900 */
[----:B0-----:R-:W-:Y:S02]  /*28b0*/  IABS R21, R24 ;  /* 0x0000001800157213 */ /* 0x001fe40000000000 */
[----:B-----5:R-:W-:Y:S02]  /*28c0*/  IABS R19, R13 ;  /* 0x0000000d00137213 */ /* 0x020fe40000000000 */
[----:B------:R-:W-:-:S04]  /*28d0*/  IABS R12, R12 ;  /* 0x0000000c000c7213 */ /* 0x000fc80000000000 */
[----:B------:R-:W-:-:S06]  /*28e0*/  I2FP.F32.S32 R12, R12 ;  /* 0x0000000c000c7245 */ /* 0x000fcc0000201400 */
[----:B------:R-:W-:Y:S01]  /*28f0*/  F2I.TRUNC.NTZ R12, R12 ;  /* 0x0000000c000c7305 */ /* 0x000fe2000020f100 */
[----:B------:R-:W-:-:S05]  /*2900*/  VIADD R14, R14, 0x10 ;  /* 0x000000100e0e7836 */ /* 0x000fca0000000000 */
[----:B------:R-:W-:Y:S01]  /*2910*/  ISETP.NE.AND P0, PT, R14, RZ, PT ;  /* 0x000000ff0e00720c */ /* 0x000fe20003f05270 */
[----:B------:R-:W-:Y:S02]  /*2920*/  VIADD R10, R10, 0x1000 ;  /* 0x000010000a0a7836 */ /* 0x000fe40000000000 */
[----:B------:R-:W-:Y:S01]  /*2930*/  VIADD R7, R7, 0x1000 ;  /* 0x0000100007077836 */ /* 0x000fe20000000000 */
[----:B--2---:R-:W-:Y:S02]  /*2940*/  IABS R17, R15 ;  /* 0x0000000f00117213 */ /* 0x004fe40000000000 */
[----:B------:R-:W-:Y:S02]  /*2950*/  I2FP.F32.S32 R15, R21 ;  /* 0x00000015000f7245 */ /* 0x000fe40000201400 */
[----:B------:R-:W-:Y:S01]  /*2960*/  I2FP.F32.S32 R13, R17 ;  /* 0x00000011000d7245 */ /* 0x000fe20000201400 */
[----:B------:R-:W-:Y:S01]  /*2970*/  IMAD.MOV.U32 R17, RZ, RZ, R19 ;  /* 0x000000ffff117224 */ /* 0x000fe200078e0013 */
[----:B---3--:R-:W-:-:S02]  /*2980*/  IABS R24, R11 ;  /* 0x0000000b00187213 */ /* 0x008fc40000000000 */
[----:B------:R-:W-:Y:S02]  /*2990*/  F2I.TRUNC.NTZ R15, R15 ;  /* 0x0000000f000f7305 */ /* 0x000fe4000020f100 */
[----:B------:R-:W-:Y:S02]  /*29a0*/  I2FP.F32.S32 R11, R17 ;  /* 0x00000011000b7245 */ /* 0x000fe40000201400 */
[----:B----4-:R-:W-:Y:S02]  /*29b0*/  IABS R17, R25 ;  /* 0x0000001900117213 */ /* 0x010fe40000000000 */
[----:B------:R-:W-:Y:S02]  /*29c0*/  I2FP.F32.S32 R24, R24 ;  /* 0x0000001800187245 */ /* 0x000fe40000201400 */
[----:B------:R-:W0:Y:S01]  /*29d0*/  F2I.TRUNC.NTZ R13, R13 ;  /* 0x0000000d000d7305 */ /* 0x000e22000020f100 */
[----:B------:R-:W-:Y:S02]  /*29e0*/  I2FP.F32.S32 R17, R17 ;  /* 0x0000001100117245 */ /* 0x000fe40000201400 */
[----:B------:R-:W-:-:S05]  /*29f0*/  IABS R19, R27 ;  /* 0x0000001b00137213 */ /* 0x000fca0000000000 */
[----:B------:R-:W-:Y:S01]  /*2a00*/  F2I.TRUNC.NTZ R11, R11 ;  /* 0x0000000b000b7305 */ /* 0x000fe2000020f100 */
[----:B------:R-:W-:-:S07]  /*2a10*/  I2FP.F32.S32 R19, R19 ;  /* 0x0000001300137245 */ /* 0x000fce0000201400 */
[----:B------:R-:W1:Y:S01]  /*2a20*/  F2I.TRUNC.NTZ R24, R24 ;  /* 0x0000001800187305 */ /* 0x000e62000020f100 */
[----:B------:R-:W-:Y:S02]  /*2a30*/  IABS R21, R26 ;  /* 0x0000001a00157213 */ /* 0x000fe40000000000 */
[----:B------:R-:W-:Y:S02]  /*2a40*/  IABS R23, R20 ;  /* 0x0000001400177213 */ /* 0x000fe40000000000 */
[----:B------:R-:W-:-:S03]  /*2a50*/  I2FP.F32.S32 R20, R21 ;  /* 0x0000001500147245 */ /* 0x000fc60000201400 */
[----:B------:R-:W-:Y:S01]  /*2a60*/  IMAD.MOV.U32 R21, RZ, RZ, R23 ;  /* 0x000000ffff157224 */ /* 0x000fe200078e0017 */
[----:B------:R-:W-:Y:S01]  /*2a70*/  IABS R22, R22 ;  /* 0x0000001600167213 */ /* 0x000fe20000000000 */
[----:B------:R-:W2:Y:S03]  /*2a80*/  F2I.TRUNC.NTZ R17, R17 ;  /* 0x0000001100117305 */ /* 0x000ea6000020f100 */
[----:B------:R-:W-:Y:S02]  /*2a90*/  I2FP.F32.S32 R21, R21 ;  /* 0x0000001500157245 */ /* 0x000fe40000201400 */
[----:B------:R-:W-:Y:S02]  /*2aa0*/  IABS R26, R16 ;  /* 0x00000010001a7213 */ /* 0x000fe40000000000 */
[----:B------:R-:W-:Y:S01]  /*2ab0*/  I2FP.F32.S32 R16, R22 ;  /* 0x0000001600107245 */ /* 0x000fe20000201400 */
[----:B------:R-:W-:Y:S01]  /*2ac0*/  F2I.TRUNC.NTZ R19, R19 ;  /* 0x0000001300137305 */ /* 0x000fe2000020f100 */
[----:B------:R-:W-:-:S02]  /*2ad0*/  IABS R18, R18 ;  /* 0x0000001200127213 */ /* 0x000fc40000000000 */
[----:B0-----:R-:W-:-:S05]  /*2ae0*/  VIMNMX3 R13, R28, R15, R13, !PT ;  /* 0x0000000f1c0d720f */ /* 0x001fca000780010d */
[----:B------:R-:W0:Y:S01]  /*2af0*/  F2I.TRUNC.NTZ R20, R20 ;  /* 0x0000001400147305 */ /* 0x000e22000020f100 */
[----:B------:R-:W-:Y:S02]  /*2b00*/  I2FP.F32.S32 R26, R26 ;  /* 0x0000001a001a7245 */ /* 0x000fe40000201400 */
[----:B------:R-:W-:Y:S02]  /*2b10*/  I2FP.F32.S32 R15, R18 ;  /* 0x00000012000f7245 */ /* 0x000fe40000201400 */
[----:B-1----:R-:W-:-:S03]  /*2b20*/  VIMNMX3 R11, R13, R11, R24, !PT ;  /* 0x0000000b0d0b720f */ /* 0x002fc60007800118 */
[----:B------:R-:W-:Y:S01]  /*2b30*/  F2I.TRUNC.NTZ R21, R21 ;  /* 0x0000001500157305 */ /* 0x000fe2000020f100 */
[----:B--2---:R-:W-:-:S07]  /*2b40*/  VIMNMX3 R11, R11, R12, R17, !PT ;  /* 0x0000000c0b0b720f */ /* 0x004fce0007800111 */
        /* <DEDUP_REMOVED lines=8> */
.L_x_196:
[----:B------:R-:W-:-:S07]  /*2bd0*/  VIADD R16, R10, 0xfffff800 ;  /* 0xfffff8000a107836 */ /* 0x000fce0000000000 */
.L_x_195:
[----:B------:R-:W-:Y:S05]  /*2be0*/  BSYNC.RECONVERGENT B2 ;  /* 0x0000000000027941 */ /* 0x000fea0003800200 */
.L_x_194:
[----:B------:R-:W-:-:S13]  /*2bf0*/  ISETP.NE.AND P0, PT, R8, RZ, PT ;  /* 0x000000ff0800720c */ /* 0x000fda0003f05270 */
[----:B------:R-:W-:Y:S05]  /*2c00*/  @!P0 BRA `(.L_x_193) ;  /* 0x0000000400c48947 */ /* 0x000fea0003800000 */
[----:B------:R-:W-:Y:S01]  /*2c10*/  ISETP.GE.U32.AND P0, PT, R8, 0x8, PT ;  /* 0x000000080800780c */ /* 0x000fe20003f06070 */
[----:B------:R-:W-:Y:S01]  /*2c20*/  BSSY.RECONVERGENT B2, `(.L_x_198) ;  /* 0x000003e000027945 */ /* 0x000fe20003800200 */
[----:B------:R-:W-:-:S04]  /*2c30*/  LOP3.LUT R22, R6, 0x7, RZ, 0xc0, !PT ;  /* 0x0000000706167812 */ /* 0x000fc800078ec0ff */
[----:B------:R-:W-:-:S07]  /*2c40*/  ISETP.NE.AND P1, PT, R22, RZ, PT ;  /* 0x000000ff1600720c */ /* 0x000fce0003f25270 */
[----:B------:R-:W-:Y:S06]  /*2c50*/  @!P0 BRA `(.L_x_199) ;  /* 0x0000000000e88947 */ /* 0x000fec0003800000 */
[----:B------:R-:W-:-:S04]  /*2c60*/  IMAD.IADD R15, R16, 0x1, R9 ;  /* 0x00000001100f7824 */ /* 0x000fc800078e0209 */
[----:B------:R-:W-:-:S04]  /*2c70*/  IMAD.WIDE.U32 R10, R15, 0x4, R4 ;  /* 0x000000040f0a7825 */ /* 0x000fc800078e0004 */
[C---:B------:R-:W-:Y:S01]  /*2c80*/  VIADD R13, R15.reuse, 0x100 ;  /* 0x000001000f0d7836 */ /* 0x040fe20000000000 */
[----:B------:R0:W2:Y:S01]  /*2c90*/  LDG.E R8, desc[UR6][R10.64] ;  /* 0x000000060a087981 */ /* 0x0000a2000c1e1900 */
[----:B------:R-:W-:Y:S02]  /*2ca0*/  VIADD R19, R15, 0x400 ;  /* 0x000004000f137836 */ /* 0x000fe40000000000 */
[----:B------:R-:W-:-:S04]  /*2cb0*/  IMAD.WIDE.U32 R12, R13, 0x4, R4 ;  /* 0x000000040d0c7825 */ /* 0x000fc800078e0004 */
[C---:B------:R-:W-:Y:S01]  /*2cc0*/  VIADD R25, R15.reuse, 0x200 ;  /* 0x000002000f197836 */ /* 0x040fe20000000000 */
[----:B------:R1:W3:Y:S01]  /*2cd0*/  LDG.E R17, desc[UR6][R12.64] ;  /* 0x000000060c117981 */ /* 0x0002e2000c1e1900 */
[C---:B------:R-:W-:Y:S02]  /*2ce0*/  VIADD R21, R15.reuse, 0x300 ;  /* 0x000003000f157836 */ /* 0x040fe40000000000 */
[----:B0-----:R-:W-:Y:S02]  /*2cf0*/  VIADD R11, R15, 0x500 ;  /* 0x000005000f0b7836 */ /* 0x001fe40000000000 */
[----:B------:R-:W-:-:S04]  /*2d00*/  IMAD.WIDE.U32 R18, R19, 0x4, R4 ;  /* 0x0000000413127825 */ /* 0x000fc800078e0004 */
[--C-:B------:R-:W-:Y:S02]  /*2d10*/  IMAD.WIDE.U32 R10, R11, 0x4, R4.reuse ;  /* 0x000000040b0a7825 */ /* 0x100fe400078e0004 */
[----:B------:R3:W4:Y:S02]  /*2d20*/  LDG.E R18, desc[UR6][R18.64] ;  /* 0x0000000612127981 */ /* 0x000724000c1e1900 */
[----:B-1----:R-:W-:Y:S02]  /*2d30*/  VIADD R13, R15, 0x600 ;  /* 0x000006000f0d7836 */ /* 0x002fe40000000000 */
[--C-:B------:R-:W-:Y:S01]  /*2d40*/  IMAD.WIDE.U32 R24, R25, 0x4, R4.reuse ;  /* 0x0000000419187825 */ /* 0x100fe200078e0004 */
[----:B------:R0:W5:Y:S03]  /*2d50*/  LDG.E R10, desc[UR6][R10.64] ;  /* 0x000000060a0a7981 */ /* 0x000166000c1e1900 */
[----:B------:R-:W-:Y:S01]  /*2d60*/  IMAD.WIDE.U32 R12, R13, 0x4, R4 ;  /* 0x000000040d0c7825 */ /* 0x000fe200078e0004 */
[----:B------:R-:W5:Y:S03]  /*2d70*/  LDG.E R7, desc[UR6][R24.64] ;  /* 0x0000000618077981 */ /* 0x000f66000c1e1900 */
[----:B------:R-:W-:-:S02]  /*2d80*/  VIADD R15, R15, 0x700 ;  /* 0x000007000f0f7836 */ /* 0x000fc40000000000 */
[--C-:B------:R-:W-:Y:S01]  /*2d90*/  IMAD.WIDE.U32 R20, R21, 0x4, R4.reuse ;  /* 0x0000000415147825 */ /* 0x100fe200078e0004 */
[----:B------:R-:W5:Y:S03]  /*2da0*/  LDG.E R12, desc[UR6][R12.64] ;  /* 0x000000060c0c7981 */ /* 0x000f66000c1e1900 */
[----:B------:R-:W-:Y:S02]  /*2db0*/  IMAD.WIDE.U32 R14, R15, 0x4, R4 ;  /* 0x000000040f0e7825 */ /* 0x000fe400078e0004 */
[----:B------:R-:W5:Y:S04]  /*2dc0*/  LDG.E R20, desc[UR6][R20.64] ;  /* 0x0000000614147981 */ /* 0x000f68000c1e1900 */
[----:B------:R4:W5:Y:S01]  /*2dd0*/  LDG.E R14, desc[UR6][R14.64] ;  /* 0x000000060e0e7981 */ /* 0x000962000c1e1900 */
[----:B------:R-:W-:Y:S01]  /*2de0*/  VIADD R16, R16, 0x800 ;  /* 0x0000080010107836 */ /* 0x000fe20000000000 */
[----:B--2---:R-:W-:-:S02]  /*2df0*/  IABS R8, R8 ;  /* 0x0000000800087213 */ /* 0x004fc40000000000 */
[----:B---3--:R-:W-:Y:S02]  /*2e00*/  IABS R19, R17 ;  /* 0x0000001100137213 */ /* 0x008fe40000000000 */
[----:B------:R-:W-:-:S04]  /*2e10*/  I2FP.F32.S32 R17, R8 ;  /* 0x0000000800117245 */ /* 0x000fc80000201400 */
[----:B0-----:R5:W-:Y:S01]  /*2e20*/  F2I.TRUNC.NTZ R11, R17 ;  /* 0x00000011000b7305 */ /* 0x001be2000020f100 */
[----:B------:R-:W-:Y:S01]  /*2e30*/  IMAD.MOV.U32 R8, RZ, RZ, R19 ;  /* 0x000000ffff087224 */ /* 0x000fe200078e0013 */
[----:B----4-:R-:W-:Y:S02]  /*2e40*/  IABS R15, R18 ;  /* 0x00000012000f7213 */ /* 0x010fe40000000000 */
[----:B-----5:R-:W-:Y:S02]  /*2e50*/  IABS R17, R10 ;  /* 0x0000000a00117213 */ /* 0x020fe40000000000 */
[----:B------:R-:W-:Y:S02]  /*2e60*/  I2FP.F32.S32 R10, R15 ;  /* 0x0000000f000a7245 */ /* 0x000fe40000201400 */
[----:B------:R-:W-:Y:S01]  /*2e70*/  IABS R19, R7 ;  /* 0x0000000700137213 */ /* 0x000fe20000000000 */
[----:B------:R-:W-:Y:S01]  /*2e80*/  IMAD.MOV.U32 R15, RZ, RZ, R17 ;  /* 0x000000ffff0f7224 */ /* 0x000fe200078e0011 */
[----:B------:R-:W-:-:S02]  /*2e90*/  I2FP.F32.S32 R7, R8 ;  /* 0x0000000800077245 */ /* 0x000fc40000201400 */
[----:B------:R-:W-:Y:S01]  /*2ea0*/  IABS R17, R12 ;  /* 0x0000000c00117213 */ /* 0x000fe20000000000 */
[----:B------:R-:W-:Y:S01]  /*2eb0*/  IMAD.MOV.U32 R8, RZ, RZ, R19 ;  /* 0x000000ffff087224 */ /* 0x000fe200078e0013 */
[----:B------:R-:W-:Y:S02]  /*2ec0*/  I2FP.F32.S32 R12, R15 ;  /* 0x0000000f000c7245 */ /* 0x000fe40000201400 */
[----:B------:R-:W-:Y:S01]  /*2ed0*/  IABS R13, R20 ;  /* 0x00000014000d7213 */ /* 0x000fe20000000000 */
[----:B------:R-:W-:Y:S01]  /*2ee0*/  IMAD.MOV.U32 R15, RZ, RZ, R17 ;  /* 0x000000ffff0f7224 */ /* 0x000fe200078e0011 */
[----:B------:R-:W-:Y:S02]  /*2ef0*/  I2FP.F32.S32 R8, R8 ;  /* 0x0000000800087245 */ /* 0x000fe40000201400 */
[----:B------:R-:W-:Y:S02]  /*2f00*/  IABS R17, R14 ;  /* 0x0000000e00117213 */ /* 0x000fe40000000000 */
[----:B------:R-:W-:Y:S01]  /*2f10*/  I2FP.F32.S32 R13, R13 ;  /* 0x0000000d000d7245 */ /* 0x000fe20000201400 */
[----:B------:R-:W0:Y:S01]  /*2f20*/  F2I.TRUNC.NTZ R7, R7 ;  /* 0x0000000700077305 */ /* 0x000e22000020f100 */
[----:B------:R-:W-:Y:S01]  /*2f30*/  I2FP.F32.S32 R14, R15 ;  /* 0x0000000f000e7245 */ /* 0x000fe20000201400 */
[----:B------:R-:W-:-:S06]  /*2f40*/  IMAD.MOV.U32 R15, RZ, RZ, R17 ;  /* 0x000000ffff0f7224 */ /* 0x000fcc00078e0011 */
        /* <DEDUP_REMOVED lines=11> */
.L_x_199:
[----:B------:R-:W-:Y:S05]  /*3000*/  BSYNC.RECONVERGENT B2 ;  /* 0x0000000000027941 */ /* 0x000fea0003800200 */
.L_x_198:
[----:B------:R-:W-:Y:S05]  /*3010*/  @!P1 BRA `(.L_x_193) ;  /* 0x0000000000c09947 */ /* 0x000fea0003800000 */
[----:B------:R-:W-:Y:S01]  /*3020*/  ISETP.GE.U32.AND P0, PT, R22, 0x4, PT ;  /* 0x000000041600780c */ /* 0x000fe20003f06070 */
[----:B------:R-:W-:Y:S01]  /*3030*/  BSSY.RECONVERGENT B2, `(.L_x_200) ;  /* 0x000001e000027945 */ /* 0x000fe20003800200 */
[----:B------:R-:W-:-:S11]  /*3040*/  LOP3.LUT P1, RZ, R6, 0x3, RZ, 0xc0, !PT ;  /* 0x0000000306ff7812 */ /* 0x000fd6000782c0ff */
[----:B------:R-:W-:Y:S05]  /*3050*/  @!P0 BRA `(.L_x_201) ;  /* 0x00000000006c8947 */ /* 0x000fea0003800000 */
[----:B------:R-:W-:-:S04]  /*3060*/  IMAD.IADD R13, R16, 0x1, R9 ;  /* 0x00000001100d7824 */ /* 0x000fc800078e0209 */
[C---:B------:R-:W-:Y:S02]  /*3070*/  VIADD R9, R13.reuse, 0x100 ;  /* 0x000001000d097836 */ /* 0x040fe40000000000 */
[----:B------:R-:W-:-:S04]  /*3080*/  IMAD.WIDE.U32 R6, R13, 0x4, R4 ;  /* 0x000000040d067825 */ /* 0x000fc800078e0004 */
[----:B------:R-:W-:Y:S02]  /*3090*/  VIADD R11, R13, 0x200 ;  /* 0x000002000d0b7836 */ /* 0x000fe40000000000 */
[--C-:B------:R-:W-:Y:S01]  /*30a0*/  IMAD.WIDE.U32 R8, R9, 0x4, R4.reuse ;  /* 0x0000000409087825 */ /* 0x100fe200078e0004 */
[----:B------:R-:W2:Y:S03]  /*30b0*/  LDG.E R6, desc[UR6][R6.64] ;  /* 0x0000000606067981 */ /* 0x000ea6000c1e1900 */
        /* <DEDUP_REMOVED lines=10> */
[----:B------:R-:W-:Y:S02]  /*3160*/  F2I.TRUNC.NTZ R7, R14 ;  /* 0x0000000e00077305 */ /* 0x000fe4000020f100 */
[----:B------:R-:W-:Y:S02]  /*3170*/  I2FP.F32.S32 R6, R6 ;  /* 0x0000000600067245 */ /* 0x000fe40000201400 */
[----:B----4-:R-:W-:Y:S02]  /*3180*/  IABS R8, R10 ;  /* 0x0000000a00087213 */ /* 0x010fe40000000000 */
[----:B-----5:R-:W-:-:S02]  /*3190*/  IABS R9, R12 ;  /* 0x0000000c00097213 */ /* 0x020fc40000000000 */
[----:B------:R-:W0:Y:S01]  /*31a0*/  F2I.TRUNC.NTZ R6, R6 ;  /* 0x0000000600067305 */ /* 0x000e22000020f100 */
[----:B------:R-:W-:Y:S02]  /*31b0*/  I2FP.F32.S32 R8, R8 ;  /* 0x0000000800087245 */ /* 0x000fe40000201400 */
[----:B------:R-:W-:-:S05]  /*31c0*/  I2FP.F32.S32 R9, R9 ;  /* 0x0000000900097245 */ /* 0x000fca0000201400 */
[----:B------:R-:W-:Y:S01]  /*31d0*/  F2I.TRUNC.NTZ R8, R8 ;  /* 0x0000000800087305 */ /* 0x000fe2000020f100 */
[----:B0-----:R-:W-:-:S07]  /*31e0*/  VIMNMX3 R7, R26, R7, R6, !PT ;  /* 0x000000071a07720f */ /* 0x001fce0007800106 */
[----:B------:R-:W0:Y:S02]  /*31f0*/  F2I.TRUNC.NTZ R9, R9 ;  /* 0x0000000900097305 */ /* 0x000e24000020f100 */
[----:B0-----:R-:W-:-:S07]  /*3200*/  VIMNMX3 R26, R7, R8, R9, !PT ;  /* 0x00000008071a720f */ /* 0x001fce0007800109 */
.L_x_201:
[----:B------:R-:W-:Y:S05]  /*3210*/  BSYNC.RECONVERGENT B2 ;  /* 0x0000000000027941 */ /* 0x000fea0003800200 */
.L_x_200:
[----:B------:R-:W-:Y:S05]  /*3220*/  @!P1 BRA `(.L_x_193) ;  /* 0x00000000003c9947 */ /* 0x000fea0003800000 */
[----:B------:R-:W-:Y:S01]  /*3230*/  LOP3.LUT R2, R2, 0xffff, RZ, 0xc0, !PT ;  /* 0x0000ffff02027812 */ /* 0x000fe200078ec0ff */
[----:B------:R-:W-:-:S03]  /*3240*/  IMAD.IADD R9, R16, 0x1, R0 ;  /* 0x0000000110097824 */ /* 0x000fc600078e0200 */
[----:B------:R-:W-:-:S04]  /*3250*/  LEA.HI R2, R2, 0x1, RZ, 0x18 ;  /* 0x0000000102027811 */ /* 0x000fc800078fc0ff */
[----:B------:R-:W-:-:S05]  /*3260*/  LOP3.LUT R2, R2, 0x3, RZ, 0xc0, !PT ;  /* 0x0000000302027812 */ /* 0x000fca00078ec0ff */
[----:B------:R-:W-:-:S07]  /*3270*/  IMAD.MOV R2, RZ, RZ, -R2 ;  /* 0x000000ffff027224 */ /* 0x000fce00078e0a02 */
.L_x_202:
[----:B------:R-:W-:-:S06]  /*3280*/  IMAD.WIDE.U32 R6, R9, 0x4, R4 ;  /* 0x0000000409067825 */ /* 0x000fcc00078e0004 */
        /* <DEDUP_REMOVED lines=9> */
.L_x_193:
[----:B------:R-:W-:Y:S05]  /*3320*/  BSYNC.RECONVERGENT B1 ;  /* 0x0000000000017941 */ /* 0x000fea0003800200 */
.L_x_190:
        /* <DEDUP_REMOVED lines=33> */
[----:B--2---:R-:W-:Y:S04]  /*3540*/  LDS R0, [UR4+0xc] ;  /* 0x00000c04ff007984 */ /* 0x004fe80008000800 */
[----:B------:R-:W0:Y:S04]  /*3550*/  LDS.128 R4, [UR4+0x10] ;  /* 0x00001004ff047984 */ /* 0x000e280008000c00 */
[----:B------:R-:W1:Y:S01]  /*3560*/  LDS.64 R10, [UR4+0x20] ;  /* 0x00002004ff0a7984 */ /* 0x000e620008000a00 */
[----:B0-----:R-:W-:-:S04]  /*3570*/  VIMNMX3 R0, R9, R0, R4, !PT ;  /* 0x000000000900720f */ /* 0x001fc80007800104 */
[----:B------:R-:W-:-:S04]  /*3580*/  VIMNMX3 R0, R0, R5, R6, !PT ;  /* 0x000000050000720f */ /* 0x000fc80007800106 */
[----:B-1----:R-:W-:-:S04]  /*3590*/  VIMNMX3 R0, R0, R7, R10, !PT ;  /* 0x000000070000720f */ /* 0x002fc8000780010a */
[----:B------:R-:W-:-:S07]  /*35a0*/  VIMNMX R9, PT, PT, R0, R11, !PT ;  /* 0x0000000b00097248 */ /* 0x000fce0007fe0100 */
.L_x_189:
[----:B------:R-:W-:Y:S05]  /*35b0*/  BSYNC.RECONVERGENT B0 ;  /* 0x0000000000007941 */ /* 0x000fea0003800200 */
.L_x_173:
[----:B------:R-:W-:Y:S05]  /*35c0*/  @P0 EXIT ;  /* 0x000000000000094d */ /* 0x000fea0003800000 */
[----:B-12---:R-:W1:Y:S02]  /*35d0*/  LDC.64 R4, c[0x0][0x388] ;  /* 0x0000e200ff047b82 */ /* 0x006e640000000a00 */
[----:B-1----:R-:W-:-:S05]  /*35e0*/  IMAD.WIDE.U32 R2, R3, 0x4, R4 ;  /* 0x0000000403027825 */ /* 0x002fca00078e0004 */
[----:B------:R-:W-:Y:S01]  /*35f0*/  STG.E desc[UR6][R2.64], R9 ;  /* 0x0000000902007986 */ /* 0x000fe2000c101906 */
[----:B------:R-:W-:Y:S05]  /*3600*/  EXIT ;  /* 0x000000000000794d */ /* 0x000fea0003800000 */
.L_x_203:
        /* <DEDUP_REMOVED lines=15> */
.L_x_296:


//--------------------- .text._ZN3cub18CUB_300001_SM_10006detail6reduce28DeviceReduceSingleTileKernelINS2_10policy_hubIijN4cuda3__47maximumIiEEE10Policy1000EN6thrust24THRUST_300001_SM_1000_NS10device_ptrIiEEPfjS8_fi8AbsValueEEvT0_T1_T2_T3_T4_T6_ --------------------------
	.section	.text._ZN3cub18CUB_300001_SM_10006detail6reduce28DeviceReduceSingleTileKernelINS2_10policy_hubIijN4cuda3__47maximumIiEEE10Policy1000EN6thrust24THRUST_300001_SM_1000_NS10device_ptrIiEEPfjS8_fi8AbsValueEEvT0_T1_T2_T3_T4_T6_,"ax",@progbits
	.align	128
        .global         _ZN3cub18CUB_300001_SM_10006detail6reduce28DeviceReduceSingleTileKernelINS2_10policy_hubIijN4cuda3__47maximumIiEEE10Policy1000EN6thrust24THRUST_300001_SM_1000_NS10device_ptrIiEEPfjS8_fi8AbsValueEEvT0_T1_T2_T3_T4_T6_
        .type           _ZN3cub18CUB_300001_SM_10006detail6reduce28DeviceReduceSingleTileKernelINS2_10policy_hubIijN4cuda3__47maximumIiEEE10Policy1000EN6thrust24THRUST_300001_SM_1000_NS10device_ptrIiEEPfjS8_fi8AbsValueEEvT0_T1_T2_T3_T4_T6_,@function
        .size           _ZN3cub18CUB_300001_SM_10006detail6reduce28DeviceReduceSingleTileKernelINS2_10policy_hubIijN4cuda3__47maximumIiEEE10Policy1000EN6thrust24THRUST_300001_SM_1000_NS10device_ptrIiEEPfjS8_fi8AbsValueEEvT0_T1_T2_T3_T4_T6_,(.L_x_297 - _ZN3cub18CUB_300001_SM_10006detail6reduce28DeviceReduceSingleTileKernelINS2_10policy_hubIijN4cuda3__47maximumIiEEE10Policy1000EN6thrust24THRUST_300001_SM_1000_NS10device_ptrIiEEPfjS8_fi8AbsValueEEvT0_T1_T2_T3_T4_T6_)
        .other          _ZN3cub18CUB_300001_SM_10006detail6reduce28DeviceReduceSingleTileKernelINS2_10policy_hubIijN4cuda3__47maximumIiEEE10Policy1000EN6thrust24THRUST_300001_SM_1000_NS10device_ptrIiEEPfjS8_fi8AbsValueEEvT0_T1_T2_T3_T4_T6_,@"STO_CUDA_ENTRY STV_DEFAULT"
_ZN3cub18CUB_300001_SM_10006detail6reduce28DeviceReduceSingleTileKernelINS2_10policy_hubIijN4cuda3__47maximumIiEEE10Policy1000EN6thrust24THRUST_300001_SM_1000_NS10device_ptrIiEEPfjS8_fi8AbsValueEEvT0_T1_T2_T3_T4_T6_:
.text._ZN3cub18CUB_300001_SM_10006detail6reduce28DeviceReduceSingleTileKernelINS2_10policy_hubIijN4cuda3__47maximumIiEEE10Policy1000EN6thrust24THRUST_300001_SM_1000_NS10device_ptrIiEEPfjS8_fi8AbsValueEEvT0_T1_T2_T3_T4_T6_:
        /* <DEDUP_REMOVED lines=13> */
.L_x_204:
[----:B------:R-:W-:Y:S01]  /*00d0*/  ISETP.GT.U32.AND P0, PT, R4, 0xfff, PT ;  /* 0x00000fff0400780c */ /* 0x000fe20003f04070 */
[----:B------:R-:W-:-:S12]  /*00e0*/  BSSY.RECONVERGENT B0, `(.L_x_205) ;  /* 0x0000313000007945 */ /* 0x000fd80003800200 */
        /* <DEDUP_REMOVED lines=14> */
.L_x_208:
[----:B------:R-:W-:Y:S05]  /*01d0*/  BSYNC.RECONVERGENT B1 ;  /* 0x0000000000017941 */ /* 0x000fea0003800200 */
.L_x_207:
        /* <DEDUP_REMOVED lines=17> */
.L_x_213:
        /* <DEDUP_REMOVED lines=62> */
[----:B------:R-:W-:Y:S02]  /*06d0*/  IABS R12, R12 ;  /* 0x0000000c000c7213 */ /* 0x000fe40000000000 */
[----:B0-----:R-:W-:-:S05]  /*06e0*/  VIMNMX3 R15, R6, R15, R16, !PT ;  /* 0x0000000f060f720f */ /* 0x001fca0007800110 */
[----:B------:R-:W0:Y:S01]  /*06f0*/  F2I.TRUNC.NTZ R22, R22 ;  /* 0x0000001600167305 */ /* 0x000e22000020f100 */
[----:B------:R-:W-:Y:S01]  /*0700*/  I2FP.F32.S32 R6, R13 ;  /* 0x0000000d00067245 */ /* 0x000fe20000201400 */
[----:B------:R-:W-:Y:S01]  /*0710*/  IMAD.MOV.U32 R13, RZ, RZ, R14 ;  /* 0x000000ffff0d7224 */ /* 0x000fe200078e000e */
[----:B------:R-:W-:Y:S02]  /*0720*/  I2FP.F32.S32 R11, R11 ;  /* 0x0000000b000b7245 */ /* 0x000fe40000201400 */
[----:B------:R-:W-:-:S03]  /*0730*/  I2FP.F32.S32 R12, R12 ;  /* 0x0000000c000c7245 */ /* 0x000fc60000201400 */
[----:B------:R-:W-:Y:S01]  /*0740*/  F2I.TRUNC.NTZ R23, R23 ;  /* 0x0000001700177305 */ /* 0x000fe2000020f100 */
[----:B-1----:R-:W-:-:S07]  /*0750*/  VIMNMX3 R15, R15, R17, R18, !PT ;  /* 0x000000110f0f720f */ /* 0x002fce0007800112 */
[----:B------:R-:W1:Y:S01]  /*0760*/  F2I.TRUNC.NTZ R26, R26 ;  /* 0x0000001a001a7305 */ /* 0x000e62000020f100 */
[----:B------:R-:W-:Y:S02]  /*0770*/  I2FP.F32.S32 R13, R13 ;  /* 0x0000000d000d7245 */ /* 0x000fe40000201400 */
[----:B--2---:R-:W-:-:S05]  /*0780*/  VIMNMX3 R15, R15, R19, R20, !PT ;  /* 0x000000130f0f720f */ /* 0x004fca0007800114 */
        /* <DEDUP_REMOVED lines=12> */
.L_x_212:
[----:B------:R-:W-:Y:S05]  /*0850*/  BSYNC.RECONVERGENT B2 ;  /* 0x0000000000027941 */ /* 0x000fea0003800200 */
.L_x_211:
[----:B------:R-:W-:Y:S05]  /*0860*/  @!P1 BRA `(.L_x_210) ;  /* 0x0000000400789947 */ /* 0x000fea0003800000 */
[----:B------:R-:W-:Y:S01]  /*0870*/  ISETP.GE.U32.AND P0, PT, R24, 0x8, PT ;  /* 0x000000081800780c */ /* 0x000fe20003f06070 */
[----:B------:R-:W-:Y:S01]  /*0880*/  BSSY.RECONVERGENT B2, `(.L_x_214) ;  /* 0x0000030000027945 */ /* 0x000fe20003800200 */
[----:B------:R-:W-:-:S04]  /*0890*/  LOP3.LUT R16, R0, 0x7, RZ, 0xc0, !PT ;  /* 0x0000000700107812 */ /* 0x000fc800078ec0ff */
[----:B------:R-:W-:-:S07]  /*08a0*/  ISETP.NE.AND P1, PT, R16, RZ, PT ;  /* 0x000000ff1000720c */ /* 0x000fce0003f25270 */
[----:B------:R-:W-:Y:S06]  /*08b0*/  @!P0 BRA `(.L_x_215) ;  /* 0x0000000000b08947 */ /* 0x000fec0003800000 */
[----:B------:R-:W1:Y:S02]  /*08c0*/  LDC.64 R2, c[0x0][0x380] ;  /* 0x0000e000ff027b82 */ /* 0x000e640000000a00 */
        /* <DEDUP_REMOVED lines=19> */
[----:B------:R-:W-:Y:S01]  /*0a00*/  I2FP.F32.S32 R9, R8 ;  /* 0x0000000800097245 */ /* 0x000fe20000201400 */
[----:B------:R-:W-:Y:S01]  /*0a10*/  IMAD.MOV.U32 R8, RZ, RZ, R17 ;  /* 0x000000ffff087224 */ /* 0x000fe200078e0011 */
[----:B------:R-:W-:Y:S01]  /*0a20*/  I2FP.F32.S32 R10, R13 ;  /* 0x0000000d000a7245 */ /* 0x000fe20000201400 */
[----:B------:R-:W-:Y:S01]  /*0a30*/  IMAD.MOV.U32 R13, RZ, RZ, R14 ;  /* 0x000000ffff0d7224 */ /* 0x000fe200078e000e */
[----:B------:R-:W-:Y:S02]  /*0a40*/  IABS R14, R3 ;  /* 0x00000003000e7213 */ /* 0x000fe40000000000 */
[----:B------:R-:W-:Y:S02]  /*0a50*/  I2FP.F32.S32 R8, R8 ;  /* 0x0000000800087245 */ /* 0x000fe40000201400 */
[----:B------:R-:W-:Y:S01]  /*0a60*/  I2FP.F32.S32 R3, R13 ;  /* 0x0000000d00037245 */ /* 0x000fe20000201400 */
[----:B------:R-:W-:Y:S01]  /*0a70*/  IMAD.MOV.U32 R13, RZ, RZ, R14 ;  /* 0x000000ffff0d7224 */ /* 0x000fe200078e000e */
[----:B------:R-:W-:Y:S01]  /*0a80*/  IABS R14, R2 ;  /* 0x00000002000e7213 */ /* 0x000fe20000000000 */
[----:B------:R-:W-:Y:S03]  /*0a90*/  F2I.TRUNC.NTZ R9, R9 ;  /* 0x0000000900097305 */ /* 0x000fe6000020f100 */
[----:B------:R-:W-:Y:S01]  /*0aa0*/  I2FP.F32.S32 R2, R13 ;  /* 0x0000000d00027245 */ /* 0x000fe20000201400 */
[----:B------:R-:W-:-:S04]  /*0ab0*/  IMAD.MOV.U32 R13, RZ, RZ, R14 ;  /* 0x000000ffff0d7224 */ /* 0x000fc800078e000e */
        /* <DEDUP_REMOVED lines=12> */
.L_x_215:
[----:B------:R-:W-:Y:S05]  /*0b80*/  BSYNC.RECONVERGENT B2 ;  /* 0x0000000000027941 */ /* 0x000fea0003800200 */
.L_x_214:
        /* <DEDUP_REMOVED lines=27> */
.L_x_217:
[----:B------:R-:W-:Y:S05]  /*0d40*/  BSYNC.RECONVERGENT B2 ;  /* 0x0000000000027941 */ /* 0x000fea0003800200 */
.L_x_216:
[----:B------:R-:W-:Y:S05]  /*0d50*/  @!P1 BRA `(.L_x_210) ;  /* 0x00000000003c9947 */ /* 0x000fea0003800000 */
[----:B------:R-:W1:Y:S01]  /*0d60*/  LDC.64 R2, c[0x0][0x380] ;  /* 0x0000e000ff027b82 */ /* 0x000e620000000a00 */
[----:B------:R-:W-:Y:S02]  /*0d70*/  IMAD.MOV R0, RZ, RZ, -R0 ;  /* 0x000000ffff007224 */ /* 0x000fe400078e0a00 */
[----:B-1----:R-:W-:-:S04]  /*0d80*/  IMAD.WIDE.U32 R2, R7, 0x4, R2 ;  /* 0x0000000407027825 */ /* 0x002fc800078e0002 */
[----:B------:R-:W-:-:S07]  /*0d90*/  IMAD.MOV.U32 R8, RZ, RZ, R2 ;  /* 0x000000ffff087224 */ /* 0x000fce00078e0002 */
.L_x_218:
[----:B------:R-:W-:-:S06]  /*0da0*/  IMAD.MOV.U32 R2, RZ, RZ, R8 ;  /* 0x000000ffff027224 */ /* 0x000fcc00078e0008 */
[----:B------:R1:W2:Y:S01]  /*0db0*/  LDG.E R2, desc[UR6][R2.64] ;  /* 0x0000000602027981 */ /* 0x0002a2000c1e1900 */
[----:B------:R-:W-:Y:S01]  /*0dc0*/  VIADD R0, R0, 0x1 ;  /* 0x0000000100007836 */ /* 0x000fe20000000000 */
[----:B------:R-:W-:-:S04]  /*0dd0*/  IADD3 R8, P1, PT, R8, 0x400, RZ ;  /* 0x0000040008087810 */ /* 0x000fc80007f3e0ff */
[----:B------:R-:W-:Y:S01]  /*0de0*/  ISETP.NE.AND P0, PT, R0, RZ, PT ;  /* 0x000000ff0000720c */ /* 0x000fe20003f05270 */
[----:B-1----:R-:W-:Y:S01]  /*0df0*/  IMAD.X R3, RZ, RZ, R3, P1 ;  /* 0x000000ffff037224 */ /* 0x002fe200008e0603 */
[----:B--2---:R-:W-:-:S04]  /*0e00*/  IABS R7, R2 ;  /* 0x0000000200077213 */ /* 0x004fc80000000000 */
[----:B------:R-:W-:-:S06]  /*0e10*/  I2FP.F32.S32 R7, R7 ;  /* 0x0000000700077245 */ /* 0x000fcc0000201400 */
[----:B------:R-:W0:Y:S02]  /*0e20*/  F2I.TRUNC.NTZ R7, R7 ;  /* 0x0000000700077305 */ /* 0x000e24000020f100 */
[----:B0-----:R-:W-:Y:S01]  /*0e30*/  VIMNMX R6, PT, PT, R7, R6, !PT ;  /* 0x0000000607067248 */ /* 0x001fe20007fe0100 */
[----:B------:R-:W-:Y:S06]  /*0e40*/  @P0 BRA `(.L_x_218) ;  /* 0xfffffffc00d40947 */ /* 0x000fec000383ffff */
.L_x_210:
[----:B------:R-:W-:Y:S05]  /*0e50*/  BSYNC.RECONVERGENT B1 ;  /* 0x0000000000017941 */ /* 0x000fea0003800200 */
.L_x_209:
[----:B------:R-:W-:Y:S01]  /*0e60*/  ISETP.GE.U32.AND P0, PT, R4, 0x100, PT ;  /* 0x000001000400780c */ /* 0x000fe20003f06070 */
[----:B0-----:R-:W-:-:S12]  /*0e70*/  IMAD.MOV.U32 R9, RZ, RZ, R6 ;  /* 0x000000ffff097224 */ /* 0x001fd800078e0006 */
[----:B------:R-:W-:Y:S05]  /*0e80*/  @!P0 BRA `(.L_x_219) ;  /* 0x0000000000a08947 */ /* 0x000fea0003800000 */
[----:B------:R-:W0:Y:S01]  /*0e90*/  S2R R6, SR_LANEID ;  /* 0x0000000000067919 */ /* 0x000e220000000000 */
[----:B------:R-:W1:Y:S02]  /*0ea0*/  SHFL.DOWN PT, R0, R9, 0x1, 0x1f ;  /* 0x08201f0009007f89 */ /* 0x000e6400000e0000 */
[----:B-1----:R-:W-:Y:S02]  /*0eb0*/  VIMNMX R0, PT, PT, R0, R9, !PT ;  /* 0x0000000900007248 */ /* 0x002fe40007fe0100 */
[C---:B0-----:R-:W-:Y:S02]  /*0ec0*/  ISETP.GT.AND P0, PT, R6.reuse, 0x1e, PT ;  /* 0x0000001e0600780c */ /* 0x041fe40003f04270 */
[C---:B------:R-:W-:Y:S02]  /*0ed0*/  ISETP.NE.AND P1, PT, R6.reuse, RZ, PT ;  /* 0x000000ff0600720c */ /* 0x040fe40003f25270 */
        /* <DEDUP_REMOVED lines=35> */
.L_x_219:
[----:B------:R-:W0:Y:S01]  /*1110*/  S2R R11, SR_LANEID ;  /* 0x00000000000b7919 */ /* 0x000e220000000000 */
[----:B------:R-:W-:-:S04]  /*1120*/  LOP3.LUT R0, R5, 0x3e0, RZ, 0xc0, !PT ;  /* 0x000003e005007812 */ /* 0x000fc800078ec0ff */
        /* <DEDUP_REMOVED lines=43> */
[----:B------:R-:W0:Y:S04]  /*13e0*/  LDS R0, [UR4+0xc] ;  /* 0x00000c04ff007984 */ /* 0x000e280008000800 */
[----:B------:R-:W1:Y:S04]  /*13f0*/  LDS.128 R8, [UR4+0x10] ;  /* 0x00001004ff087984 */ /* 0x000e680008000c00 */
[----:B------:R-:W2:Y:S01]  /*1400*/  LDS.64 R2, [UR4+0x20] ;  /* 0x00002004ff027984 */ /* 0x000ea20008000a00 */
[----:B0-----:R-:W-:Y:S02]  /*1410*/  @P2 VIMNMX R7, PT, PT, R7, R0, !PT ;  /* 0x0000000007072248 */ /* 0x001fe40007fe0100 */
[----:B------:R-:W-:-:S02]  /*1420*/  ISETP.GT.U32.AND P2, PT, R4, 0xa0, PT ;  /* 0x000000a00400780c */ /* 0x000fc40003f44070 */
[----:B-1----:R-:W-:Y:S02]  /*1430*/  @P4 VIMNMX R7, PT, PT, R7, R8, !PT ;  /* 0x0000000807074248 */ /* 0x002fe40007fe0100 */
        /* <DEDUP_REMOVED lines=8> */
.L_x_206:
[----:B------:R-:W0:Y:S01]  /*14c0*/  S2R R0, SR_TID.X ;  /* 0x0000000000007919 */ /* 0x000e220000002100 */
[----:B------:R-:W1:Y:S02]  /*14d0*/  LDCU.64 UR4, c[0x0][0x380] ;  /* 0x00007000ff0477ac */ /* 0x000e640008000a00 */
[----:B-1----:R-:W-:Y:S02]  /*14e0*/  IMAD.U32 R14, RZ, RZ, UR4 ;  /* 0x00000004ff0e7e24 */ /* 0x002fe4000f8e00ff */
[----:B------:R-:W-:Y:S02]  /*14f0*/  IMAD.U32 R15, RZ, RZ, UR5 ;  /* 0x00000005ff0f7e24 */ /* 0x000fe4000f8e00ff */
        /* <DEDUP_REMOVED lines=17> */
[----:B------:R-:W-:Y:S01]  /*1610*/  UMOV UR4, 0x1000 ;  /* 0x0000100000047882 */ /* 0x000fe20000000000 */
[----:B--2---:R-:W-:-:S02]  /*1620*/  IABS R7, R21 ;  /* 0x0000001500077213 */ /* 0x004fc40000000000 */
[----:B---3--:R-:W-:Y:S02]  /*1630*/  IABS R20, R20 ;  /* 0x0000001400147213 */ /* 0x008fe40000000000 */
[----:B----4-:R-:W-:Y:S02]  /*1640*/  IABS R21, R18 ;  /* 0x0000001200157213 */ /* 0x010fe40000000000 */
[----:B------:R-:W-:-:S03]  /*1650*/  I2FP.F32.S32 R18, R20 ;  /* 0x0000001400127245 */ /* 0x000fc60000201400 */
[----:B------:R-:W-:Y:S01]  /*1660*/  IMAD.MOV.U32 R20, RZ, RZ, R21 ;  /* 0x000000ffff147224 */ /* 0x000fe200078e0015 */
[----:B-----5:R-:W-:Y:S02]  /*1670*/  IABS R21, R19 ;  /* 0x0000001300157213 */ /* 0x020fe40000000000 */
[----:B------:R-:W-:Y:S02]  /*1680*/  IABS R17, R17 ;  /* 0x0000001100117213 */ /* 0x000fe40000000000 */
[----:B------:R-:W-:Y:S01]  /*1690*/  I2FP.F32.S32 R19, R20 ;  /* 0x0000001400137245 */ /* 0x000fe20000201400 */
[----:B------:R-:W-:Y:S01]  /*16a0*/  IMAD.MOV.U32 R20, RZ, RZ, R21 ;  /* 0x000000ffff147224 */ /* 0x000fe200078e0015 */
        /* <DEDUP_REMOVED lines=15> */
[----:B------:R-:W-:Y:S02]  /*17a0*/  IABS R8, R8 ;  /* 0x0000000800087213 */ /* 0x000fe40000000000 */
[----:B------:R-:W-:Y:S02]  /*17b0*/  IABS R9, R9 ;  /* 0x0000000900097213 */ /* 0x000fe40000000000 */
[----:B------:R-:W-:Y:S02]  /*17c0*/  IABS R22, R3 ;  /* 0x0000000300167213 */ /* 0x000fe40000000000 */
[----:B------:R-:W-:Y:S02]  /*17d0*/  I2FP.F32.S32 R3, R17 ;  /* 0x0000001100037245 */ /* 0x000fe40000201400 */
[----:B------:R-:W-:Y:S02]  /*17e0*/  IABS R2, R2 ;  /* 0x0000000200027213 */ /* 0x000fe40000000000 */
[----:B------:R-:W-:-:S02]  /*17f0*/  I2FP.F32.S32 R8, R8 ;  /* 0x0000000800087245 */ /* 0x000fc40000201400 */
[----:B------:R-:W-:Y:S02]  /*1800*/  IABS R17, R10 ;  /* 0x0000000a00117213 */ /* 0x000fe40000000000 */
[----:B------:R-:W-:Y:S02]  /*1810*/  I2FP.F32.S32 R9, R9 ;  /* 0x0000000900097245 */ /* 0x000fe40000201400 */
[----:B------:R-:W-:Y:S02]  /*1820*/  I2FP.F32.S32 R6, R6 ;  /* 0x0000000600067245 */ /* 0x000fe40000201400 */
[----:B------:R-:W-:Y:S02]  /*1830*/  I2FP.F32.S32 R7, R7 ;  /* 0x0000000700077245 */ /* 0x000fe40000201400 */
[----:B------:R-:W-:Y:S02]  /*1840*/  I2FP.F32.S32 R20, R20 ;  /* 0x0000001400147245 */ /* 0x000fe40000201400 */
[----:B------:R-:W-:-:S02]  /*1850*/  I2FP.F32.S32 R22, R22 ;  /* 0x0000001600167245 */ /* 0x000fc40000201400 */
[----:B------:R-:W-:Y:S02]  /*1860*/  I2FP.F32.S32 R10, R2 ;  /* 0x00000002000a7245 */ /* 0x000fe40000201400 */
[----:B------:R-:W-:Y:S01]  /*1870*/  I2FP.F32.S32 R17, R17 ;  /* 0x0000001100117245 */ /* 0x000fe20000201400 */
[----:B------:R-:W-:Y:S01]  /*1880*/  F2I.TRUNC.NTZ R8, R8 ;  /* 0x0000000800087305 */ /* 0x000fe2000020f100 */
[----:B------:R-:W-:-:S07]  /*1890*/  VIADD R2, R4, 0xfffff000 ;  /* 0xfffff00004027836 */ /* 0x000fce0000000000 */
        /* <DEDUP_REMOVED lines=13> */
[----:B------:R-:W4:Y:S01]  /*1970*/  F2I.TRUNC.NTZ R10, R10 ;  /* 0x0000000a000a7305 */ /* 0x000f22000020f100 */
[----:B------:R-:W-:-:S07]  /*1980*/  ISETP.GE.U32.AND P0, PT, R2, 0x1000, PT ;  /* 0x000010000200780c */ /* 0x000fce0003f06070 */
[----:B------:R-:W5:Y:S01]  /*1990*/  F2I.TRUNC.NTZ R17, R17 ;  /* 0x0000001100117305 */ /* 0x000f62000020f100 */
[----:B0-----:R-:W-:Y:S02]  /*19a0*/  VIMNMX3 R8, R8, R9, R5, !PT ;  /* 0x000000090808720f */ /* 0x001fe40007800105 */
[----:B-1----:R-:W-:Y:S02]  /*19b0*/  VIMNMX3 R6, R6, R7, R18, !PT ;  /* 0x000000070606720f */ /* 0x002fe40007800112 */
[----:B--2---:R-:W-:Y:S02]  /*19c0*/  VIMNMX3 R19, R19, R20, R16, !PT ;  /* 0x000000141313720f */ /* 0x004fe40007800110 */
[----:B---3--:R-:W-:Y:S02]  /*19d0*/  VIMNMX3 R11, R13, R12, R11, !PT ;  /* 0x0000000c0d0b720f */ /* 0x008fe4000780010b */
[----:B----4-:R-:W-:Y:S02]  /*19e0*/  VIMNMX3 R3, R3, R22, R10, !PT ;  /* 0x000000160303720f */ /* 0x010fe4000780010a */
[----:B------:R-:W-:-:S02]  /*19f0*/  VIMNMX3 R6, R6, R19, R11, !PT ;  /* 0x000000130606720f */ /* 0x000fc4000780010b */
[----:B-----5:R-:W-:-:S04]  /*1a00*/  VIMNMX3 R3, R8, R3, R17, !PT ;  /* 0x000000030803720f */ /* 0x020fc80007800111 */
[----:B------:R-:W-:Y:S01]  /*1a10*/  VIMNMX R5, PT, PT, R6, R3, !PT ;  /* 0x0000000306057248 */ /* 0x000fe20007fe0100 */
[----:B------:R-:W-:Y:S06]  /*1a20*/  @!P0 BRA `(.L_x_221) ;  /* 0x0000000400808947 */ /* 0x000fec0003800000 */
[----:B------:R-:W0:Y:S01]  /*1a30*/  LDC R4, c[0x0][0x390] ;  /* 0x0000e400ff047b82 */ /* 0x000e220000000800 */
[----:B------:R-:W-:-:S07]  /*1a40*/  UMOV UR4, 0x1000 ;  /* 0x0000100000047882 */ /* 0x000fce0000000000 */
[----:B------:R-:W1:Y:S02]  /*1a50*/  LDC.64 R14, c[0x0][0x380] ;  /* 0x0000e000ff0e7b82 */ /* 0x000e640000000a00 */
.L_x_223:
[----:B------:R-:W-:-:S04]  /*1a60*/  VIADD R7, R0, UR4 ;  /* 0x0000000400077c36 */ /* 0x000fc80008000000 */
        /* <DEDUP_REMOVED lines=63> */
[----:B------:R-:W-:-:S07]  /*1e60*/  I2FP.F32.S32 R22, R22 ;  /* 0x0000001600167245 */ /* 0x000fce0000201400 */
[----:B------:R-:W-:Y:S08]  /*1e70*/  F2I.TRUNC.NTZ R16, R16 ;  /* 0x0000001000107305 */ /* 0x000ff0000020f100 */
[----:B------:R-:W2:Y:S01]  /*1e80*/  F2I.TRUNC.NTZ R17, R17 ;  /* 0x0000001100117305 */ /* 0x000ea2000020f100 */
[----:B-1----:R-:W-:Y:S01]  /*1e90*/  VIMNMX3 R7, R6, R7, R19, !PT ;  /* 0x000000070607720f */ /* 0x002fe20007800113 */
[----:B0-----:R-:W-:-:S06]  /*1ea0*/  VIADD R6, R4, -UR4 ;  /* 0x8000000404067c36 */ /* 0x001fcc0008000000 */
        /* <DEDUP_REMOVED lines=8> */
[----:B------:R-:W3:Y:S08]  /*1f30*/  F2I.TRUNC.NTZ R10, R10 ;  /* 0x0000000a000a7305 */ /* 0x000ef0000020f100 */
[----:B------:R-:W-:Y:S08]  /*1f40*/  F2I.TRUNC.NTZ R13, R13 ;  /* 0x0000000d000d7305 */ /* 0x000ff0000020f100 */
[----:B------:R-:W4:Y:S01]  /*1f50*/  F2I.TRUNC.NTZ R22, R22 ;  /* 0x0000001600167305 */ /* 0x000f22000020f100 */
[----:B------:R-:W-:-:S02]  /*1f60*/  ISETP.GE.U32.AND P0, PT, R6, 0x1000, PT ;  /* 0x000010000600780c */ /* 0x000fc40003f06070 */
[----:B--2---:R-:W-:Y:S02]  /*1f70*/  VIMNMX3 R16, R5, R16, R17, !PT ;  /* 0x000000100510720f */ /* 0x004fe40007800111 */
[----:B0-----:R-:W-:Y:S02]  /*1f80*/  VIMNMX3 R18, R20, R21, R18, !PT ;  /* 0x000000151412720f */ /* 0x001fe40007800112 */
[----:B-1----:R-:W-:Y:S02]  /*1f90*/  VIMNMX3 R3, R12, R11, R3, !PT ;  /* 0x0000000b0c03720f */ /* 0x002fe40007800103 */
[----:B---3--:R-:W-:Y:S02]  /*1fa0*/  VIMNMX3 R8, R8, R9, R10, !PT ;  /* 0x000000090808720f */ /* 0x008fe4000780010a */
[----:B------:R-:W-:Y:S02]  /*1fb0*/  VIMNMX3 R7, R16, R7, R18, !PT ;  /* 0x000000071007720f */ /* 0x000fe40007800112 */
[----:B----4-:R-:W-:-:S04]  /*1fc0*/  VIMNMX R5, PT, PT, R13, R22, !PT ;  /* 0x000000160d057248 */ /* 0x010fc80007fe0100 */
[----:B------:R-:W-:-:S04]  /*1fd0*/  VIMNMX3 R8, R3, R8, R5, !PT ;  /* 0x000000080308720f */ /* 0x000fc80007800105 */
[----:B------:R-:W-:Y:S01]  /*1fe0*/  VIMNMX R5, PT, PT, R7, R8, !PT ;  /* 0x0000000807057248 */ /* 0x000fe20007fe0100 */
[----:B------:R-:W-:Y:S06]  /*1ff0*/  @!P0 BRA `(.L_x_222) ;  /* 0x0000000c00ec8947 */ /* 0x000fec0003800000 */
[----:B------:R-:W-:-:S06]  /*2000*/  UIADD3 UR4, UPT, UPT, UR4, 0x1000, URZ ;  /* 0x0000100004047890 */ /* 0x000fcc000fffe0ff */
[----:B------:R-:W-:-:S13]  /*2010*/  ISETP.LT.U32.AND P0, PT, R2, UR4, PT ;  /* 0x0000000402007c0c */ /* 0x000fda000bf01070 */
[----:B------:R-:W-:Y:S05]  /*2020*/  @!P0 BRA `(.L_x_223) ;  /* 0xfffffff8008c8947 */ /* 0x000fea000383ffff */
.L_x_221:
[----:B------:R-:W-:Y:S01]  /*2030*/  VIADD R3, R4, -UR4 ;  /* 0x8000000404037c36 */ /* 0x000fe20008000000 */
[----:B------:R-:W-:Y:S04]  /*2040*/  BSSY.RECONVERGENT B1, `(.L_x_222) ;  /* 0x00000f6000017945 */ /* 0x000fe80003800200 */
[----:B------:R-:W-:-:S04]  /*2050*/  ISETP.GE.AND P0, PT, R0, R3, PT ;  /* 0x000000030000720c */ /* 0x000fc80003f06270 */
[----:B------:R-:W-:-:S13]  /*2060*/  ISETP.LE.U32.OR P0, PT, R4, UR4, P0 ;  /* 0x0000000404007c0c */ /* 0x000fda0008703470 */
[----:B------:R-:W-:Y:S05]  /*2070*/  @P0 BRA `(.L_x_224) ;  /* 0x0000000c00c80947 */ /* 0x000fea0003800000 */
[----:B------:R-:W-:Y:S01]  /*2080*/  LOP3.LUT R3, RZ, R0, RZ, 0x33, !PT ;  /* 0x00000000ff037212 */ /* 0x000fe200078e33ff */
[----:B------:R-:W-:Y:S01]  /*2090*/  BSSY.RECONVERGENT B2, `(.L_x_225) ;  /* 0x0000082000027945 */ /* 0x000fe20003800200 */
[----:B------:R-:W-:Y:S02]  /*20a0*/  IMAD.MOV.U32 R6, RZ, RZ, R0 ;  /* 0x000000ffff067224 */ /* 0x000fe400078e0000 */
[----:B------:R-:W-:-:S04]  /*20b0*/  IADD3 R3, PT, PT, R4, -UR4, R3 ;  /* 0x8000000404037c10 */ /* 0x000fc8000fffe003 */
[C---:B------:R-:W-:Y:S02]  /*20c0*/  ISETP.GE.U32.AND P0, PT, R3.reuse, 0xf00, PT ;  /* 0x00000f000300780c */ /* 0x040fe40003f06070 */
[----:B------:R-:W-:-:S04]  /*20d0*/  LEA.HI R3, R3, 0x1, RZ, 0x18 ;  /* 0x0000000103037811 */ /* 0x000fc800078fc0ff */
[----:B------:R-:W-:-:S07]  /*20e0*/  LOP3.LUT R4, R3, 0xf, RZ, 0xc0, !PT ;  /* 0x0000000f03047812 */ /* 0x000fce00078ec0ff */
[----:B------:R-:W-:Y:S05]  /*20f0*/  @!P0 BRA `(.L_x_226) ;  /* 0x0000000400ec8947 */ /* 0x000fea0003800000 */
[----:B------:R-:W-:Y:S01]  /*2100*/  LOP3.LUT R10, R3, 0x1fffff0, RZ, 0xc0, !PT ;  /* 0x01fffff0030a7812 */ /* 0x000fe200078ec0ff */
[----:B------:R-:W-:Y:S01]  /*2110*/  BSSY.RECONVERGENT B3, `(.L_x_227) ;  /* 0x0000078000037945 */ /* 0x000fe20003800200 */
[C---:B------:R-:W-:Y:S01]  /*2120*/  LOP3.LUT R6, R0.reuse, 0x800, RZ, 0xfc, !PT ;  /* 0x0000080000067812 */ /* 0x040fe200078efcff */
[----:B------:R-:W-:Y:S02]  /*2130*/  VIADD R2, R0, UR4 ;  /* 0x0000000400027c36 */ /* 0x000fe40008000000 */
[----:B------:R-:W-:-:S07]  /*2140*/  IMAD.MOV R10, RZ, RZ, -R10 ;  /* 0x000000ffff0a7224 */ /* 0x000fce00078e0a0a */
.L_x_228:
[C---:B------:R-:W-:Y:S02]  /*2150*/  VIADD R27, R2.reuse, 0x100 ;  /* 0x00000100021b7836 */ /* 0x040fe40000000000 */
[----:B------:R-:W-:Y:S02]  /*2160*/  VIADD R17, R2, 0x200 ;  /* 0x0000020002117836 */ /* 0x000fe40000000000 */
[----:B------:R-:W-:-:S04]  /*2170*/  IMAD.WIDE.U32 R26, R27, 0x4, R14 ;  /* 0x000000041b1a7825 */ /* 0x000fc800078e000e */
[--C-:B------:R-:W-:Y:S02]  /*2180*/  IMAD.WIDE.U32 R16, R17, 0x4, R14.reuse ;  /* 0x0000000411107825 */ /* 0x100fe400078e000e */
[----:B------:R-:W2:Y:S02]  /*2190*/  LDG.E R26, desc[UR6][R26.64] ;  /* 0x000000061a1a7981 */ /* 0x000ea4000c1e1900 */
[C---:B------:R-:W-:Y:S02]  /*21a0*/  VIADD R19, R2.reuse, 0x300 ;  /* 0x0000030002137836 */ /* 0x040fe40000000000 */
[----:B------:R0:W3:Y:S01]  /*21b0*/  LDG.E R9, desc[UR6][R16.64] ;  /* 0x0000000610097981 */ /* 0x0000e2000c1e1900 */
[----:B------:R-:W-:-:S04]  /*21c0*/  IMAD.WIDE.U32 R28, R2, 0x4, R14 ;  /* 0x00000004021c7825 */ /* 0x000fc800078e000e */
[--C-:B------:R-:W-:Y:S02]  /*21d0*/  IMAD.WIDE.U32 R18, R19, 0x4, R14.reuse ;  /* 0x0000000413127825 */ /* 0x100fe400078e000e */
[----:B------:R-:W4:Y:S02]  /*21e0*/  LDG.E R28, desc[UR6][R28.64] ;  /* 0x000000061c1c7981 */ /* 0x000f24000c1e1900 */
[----:B------:R-:W-:Y:S02]  /*21f0*/  VIADD R21, R2, 0x400 ;  /* 0x0000040002157836 */ /* 0x000fe40000000000 */
[----:B------:R1:W5:Y:S02]  /*2200*/  LDG.E R8, desc[UR6][R18.64] ;  /* 0x0000000612087981 */ /* 0x000364000c1e1900 */
[----:B------:R-:W-:-:S04]  /*2210*/  IMAD.WIDE.U32 R20, R21, 0x4, R14 ;  /* 0x0000000415147825 */ /* 0x000fc800078e000e */
[C---:B------:R-:W-:Y:S01]  /*2220*/  VIADD R13, R2.reuse, 0x600 ;  /* 0x00000600020d7836 */ /* 0x040fe20000000000 */
[----:B------:R1:W4:Y:S01]  /*2230*/  LDG.E R11, desc[UR6][R20.64] ;  /* 0x00000006140b7981 */ /* 0x000322000c1e1900 */
[C---:B------:R-:W-:Y:S02]  /*2240*/  VIADD R23, R2.reuse, 0x500 ;  /* 0x0000050002177836 */ /* 0x040fe40000000000 */
[----:B0-----:R-:W-:Y:S02]  /*2250*/  VIADD R17, R2, 0x700 ;  /* 0x0000070002117836 */ /* 0x001fe40000000000 */
[----:B------:R-:W-:-:S04]  /*2260*/  IMAD.WIDE.U32 R12, R13, 0x4, R14 ;  /* 0x000000040d0c7825 */ /* 0x000fc800078e000e */
[--C-:B------:R-:W-:Y:S01]  /*2270*/  IMAD.WIDE.U32 R22, R23, 0x4, R14.reuse ;  /* 0x0000000417167825 */ /* 0x100fe200078e000e */
[----:B------:R-:W4:Y:S03]  /*2280*/  LDG.E R27, desc[UR6][R12.64] ;  /* 0x000000060c1b7981 */ /* 0x000f26000c1e1900 */
[C---:B-1----:R-:W-:Y:S01]  /*2290*/  VIADD R19, R2.reuse, 0x800 ;  /* 0x0000080002137836 */ /* 0x042fe20000000000 */
[----:B------:R0:W4:Y:S01]  /*22a0*/  LDG.E R24, desc[UR6][R22.64] ;  /* 0x0000000616187981 */ /* 0x000122000c1e1900 */
[----:B------:R-:W-:Y:S02]  /*22b0*/  VIADD R21, R2, 0x900 ;  /* 0x0000090002157836 */ /* 0x000fe40000000000 */
[----:B------:R-:W-:-:S04]  /*22c0*/  IMAD.WIDE.U32 R16, R17, 0x4, R14 ;  /* 0x0000000411107825 */ /* 0x000fc800078e000e */
[--C-:B------:R-:W-:Y:S01]  /*22d0*/  IMAD.WIDE.U32 R18, R19, 0x4, R14.reuse ;  /* 0x0000000413127825 */ /* 0x100fe200078e000e */
[----:B------:R1:W4:Y:S03]  /*22e0*/  LDG.E R7, desc[UR6][R16.64] ;  /* 0x0000000610077981 */ /* 0x000326000c1e1900 */
[----:B------:R-:W-:Y:S01]  /*22f0*/  IMAD.WIDE.U32 R20, R21, 0x4, R14 ;  /* 0x0000000415147825 */ /* 0x000fe200078e000e */
[----:B------:R1:W4:Y:S03]  /*2300*/  LDG.E R25, desc[UR6][R18.64] ;  /* 0x0000000612197981 */ /* 0x000326000c1e1900 */
[C---:B------:R-:W-:Y:S01]  /*2310*/  VIADD R29, R2.reuse, 0xb00 ;  /* 0x00000b00021d7836 */ /* 0x040fe20000000000 */
[----:B------:R-:W4:Y:S01]  /*2320*/  LDG.E R12, desc[UR6][R20.64] ;  /* 0x00000006140c7981 */ /* 0x000f22000c1e1900 */
[----:B0-----:R-:W-:-:S02]  /*2330*/  VIADD R23, R2, 0xa00 ;  /* 0x00000a0002177836 */ /* 0x001fc40000000000 */
[----:B-1----:R-:W-:-:S04]  /*2340*/  IMAD.WIDE.U32 R16, R29, 0x4, R14 ;  /* 0x000000041d107825 */ /* 0x002fc800078e000e */
[--C-:B------:R-:W-:Y:S01]  /*2350*/  IMAD.WIDE.U32 R22, R23, 0x4, R14.reuse ;  /* 0x0000000417167825 */ /* 0x100fe200078e000e */
[----:B------:R0:W4:Y:S03]  /*2360*/  LDG.E R29, desc[UR6][R16.64] ;  /* 0x00000006101d7981 */ /* 0x000126000c1e1900 */
[----:B------:R-:W-:Y:S01]  /*2370*/  VIADD R19, R2, 0xc00 ;  /* 0x00000c0002137836 */ /* 0x000fe20000000000 */
[----:B------:R1:W4:Y:S03]  /*2380*/  LDG.E R13, desc[UR6][R22.64] ;  /* 0x00000006160d7981 */ /* 0x000326000c1e1900 */
[----:B0-----:R-:W-:-:S04]  /*2390*/  IMAD.WIDE.U32 R16, R19, 0x4, R14 ;  /* 0x0000000413107825 */ /* 0x001fc800078e000e */
[C---:B------:R-:W-:Y:S02]  /*23a0*/  VIADD R19, R2.reuse, 0xd00 ;  /* 0x00000d0002137836 */ /* 0x040fe40000000000 */
[----:B------:R2:W4:Y:S01]  /*23b0*/  LDG.E R16, desc[UR6][R16.64] ;  /* 0x0000000610107981 */ /* 0x000522000c1e1900 */
[----:B-1----:R-:W-:Y:S02]  /*23c0*/  VIADD R23, R2, 0xf00 ;  /* 0x00000f0002177836 */ /* 0x002fe40000000000 */
[----:B------:R-:W-:-:S04]  /*23d0*/  IMAD.WIDE.U32 R18, R19, 0x4, R14 ;  /* 0x0000000413127825 */ /* 0x000fc800078e000e */
[--C-:B------:R-:W-:Y:S02]  /*23e0*/  IMAD.WIDE.U32 R22, R23, 0x4, R14.reuse ;  /* 0x0000000417167825 */ /* 0x100fe400078e000e */
[----:B------:R3:W4:Y:S02]  /*23f0*/  LDG.E R18, desc[UR6][R18.64] ;  /* 0x0000000612127981 */ /* 0x000724000c1e1900 */
[----:B------:R-:W-:Y:S02]  /*2400*/  VIADD R21, R2, 0xe00 ;  /* 0x00000e0002157836 */ /* 0x000fe40000000000 */
[----:B------:R-:W4:Y:S02]  /*2410*/  LDG.E R22, desc[UR6][R22.64] ;  /* 0x0000000616167981 */ /* 0x000f24000c1e1900 */
[----:B------:R-:W-:-:S06]  /*2420*/  IMAD.WIDE.U32 R20, R21, 0x4, R14 ;  /* 0x0000000415147825 */ /* 0x000fcc00078e000e */
[----:B------:R0:W4:Y:S01]  /*2430*/  LDG.E R20, desc[UR6][R20.64] ;  /* 0x0000000614147981 */ /* 0x000122000c1e1900 */
[----:B------:R-:W-:-:S05]  /*2440*/  VIADD R10, R10, 0x10 ;  /* 0x000000100a0a7836 */ /* 0x000fca0000000000 */
[----:B------:R-:W-:Y:S01]  /*2450*/  ISETP.NE.AND P0, PT, R10, RZ, PT ;  /* 0x000000ff0a00720c */ /* 0x000fe20003f05270 */
[----:B------:R-:W-:Y:S02]  /*2460*/  VIADD R6, R6, 0x1000 ;  /* 0x0000100006067836 */ /* 0x000fe40000000000 */
[----:B------:R-:W-:Y:S01]  /*2470*/  VIADD R2, R2, 0x1000 ;  /* 0x0000100002027836 */ /* 0x000fe20000000000 */
[----:B--2---:R-:W-:Y:S02]  /*2480*/  IABS R17, R26 ;  /* 0x0000001a00117213 */ /* 0x004fe40000000000 */
[----:B---3--:R-:W-:Y:S02]  /*2490*/  IABS R19, R9 ;  /* 0x0000000900137213 */ /* 0x008fe40000000000 */
[----:B------:R-:W-:-:S03]  /*24a0*/  I2FP.F32.S32 R9, R17 ;  /* 0x0000001100097245 */ /* 0x000fc60000201400 */
[----:B------:R-:W-:Y:S01]  /*24b0*/  IMAD.MOV.U32 R17, RZ, RZ, R19 ;  /* 0x000000ffff117224 */ /* 0x000fe200078e0013 */
[----:B-----5:R-:W-:-:S04]  /*24c0*/  IABS R19, R8 ;  /* 0x0000000800137213 */ /* 0x020fc80000000000 */
[----:B------:R-:W-:Y:S01]  /*24d0*/  I2FP.F32.S32 R8, R17 ;  /* 0x0000001100087245 */ /* 0x000fe20000201400 */
[----:B------:R-:W-:Y:S01]  /*24e0*/  IMAD.MOV.U32 R17, RZ, RZ, R19 ;  /* 0x000000ffff117224 */ /* 0x000fe200078e0013 */
[----:B----4-:R-:W-:Y:S02]  /*24f0*/  IABS R19, R11 ;  /* 0x0000000b00137213 */ /* 0x010fe40000000000 */
[----:B------:R-:W-:Y:S02]  /*2500*/  IABS R28, R28 ;  /* 0x0000001c001c7213 */ /* 0x000fe40000000000 */
[----:B------:R-:W-:Y:S01]  /*2510*/  I2FP.F32.S32 R11, R17 ;  /* 0x00000011000b7245 */ /* 0x000fe20000201400 */
[----:B------:R-:W-:Y:S01]  /*2520*/  IMAD.MOV.U32 R17, RZ, RZ, R19 ;  /* 0x000000ffff117224 */ /* 0x000fe200078e0013 */
[----:B------:R-:W-:Y:S02]  /*2530*/  I2FP.F32.S32 R26, R28 ;  /* 0x0000001c001a7245 */ /* 0x000fe40000201400 */
[----:B------:R-:W-:Y:S01]  /*2540*/  IABS R19, R27 ;  /* 0x0000001b00137213 */ /* 0x000fe20000000000 */
[----:B------:R-:W-:Y:S01]  /*2550*/  F2I.TRUNC.NTZ R9, R9 ;  /* 0x0000000900097305 */ /* 0x000fe2000020f100 */
[----:B------:R-:W-:-:S02]  /*2560*/  IABS R28, R7 ;  /* 0x00000007001c7213 */ /* 0x000fc40000000000 */
[----:B------:R-:W-:Y:S02]  /*2570*/  I2FP.F32.S32 R7, R19 ;  /* 0x0000001300077245 */ /* 0x000fe40000201400 */
[----:B------:R-:W-:Y:S02]  /*2580*/  IABS R19, R25 ;  /* 0x0000001900137213 */ /* 0x000fe40000000000 */
[----:B0-----:R-:W-:Y:S02]  /*2590*/  IABS R21, R12 ;  /* 0x0000000c00157213 */ /* 0x001fe40000000000 */
[----:B------:R-:W-:Y:S01]  /*25a0*/  I2FP.F32.S32 R12, R19 ;  /* 0x00000013000c7245 */ /* 0x000fe20000201400 */
[----:B------:R-:W0:Y:S02]  /*25b0*/  F2I.TRUNC.NTZ R26, R26 ;  /* 0x0000001a001a7305 */ /* 0x000e24000020f100 */
[----:B------:R-:W-:Y:S01]  /*25c0*/  IMAD.MOV.U32 R19, RZ, RZ, R21 ;  /* 0x000000ffff137224 */ /* 0x000fe200078e0015 */
[----:B------:R-:W-:-:S02]  /*25d0*/  IABS R24, R24 ;  /* 0x0000001800187213 */ /* 0x000fc40000000000 */
[----:B------:R-:W-:-:S03]  /*25e0*/  IABS R21, R13 ;  /* 0x0000000d00157213 */ /* 0x000fc60000000000 */
[----:B------:R-:W-:Y:S01]  /*25f0*/  F2I.TRUNC.NTZ R8, R8 ;  /* 0x0000000800087305 */ /* 0x000fe2000020f100 */
[----:B------:R-:W-:Y:S02]  /*2600*/  I2FP.F32.S32 R13, R19 ;  /* 0x00000013000d7245 */ /* 0x000fe40000201400 */
[----:B------:R-:W-:Y:S01]  /*2610*/  I2FP.F32.S32 R17, R17 ;  /* 0x0000001100117245 */ /* 0x000fe20000201400 */
[----:B------:R-:W-:Y:S01]  /*2620*/  IMAD.MOV.U32 R19, RZ, RZ, R21 ;  /* 0x000000ffff137224 */ /* 0x000fe200078e0015 */
[----:B------:R-:W-:Y:S02]  /*2630*/  I2FP.F32.S32 R24, R24 ;  /* 0x0000001800187245 */ /* 0x000fe40000201400 */
[----:B------:R-:W-:Y:S01]  /*2640*/  IABS R21, R29 ;  /* 0x0000001d00157213 */ /* 0x000fe20000000000 */
[----:B------:R-:W1:Y:S01]  /*2650*/  F2I.TRUNC.NTZ R11, R11 ;  /* 0x0000000b000b7305 */ /* 0x000e62000020f100 */
[----:B------:R-:W-:Y:S02]  /*2660*/  IABS R23, R16 ;  /* 0x0000001000177213 */ /* 0x000fe40000000000 */
[----:B------:R-:W-:-:S02]  /*2670*/  I2FP.F32.S32 R28, R28 ;  /* 0x0000001c001c7245 */ /* 0x000fc40000201400 */
[----:B------:R-:W-:Y:S01]  /*2680*/  I2FP.F32.S32 R16, R21 ;  /* 0x0000001500107245 */ /* 0x000fe20000201400 */
[----:B------:R-:W-:Y:S02]  /*2690*/  IMAD.MOV.U32 R21, RZ, RZ, R23 ;  /* 0x000000ffff157224 */ /* 0x000fe400078e0017 */
[----:B------:R-:W-:Y:S01]  /*26a0*/  F2I.TRUNC.NTZ R17, R17 ;  /* 0x0000001100117305 */ /* 0x000fe2000020f100 */
[----:B------:R-:W-:-:S07]  /*26b0*/  IABS R23, R18 ;  /* 0x0000001200177213 */ /* 0x000fce0000000000 */
[----:B------:R-:W2:Y:S01]  /*26c0*/  F2I.TRUNC.NTZ R24, R24 ;  /* 0x0000001800187305 */ /* 0x000ea2000020f100 */
[----:B------:R-:W-:Y:S01]  /*26d0*/  I2FP.F32.S32 R18, R21 ;  /* 0x0000001500127245 */ /* 0x000fe20000201400 */
[----:B------:R-:W-:Y:S01]  /*26e0*/  IMAD.MOV.U32 R21, RZ, RZ, R23 ;  /* 0x000000ffff157224 */ /* 0x000fe200078e0017 */
[----:B0-----:R-:W-:Y:S02]  /*26f0*/  VIMNMX3 R9, R5, R26, R9, !PT ;  /* 0x0000001a0509720f */ /* 0x001fe40007800109 */
[----:B------:R-:W-:-:S03]  /*2700*/  IABS R22, R22 ;  /* 0x0000001600167213 */ /* 0x000fc60000000000 */
[----:B------:R-:W-:Y:S01]  /*2710*/  F2I.TRUNC.NTZ R7, R7 ;  /* 0x0000000700077305 */ /* 0x000fe2000020f100 */
[----:B------:R-:W-:Y:S02]  /*2720*/  I2FP.F32.S32 R19, R19 ;  /* 0x0000001300137245 */ /* 0x000fe40000201400 */
[----:B-1----:R-:W-:-:S05]  /*2730*/  VIMNMX3 R8, R9, R8, R11, !PT ;  /* 0x000000080908720f */ /* 0x002fca000780010b */
[----:B------:R-:W0:Y:S01]  /*2740*/  F2I.TRUNC.NTZ R28, R28 ;  /* 0x0000001c001c7305 */ /* 0x000e22000020f100 */
[----:B------:R-:W-:Y:S01]  /*2750*/  IMAD.MOV.U32 R9, RZ, RZ, R22 ;  /* 0x000000ffff097224 */ /* 0x000fe200078e0016 */
[----:B------:R-:W-:Y:S02]  /*2760*/  I2FP.F32.S32 R21, R21 ;  /* 0x0000001500157245 */ /* 0x000fe40000201400 */
[----:B------:R-:W-:-:S04]  /*2770*/  IABS R20, R20 ;  /* 0x0000001400147213 */ /* 0x000fc80000000000 */
[----:B------:R-:W-:Y:S01]  /*2780*/  F2I.TRUNC.NTZ R12, R12 ;  /* 0x0000000c000c7305 */ /* 0x000fe2000020f100 */
[----:B------:R-:W-:-:S07]  /*2790*/  I2FP.F32.S32 R9, R9 ;  /* 0x0000000900097245 */ /* 0x000fce0000201400 */
[----:B------:R-:W1:Y:S01]  /*27a0*/  F2I.TRUNC.NTZ R13, R13 ;  /* 0x0000000d000d7305 */ /* 0x000e62000020f100 */
[----:B--2---:R-:W-:Y:S02]  /*27b0*/  VIMNMX3 R8, R8, R17, R24, !PT ;  /* 0x000000110808720f */ /* 0x004fe40007800118 */
[----:B------:R-:W-:-:S05]  /*27c0*/  I2FP.F32.S32 R5, R20 ;  /* 0x0000001400057245 */ /* 0x000fca0000201400 */
        /* <DEDUP_REMOVED lines=13> */
.L_x_227:
[----:B------:R-:W-:-:S07]  /*28a0*/  VIADD R6, R6, 0xfffff800 ;  /* 0xfffff80006067836 */ /* 0x000fce0000000000 */
.L_x_226:
[----:B------:R-:W-:Y:S05]  /*28b0*/  BSYNC.RECONVERGENT B2 ;  /* 0x0000000000027941 */ /* 0x000fea0003800200 */
.L_x_225:
[----:B------:R-:W-:-:S13]  /*28c0*/  ISETP.NE.AND P0, PT, R4, RZ, PT ;  /* 0x000000ff0400720c */ /* 0x000fda0003f05270 */
[----:B------:R-:W-:Y:S05]  /*28d0*/  @!P0 BRA `(.L_x_224) ;  /* 0x0000000400b08947 */ /* 0x000fea0003800000 */
[----:B------:R-:W-:Y:S01]  /*28e0*/  ISETP.GE.U32.AND P0, PT, R4, 0x8, PT ;  /* 0x000000080400780c */ /* 0x000fe20003f06070 */
[----:B------:R-:W-:Y:S01]  /*28f0*/  BSSY.RECONVERGENT B2, `(.L_x_229) ;  /* 0x000003b000027945 */ /* 0x000fe20003800200 */
[----:B------:R-:W-:-:S04]  /*2900*/  LOP3.LUT R16, R3, 0x7, RZ, 0xc0, !PT ;  /* 0x0000000703107812 */ /* 0x000fc800078ec0ff */
[----:B------:R-:W-:-:S07]  /*2910*/  ISETP.NE.AND P1, PT, R16, RZ, PT ;  /* 0x000000ff1000720c */ /* 0x000fce0003f25270 */
[----:B------:R-:W-:Y:S06]  /*2920*/  @!P0 BRA `(.L_x_230) ;  /* 0x0000000000dc8947 */ /* 0x000fec0003800000 */
[----:B------:R-:W-:-:S04]  /*2930*/  VIADD R7, R6, UR4 ;  /* 0x0000000406077c36 */ /* 0x000fc80008000000 */
[C---:B------:R-:W-:Y:S02]  /*2940*/  VIADD R13, R7.reuse, 0x100 ;  /* 0x00000100070d7836 */ /* 0x040fe40000000000 */
[----:B------:R-:W-:Y:S02]  /*2950*/  VIADD R19, R7, 0x200 ;  /* 0x0000020007137836 */ /* 0x000fe40000000000 */
[----:B------:R-:W-:-:S04]  /*2960*/  IMAD.WIDE.U32 R12, R13, 0x4, R14 ;  /* 0x000000040d0c7825 */ /* 0x000fc800078e000e */
[----:B------:R-:W-:Y:S01]  /*2970*/  VIADD R25, R7, 0x500 ;  /* 0x0000050007197836 */ /* 0x000fe20000000000 */
[----:B------:R0:W2:Y:S01]  /*2980*/  LDG.E R4, desc[UR6][R12.64] ;  /* 0x000000060c047981 */ /* 0x0000a2000c1e1900 */
[----:B------:R-:W-:-:S04]  /*2990*/  IMAD.WIDE.U32 R18, R19, 0x4, R14 ;  /* 0x0000000413127825 */ /* 0x000fc800078e000e */
[C-C-:B------:R-:W-:Y:S01]  /*29a0*/  IMAD.WIDE.U32 R10, R7.reuse, 0x4, R14.reuse ;  /* 0x00000004070a7825 */ /* 0x140fe200078e000e */
[----:B------:R1:W3:Y:S03]  /*29b0*/  LDG.E R8, desc[UR6][R18.64] ;  /* 0x0000000612087981 */ /* 0x0002e6000c1e1900 */
[C---:B0-----:R-:W-:Y:S01]  /*29c0*/  VIADD R13, R7.reuse, 0x600 ;  /* 0x00000600070d7836 */ /* 0x041fe20000000000 */
[----:B------:R-:W4:Y:S01]  /*29d0*/  LDG.E R2, desc[UR6][R10.64] ;  /* 0x000000060a027981 */ /* 0x000f22000c1e1900 */
[----:B------:R-:W-:Y:S02]  /*29e0*/  VIADD R21, R7, 0x300 ;  /* 0x0000030007157836 */ /* 0x000fe40000000000 */
[----:B------:R-:W-:-:S04]  /*29f0*/  IMAD.WIDE.U32 R12, R13, 0x4, R14 ;  /* 0x000000040d0c7825 */ /* 0x000fc800078e000e */
[--C-:B------:R-:W-:Y:S02]  /*2a00*/  IMAD.WIDE.U32 R24, R25, 0x4, R14.reuse ;  /* 0x0000000419187825 */ /* 0x100fe400078e000e */
[----:B------:R-:W5:Y:S02]  /*2a10*/  LDG.E R12, desc[UR6][R12.64] ;  /* 0x000000060c0c7981 */ /* 0x000f64000c1e1900 */
[----:B-1----:R-:W-:Y:S02]  /*2a20*/  VIADD R19, R7, 0x700 ;  /* 0x0000070007137836 */ /* 0x002fe40000000000 */
[--C-:B------:R-:W-:Y:S01]  /*2a30*/  IMAD.WIDE.U32 R20, R21, 0x4, R14.reuse ;  /* 0x0000000415147825 */ /* 0x100fe200078e000e */
[----:B------:R-:W5:Y:S03]  /*2a40*/  LDG.E R11, desc[UR6][R24.64] ;  /* 0x00000006180b7981 */ /* 0x000f66000c1e1900 */
[----:B------:R-:W-:Y:S01]  /*2a50*/  VIADD R23, R7, 0x400 ;  /* 0x0000040007177836 */ /* 0x000fe20000000000 */
[----:B------:R-:W5:Y:S01]  /*2a60*/  LDG.E R9, desc[UR6][R20.64] ;  /* 0x0000000614097981 */ /* 0x000f62000c1e1900 */
[----:B------:R-:W-:-:S04]  /*2a70*/  IMAD.WIDE.U32 R18, R19, 0x4, R14 ;  /* 0x0000000413127825 */ /* 0x000fc800078e000e */
[----:B------:R-:W-:Y:S01]  /*2a80*/  IMAD.WIDE.U32 R22, R23, 0x4, R14 ;  /* 0x0000000417167825 */ /* 0x000fe200078e000e */
[----:B------:R-:W5:Y:S04]  /*2a90*/  LDG.E R7, desc[UR6][R18.64] ;  /* 0x0000000612077981 */ /* 0x000f68000c1e1900 */
[----:B------:R-:W5:Y:S01]  /*2aa0*/  LDG.E R10, desc[UR6][R22.64] ;  /* 0x00000006160a7981 */ /* 0x000f62000c1e1900 */
[----:B------:R-:W-:Y:S01]  /*2ab0*/  VIADD R6, R6, 0x800 ;  /* 0x0000080006067836 */ /* 0x000fe20000000000 */
[----:B--2---:R-:W-:-:S04]  /*2ac0*/  IABS R4, R4 ;  /* 0x0000000400047213 */ /* 0x004fc80000000000 */
[----:B------:R-:W-:Y:S02]  /*2ad0*/  I2FP.F32.S32 R4, R4 ;  /* 0x0000000400047245 */ /* 0x000fe40000201400 */
[----:B---3--:R-:W-:Y:S02]  /*2ae0*/  IABS R8, R8 ;  /* 0x0000000800087213 */ /* 0x008fe40000000000 */
[----:B----4-:R-:W-:-:S04]  /*2af0*/  IABS R2, R2 ;  /* 0x0000000200027213 */ /* 0x010fc80000000000 */
[----:B------:R-:W-:Y:S02]  /*2b00*/  I2FP.F32.S32 R2, R2 ;  /* 0x0000000200027245 */ /* 0x000fe40000201400 */
[----:B-----5:R-:W-:Y:S02]  /*2b10*/  IABS R17, R12 ;  /* 0x0000000c00117213 */ /* 0x020fe40000000000 */
[----:B------:R-:W-:Y:S02]  /*2b20*/  IABS R13, R11 ;  /* 0x0000000b000d7213 */ /* 0x000fe40000000000 */
[----:B------:R-:W-:Y:S02]  /*2b30*/  IABS R9, R9 ;  /* 0x0000000900097213 */ /* 0x000fe40000000000 */
[----:B------:R-:W-:Y:S01]  /*2b40*/  I2FP.F32.S32 R12, R13 ;  /* 0x0000000d000c7245 */ /* 0x000fe20000201400 */
[----:B------:R-:W-:Y:S01]  /*2b50*/  IMAD.MOV.U32 R13, RZ, RZ, R17 ;  /* 0x000000ffff0d7224 */ /* 0x000fe200078e0011 */
[----:B------:R-:W-:-:S02]  /*2b60*/  I2FP.F32.S32 R8, R8 ;  /* 0x0000000800087245 */ /* 0x000fc40000201400 */
[----:B------:R-:W-:Y:S02]  /*2b70*/  IABS R17, R7 ;  /* 0x0000000700117213 */ /* 0x000fe40000000000 */
[----:B------:R-:W-:Y:S01]  /*2b80*/  I2FP.F32.S32 R9, R9 ;  /* 0x0000000900097245 */ /* 0x000fe20000201400 */
[----:B------:R-:W-:Y:S01]  /*2b90*/  F2I.TRUNC.NTZ R2, R2 ;  /* 0x0000000200027305 */ /* 0x000fe2000020f100 */
[----:B------:R-:W-:Y:S02]  /*2ba0*/  IABS R10, R10 ;  /* 0x0000000a000a7213 */ /* 0x000fe40000000000 */
        /* <DEDUP_REMOVED lines=15> */
.L_x_230:
[----:B------:R-:W-:Y:S05]  /*2ca0*/  BSYNC.RECONVERGENT B2 ;  /* 0x0000000000027941 */ /* 0x000fea0003800200 */
.L_x_229:
        /* <DEDUP_REMOVED lines=8> */
[----:B------:R-:W-:-:S04]  /*2d30*/  IMAD.WIDE.U32 R8, R7, 0x4, R14 ;  /* 0x0000000407087825 */ /* 0x000fc800078e000e */
[--C-:B------:R-:W-:Y:S02]  /*2d40*/  IMAD.WIDE.U32 R10, R11, 0x4, R14.reuse ;  /* 0x000000040b0a7825 */ /* 0x100fe400078e000e */
[----:B------:R-:W2:Y:S02]  /*2d50*/  LDG.E R8, desc[UR6][R8.64] ;  /* 0x0000000608087981 */ /* 0x000ea4000c1e1900 */
[C---:B------:R-:W-:Y:S02]  /*2d60*/  VIADD R13, R7.reuse, 0x200 ;  /* 0x00000200070d7836 */ /* 0x040fe40000000000 */
[----:B------:R-:W-:Y:S01]  /*2d70*/  VIADD R17, R7, 0x300 ;  /* 0x0000030007117836 */ /* 0x000fe20000000000 */
[----:B------:R-:W3:Y:S01]  /*2d80*/  LDG.E R10, desc[UR6][R10.64] ;  /* 0x000000060a0a7981 */ /* 0x000ee2000c1e1900 */
[----:B------:R-:W-:-:S04]  /*2d90*/  IMAD.WIDE.U32 R12, R13, 0x4, R14 ;  /* 0x000000040d0c7825 */ /* 0x000fc800078e000e */
[----:B------:R-:W-:Y:S02]  /*2da0*/  IMAD.WIDE.U32 R16, R17, 0x4, R14 ;  /* 0x0000000411107825 */ /* 0x000fe400078e000e */
[----:B------:R-:W4:Y:S04]  /*2db0*/  LDG.E R12, desc[UR6][R12.64] ;  /* 0x000000060c0c7981 */ /* 0x000f28000c1e1900 */
[----:B------:R-:W5:Y:S01]  /*2dc0*/  LDG.E R16, desc[UR6][R16.64] ;  /* 0x0000000610107981 */ /* 0x000f62000c1e1900 */
[----:B------:R-:W-:Y:S01]  /*2dd0*/  VIADD R6, R6, 0x400 ;  /* 0x0000040006067836 */ /* 0x000fe20000000000 */
[----:B--2---:R-:W-:-:S04]  /*2de0*/  IABS R2, R8 ;  /* 0x0000000800027213 */ /* 0x004fc80000000000 */
[----:B------:R-:W-:Y:S02]  /*2df0*/  I2FP.F32.S32 R2, R2 ;  /* 0x0000000200027245 */ /* 0x000fe40000201400 */
[----:B---3--:R-:W-:-:S04]  /*2e00*/  IABS R4, R10 ;  /* 0x0000000a00047213 */ /* 0x008fc80000000000 */
[----:B------:R-:W-:Y:S01]  /*2e10*/  I2FP.F32.S32 R4, R4 ;  /* 0x0000000400047245 */ /* 0x000fe20000201400 */
[----:B------:R-:W-:Y:S01]  /*2e20*/  F2I.TRUNC.NTZ R2, R2 ;  /* 0x0000000200027305 */ /* 0x000fe2000020f100 */
[----:B----4-:R-:W-:Y:S02]  /*2e30*/  IABS R7, R12 ;  /* 0x0000000c00077213 */ /* 0x010fe40000000000 */
[----:B-----5:R-:W-:Y:S02]  /*2e40*/  IABS R8, R16 ;  /* 0x0000001000087213 */ /* 0x020fe40000000000 */
[----:B------:R-:W-:-:S03]  /*2e50*/  I2FP.F32.S32 R7, R7 ;  /* 0x0000000700077245 */ /* 0x000fc60000201400 */
[----:B------:R-:W0:Y:S01]  /*2e60*/  F2I.TRUNC.NTZ R4, R4 ;  /* 0x0000000400047305 */ /* 0x000e22000020f100 */
[----:B------:R-:W-:-:S07]  /*2e70*/  I2FP.F32.S32 R8, R8 ;  /* 0x0000000800087245 */ /* 0x000fce0000201400 */
[----:B------:R-:W-:Y:S01]  /*2e80*/  F2I.TRUNC.NTZ R7, R7 ;  /* 0x0000000700077305 */ /* 0x000fe2000020f100 */
[----:B0-----:R-:W-:-:S07]  /*2e90*/  VIMNMX3 R2, R5, R2, R4, !PT ;  /* 0x000000020502720f */ /* 0x001fce0007800104 */
[----:B------:R-:W0:Y:S02]  /*2ea0*/  F2I.TRUNC.NTZ R8, R8 ;  /* 0x0000000800087305 */ /* 0x000e24000020f100 */
[----:B0-----:R-:W-:-:S07]  /*2eb0*/  VIMNMX3 R5, R2, R7, R8, !PT ;  /* 0x000000070205720f */ /* 0x001fce0007800108 */
.L_x_232:
[----:B------:R-:W-:Y:S05]  /*2ec0*/  BSYNC.RECONVERGENT B2 ;  /* 0x0000000000027941 */ /* 0x000fea0003800200 */
.L_x_231:
[----:B------:R-:W-:Y:S05]  /*2ed0*/  @!P1 BRA `(.L_x_224) ;  /* 0x0000000000309947 */ /* 0x000fea0003800000 */
[----:B------:R-:W-:Y:S02]  /*2ee0*/  VIADD R7, R6, UR4 ;  /* 0x0000000406077c36 */ /* 0x000fe40008000000 */
[----:B------:R-:W-:-:S07]  /*2ef0*/  IMAD.MOV R4, RZ, RZ, -R3 ;  /* 0x000000ffff047224 */ /* 0x000fce00078e0a03 */
.L_x_233:
[----:B------:R-:W-:-:S06]  /*2f00*/  IMAD.WIDE.U32 R2, R7, 0x4, R14 ;  /* 0x0000000407027825 */ /* 0x000fcc00078e000e */
[----:B------:R-:W2:Y:S01]  /*2f10*/  LDG.E R2, desc[UR6][R2.64] ;  /* 0x0000000602027981 */ /* 0x000ea2000c1e1900 */
[----:B------:R-:W-:Y:S02]  /*2f20*/  VIADD R4, R4, 0x1 ;  /* 0x0000000104047836 */ /* 0x000fe40000000000 */
[----:B------:R-:W-:-:S03]  /*2f30*/  VIADD R7, R7, 0x100 ;  /* 0x0000010007077836 */ /* 0x000fc60000000000 */
[----:B------:R-:W-:Y:S02]  /*2f40*/  ISETP.NE.AND P0, PT, R4, RZ, PT ;  /* 0x000000ff0400720c */ /* 0x000fe40003f05270 */
[----:B--2---:R-:W-:-:S04]  /*2f50*/  IABS R6, R2 ;  /* 0x0000000200067213 */ /* 0x004fc80000000000 */
[----:B------:R-:W-:-:S06]  /*2f60*/  I2FP.F32.S32 R6, R6 ;  /* 0x0000000600067245 */ /* 0x000fcc0000201400 */
[----:B------:R-:W0:Y:S02]  /*2f70*/  F2I.TRUNC.NTZ R6, R6 ;  /* 0x0000000600067305 */ /* 0x000e24000020f100 */
[----:B0-----:R-:W-:Y:S01]  /*2f80*/  VIMNMX R5, PT, PT, R6, R5, !PT ;  /* 0x0000000506057248 */ /* 0x001fe20007fe0100 */
[----:B------:R-:W-:Y:S06]  /*2f90*/  @P0 BRA `(.L_x_233) ;  /* 0xfffffffc00d80947 */ /* 0x000fec000383ffff */
.L_x_224:
[----:B------:R-:W-:Y:S05]  /*2fa0*/  BSYNC.RECONVERGENT B1 ;  /* 0x0000000000017941 */ /* 0x000fea0003800200 */
.L_x_222:
        /* <DEDUP_REMOVED lines=38> */
.L_x_220:
[----:B------:R-:W-:Y:S05]  /*3210*/  BSYNC.RECONVERGENT B0 ;  /* 0x0000000000007941 */ /* 0x000fea0003800200 */
.L_x_205:
        /* <DEDUP_REMOVED lines=8> */
.L_x_234:
        /* <DEDUP_REMOVED lines=14> */
.L_x_297:


//--------------------- .text._ZN3cub18CUB_300001_SM_10006detail11EmptyKernelIvEEvv --------------------------
	.section	.text._ZN3cub18CUB_300001_SM_10006detail11EmptyKernelIvEEvv,"ax",@progbits
	.align	128
        .global         _ZN3cub18CUB_300001_SM_10006detail11EmptyKernelIvEEvv
        .type           _ZN3cub18CUB_300001_SM_10006detail11EmptyKernelIvEEvv,@function
        .size           _ZN3cub18CUB_300001_SM_10006detail11EmptyKernelIvEEvv,(.L_x_298 - _ZN3cub18CUB_300001_SM_10006detail11EmptyKernelIvEEvv)
        .other          _ZN3cub18CUB_300001_SM_10006detail11EmptyKernelIvEEvv,@"STO_CUDA_ENTRY STV_DEFAULT"
_ZN3cub18CUB_300001_SM_10006detail11EmptyKernelIvEEvv:
.text._ZN3cub18CUB_300001_SM_10006detail11EmptyKernelIvEEvv:
[----:B------:R-:W-:Y:S01]  /*0000*/  LDC R1, c[0x0][0x37c] ;  /* 0x0000df00ff017b82 */ /* 0x000fe20000000800 */
[----:B------:R-:W-:Y:S05]  /*0010*/  EXIT ;  /* 0x000000000000794d */ /* 0x000fea0003800000 */
.L_x_235:
        /* <DEDUP_REMOVED lines=14> */
.L_x_298:


//--------------------- .text._Z20decmpressAndMultiplyPiPajjfPKjahPKhS4_Ptj --------------------------
	.section	.text._Z20decmpressAndMultiplyPiPajjfPKjahPKhS4_Ptj,"ax",@progbits
	.align	128
        .global         _Z20decmpressAndMultiplyPiPajjfPKjahPKhS4_Ptj
        .type           _Z20decmpressAndMultiplyPiPajjfPKjahPKhS4_Ptj,@function
        .size           _Z20decmpressAndMultiplyPiPajjfPKjahPKhS4_Ptj,(.L_x_299 - _Z20decmpressAndMultiplyPiPajjfPKjahPKhS4_Ptj)
        .other          _Z20decmpressAndMultiplyPiPajjfPKjahPKhS4_Ptj,@"STO_CUDA_ENTRY STV_DEFAULT"
_Z20decmpressAndMultiplyPiPajjfPKjahPKhS4_Ptj:
.text._Z20decmpressAndMultiplyPiPajjfPKjahPKhS4_Ptj:
[----:B------:R-:W0:Y:S01]  /*0000*/  LDC R1, c[0x0][0x37c] ;  /* 0x0000df00ff017b82 */ /* 0x000e220000000800 */
[----:B------:R-:W1:Y:S01]  /*0010*/  S2R R0, SR_TID.X ;  /* 0x0000000000007919 */ /* 0x000e620000002100 */
[----:B------:R-:W2:Y:S01]  /*0020*/  LDCU UR8, c[0x0][0x394] ;  /* 0x00007280ff0877ac */ /* 0x000ea20008000800 */
[----:B0-----:R-:W-:Y:S01]  /*0030*/  VIADD R1, R1, 0xffffffb0 ;  /* 0xffffffb001017836 */ /* 0x001fe20000000000 */
[----:B------:R-:W-:Y:S01]  /*0040*/  BSSY.RECONVERGENT B0, `(.L_x_236) ;  /* 0x0000063000007945 */ /* 0x000fe20003800200 */
[----:B------:R-:W0:Y:S01]  /*0050*/  S2R R23, SR_CTAID.X ;  /* 0x0000000000177919 */ /* 0x000e220000002500 */
[----:B------:R-:W3:Y:S01]  /*0060*/  LDCU UR4, c[0x0][0x2f8] ;  /* 0x00005f00ff0477ac */ /* 0x000ee20008000800 */
[----:B------:R-:W4:Y:S01]  /*0070*/  LDCU UR5, c[0x0][0x2fc] ;  /* 0x00005f80ff0577ac */ /* 0x000f220008000800 */
[----:B------:R-:W0:Y:S01]  /*0080*/  LDCU UR7, c[0x0][0x360] ;  /* 0x00006c00ff0777ac */ /* 0x000e220008000800 */
[----:B------:R-:W0:Y:S01]  /*0090*/  LDCU.64 UR10, c[0x0][0x358] ;  /* 0x00006b00ff0a77ac */ /* 0x000e220008000a00 */
[----:B--2---:R-:W-:Y:S01]  /*00a0*/  USHF.R.U32.HI UR6, URZ, 0x4, UR8 ;  /* 0x00000004ff067899 */ /* 0x004fe20008011608 */
[----:B---3--:R-:W-:-:S05]  /*00b0*/  IADD3 R2, P1, PT, R1, UR4, RZ ;  /* 0x0000000401027c10 */ /* 0x008fca000ff3e0ff */
[----:B----4-:R-:W-:Y:S01]  /*00c0*/  IMAD.X R3, RZ, RZ, UR5, P1 ;  /* 0x00000005ff037e24 */ /* 0x010fe200088e06ff */
[C---:B-1----:R-:W-:Y:S02]  /*00d0*/  ISETP.GE.U32.AND P0, PT, R0.reuse, UR6, PT ;  /* 0x0000000600007c0c */ /* 0x042fe4000bf06070 */
[----:B------:R-:W-:Y:S01]  /*00e0*/  LOP3.LUT R22, R0, 0x1f, RZ, 0xc0, !PT ;  /* 0x0000001f00167812 */ /* 0x000fe200078ec0ff */
[----:B0-----:R-:W-:-:S05]  /*00f0*/  IMAD R23, R23, UR7, R0 ;  /* 0x0000000717177c24 */ /* 0x001fca000f8e0200 */
[----:B------:R-:W-:-:S05]  /*0100*/  SHF.R.U32.HI R23, RZ, 0x5, R23 ;  /* 0x00000005ff177819 */ /* 0x000fca0000011617 */
[----:B------:R-:W-:Y:S05]  /*0110*/  @P0 BRA `(.L_x_237) ;  /* 0x0000000400540947 */ /* 0x000fea0003800000 */
[----:B------:R-:W0:Y:S01]  /*0120*/  I2F.U32.RP R9, UR7 ;  /* 0x0000000700097d06 */ /* 0x000e220008209000 */
[----:B------:R-:W-:Y:S01]  /*0130*/  IADD3 R6, PT, PT, R0, UR7, RZ ;  /* 0x0000000700067c10 */ /* 0x000fe2000fffe0ff */
[----:B------:R-:W-:Y:S01]  /*0140*/  BSSY.RECONVERGENT B1, `(.L_x_238) ;  /* 0x0000030000017945 */ /* 0x000fe20003800200 */
[----:B------:R-:W-:Y:S01]  /*0150*/  ISETP.NE.U32.AND P2, PT, RZ, UR7, PT ;  /* 0x00000007ff007c0c */ /* 0x000fe2000bf45070 */
[----:B------:R-:W-:Y:S01]  /*0160*/  IMAD.MOV.U32 R25, RZ, RZ, R0 ;  /* 0x000000ffff197224 */ /* 0x000fe200078e0000 */
[C---:B------:R-:W-:Y:S02]  /*0170*/  ISETP.GE.U32.AND P0, PT, R6.reuse, UR6, PT ;  /* 0x0000000606007c0c */ /* 0x040fe4000bf06070 */
[----:B------:R-:W-:Y:S02]  /*0180*/  VIMNMX.U32 R7, PT, PT, R6, UR6, !PT ;  /* 0x0000000606077c48 */ /* 0x000fe4000ffe0000 */
[----:B------:R-:W-:-:S04]  /*0190*/  SEL R8, RZ, 0x1, P0 ;  /* 0x00000001ff087807 */ /* 0x000fc80000000000 */
[----:B------:R-:W-:Y:S01]  /*01a0*/  IADD3 R7, PT, PT, R7, -R6, -R8 ;  /* 0x8000000607077210 */ /* 0x000fe20007ffe808 */
[----:B0-----:R-:W0:Y:S02]  /*01b0*/  MUFU.RCP R9, R9 ;  /* 0x0000000900097308 */ /* 0x001e240000001000 */
[----:B0-----:R-:W-:-:S06]  /*01c0*/  VIADD R4, R9, 0xffffffe ;  /* 0x0ffffffe09047836 */ /* 0x001fcc0000000000 */
[----:B------:R0:W1:Y:S02]  /*01d0*/  F2I.FTZ.U32.TRUNC.NTZ R5, R4 ;  /* 0x0000000400057305 */ /* 0x000064000021f000 */
[----:B0-----:R-:W-:Y:S02]  /*01e0*/  IMAD.MOV.U32 R4, RZ, RZ, RZ ;  /* 0x000000ffff047224 */ /* 0x001fe400078e00ff */
[----:B-1----:R-:W-:-:S04]  /*01f0*/  IMAD.MOV R11, RZ, RZ, -R5 ;  /* 0x000000ffff0b7224 */ /* 0x002fc800078e0a05 */
[----:B------:R-:W-:-:S04]  /*0200*/  IMAD R11, R11, UR7, RZ ;  /* 0x000000070b0b7c24 */ /* 0x000fc8000f8e02ff */
[----:B------:R-:W-:-:S06]  /*0210*/  IMAD.HI.U32 R10, R5, R11, R4 ;  /* 0x0000000b050a7227 */ /* 0x000fcc00078e0004 */
[----:B------:R-:W-:-:S04]  /*0220*/  IMAD.HI.U32 R5, R10, R7, RZ ;  /* 0x000000070a057227 */ /* 0x000fc800078e00ff */
[----:B------:R-:W-:-:S04]  /*0230*/  IMAD.MOV R4, RZ, RZ, -R5 ;  /* 0x000000ffff047224 */ /* 0x000fc800078e0a05 */
[----:B------:R-:W-:-:S05]  /*0240*/  IMAD R7, R4, UR7, R7 ;  /* 0x0000000704077c24 */ /* 0x000fca000f8e0207 */
[----:B------:R-:W-:-:S13]  /*0250*/  ISETP.GE.U32.AND P0, PT, R7, UR7, PT ;  /* 0x0000000707007c0c */ /* 0x000fda000bf06070 */
[----:B------:R-:W-:Y:S02]  /*0260*/  @P0 VIADD R7, R7, -UR7 ;  /* 0x8000000707070c36 */ /* 0x000fe40008000000 */
[----:B------:R-:W-:-:S03]  /*0270*/  @P0 VIADD R5, R5, 0x1 ;  /* 0x0000000105050836 */ /* 0x000fc60000000000 */
[----:B------:R-:W-:-:S13]  /*0280*/  ISETP.GE.U32.AND P1, PT, R7, UR7, PT ;  /* 0x0000000707007c0c */ /* 0x000fda000bf26070 */
[----:B------:R-:W-:Y:S02]  /*0290*/  @P1 IADD3 R5, PT, PT, R5, 0x1, RZ ;  /* 0x0000000105051810 */ /* 0x000fe40007ffe0ff */
[----:B------:R-:W-:-:S05]  /*02a0*/  @!P2 LOP3.LUT R5, RZ, UR7, RZ, 0x33, !PT ;  /* 0x00000007ff05ac12 */ /* 0x000fca000f8e33ff */
[----:B------:R-:W-:-:S05]  /*02b0*/  IMAD.IADD R12, R8, 0x1, R5 ;  /* 0x00000001080c7824 */ /* 0x000fca00078e0205 */
[----:B------:R-:W-:-:S04]  /*02c0*/  LOP3.LUT R4, R12, 0x3, RZ, 0xc0, !PT ;  /* 0x000000030c047812 */ /* 0x000fc800078ec0ff */
[----:B------:R-:W-:-:S13]  /*02d0*/  ISETP.NE.AND P0, PT, R4, 0x3, PT ;  /* 0x000000030400780c */ /* 0x000fda0003f05270 */
[----:B------:R-:W-:Y:S05]  /*02e0*/  @!P0 BRA `(.L_x_239) ;  /* 0x0000000000548947 */ /* 0x000fea0003800000 */
[----:B------:R-:W0:Y:S01]  /*02f0*/  S2UR UR5, SR_CgaCtaId ;  /* 0x00000000000579c3 */ /* 0x000e220000008800 */
[----:B------:R-:W-:Y:S01]  /*0300*/  VIADD R4, R12, 0x1 ;  /* 0x000000010c047836 */ /* 0x000fe20000000000 */
[----:B------:R-:W-:Y:S01]  /*0310*/  UMOV UR4, 0x400 ;  /* 0x0000040000047882 */ /* 0x000fe20000000000 */
[----:B------:R-:W-:Y:S03]  /*0320*/  BSSY.RECONVERGENT B2, `(.L_x_239) ;  /* 0x0000011000027945 */ /* 0x000fe60003800200 */
[----:B------:R-:W-:Y:S02]  /*0330*/  LOP3.LUT R5, R4, 0x3, RZ, 0xc0, !PT ;  /* 0x0000000304057812 */ /* 0x000fe400078ec0ff */
[----:B------:R-:W1:Y:S03]  /*0340*/  LDC.64 R8, c[0x0][0x388] ;  /* 0x0000e200ff087b82 */ /* 0x000e660000000a00 */
[----:B------:R-:W-:-:S02]  /*0350*/  IMAD.MOV R11, RZ, RZ, -R5 ;  /* 0x000000ffff0b7224 */ /* 0x000fc400078e0a05 */
[----:B------:R-:W-:Y:S01]  /*0360*/  IMAD R25, R5, UR7, R0 ;  /* 0x0000000705197c24 */ /* 0x000fe2000f8e0200 */
[----:B0-----:R-:W-:-:S06]  /*0370*/  ULEA UR4, UR5, UR4, 0x18 ;  /* 0x0000000405047291 */ /* 0x001fcc000f8ec0ff */
[C---:B------:R-:W-:Y:S01]  /*0380*/  LEA R10, R0.reuse, UR4, 0x4 ;  /* 0x00000004000a7c11 */ /* 0x040fe2000f8e20ff */
[----:B-1----:R-:W-:-:S07]  /*0390*/  IMAD.WIDE.U32 R8, R0, 0x10, R8 ;  /* 0x0000001000087825 */ /* 0x002fce00078e0008 */
.L_x_240:
[----:B------:R0:W2:Y:S01]  /*03a0*/  LDG.E.128 R4, desc[UR10][R8.64] ;  /* 0x0000000a08047981 */ /* 0x0000a2000c1e1d00 */
[----:B------:R-:W0:Y:S01]  /*03b0*/  LDC R13, c[0x0][0x360] ;  /* 0x0000d800ff0d7b82 */ /* 0x000e220000000800 */
[----:B------:R-:W-:-:S04]  /*03c0*/  IADD3 R11, PT, PT, R11, 0x1, RZ ;  /* 0x000000010b0b7810 */ /* 0x000fc80007ffe0ff */
[----:B------:R-:W-:-:S03]  /*03d0*/  ISETP.NE.AND P0, PT, R11, RZ, PT ;  /* 0x000000ff0b00720c */ /* 0x000fc60003f05270 */
[----:B------:R-:W1:Y:S01]  /*03e0*/  LDC R15, c[0x0][0x360] ;  /* 0x0000d800ff0f7b82 */ /* 0x000e620000000800 */
[----:B0-----:R-:W-:Y:S01]  /*03f0*/  IMAD.WIDE.U32 R8, R13, 0x10, R8 ;  /* 0x000000100d087825 */ /* 0x001fe200078e0008 */
[----:B--2---:R1:W-:Y:S03]  /*0400*/  STS.128 [R10], R4 ;  /* 0x000000040a007388 */ /* 0x0043e60000000c00 */
[----:B-1----:R-:W-:-:S05]  /*0410*/  IMAD R10, R15, 0x10, R10 ;  /* 0x000000100f0a7824 */ /* 0x002fca00078e020a */
[----:B------:R-:W-:Y:S05]  /*0420*/  @P0 BRA `(.L_x_240) ;  /* 0xfffffffc00dc0947 */ /* 0x000fea000383ffff */
[----:B------:R-:W-:Y:S05]  /*0430*/  BSYNC.RECONVERGENT B2 ;  /* 0x0000000000027941 */ /* 0x000fea0003800200 */
.L_x_239:
[----:B------:R-:W-:Y:S05]  /*0440*/  BSYNC.RECONVERGENT B1 ;  /* 0x0000000000017941 */ /* 0x000fea0003800200 */
.L_x_238:
[----:B------:R-:W-:-:S13]  /*0450*/  ISETP.GE.U32.AND P0, PT, R12, 0x3, PT ;  /* 0x000000030c00780c */ /* 0x000fda0003f06070 */
[----:B------:R-:W-:Y:S05]  /*0460*/  @!P0 BRA `(.L_x_237) ;  /* 0x0000000000808947 */ /* 0x000fea0003800000 */
[----:B------:R-:W0:Y:S01]  /*0470*/  S2UR UR5, SR_CgaCtaId ;  /* 0x00000000000579c3 */ /* 0x000e220000008800 */
[----:B------:R-:W-:Y:S01]  /*0480*/  UMOV UR4, 0x400 ;  /* 0x0000040000047882 */ /* 0x000fe20000000000 */
[----:B------:R-:W-:-:S06]  /*0490*/  VIADD R27, R25, UR7 ;  /* 0x00000007191b7c36 */ /* 0x000fcc0008000000 */
[----:B------:R-:W1:Y:S08]  /*04a0*/  LDC R24, c[0x0][0x360] ;  /* 0x0000d800ff187b82 */ /* 0x000e700000000800 */
[----:B------:R-:W2:Y:S01]  /*04b0*/  LDC.64 R20, c[0x0][0x388] ;  /* 0x0000e200ff147b82 */ /* 0x000ea20000000a00 */
[----:B0-----:R-:W-:-:S06]  /*04c0*/  ULEA UR4, UR5, UR4, 0x18 ;  /* 0x0000000405047291 */ /* 0x001fcc000f8ec0ff */
[----:B------:R-:W-:Y:S01]  /*04d0*/  LEA R28, R25, UR4, 0x4 ;  /* 0x00000004191c7c11 */ /* 0x000fe2000f8e20ff */
[C-C-:B-1----:R-:W-:Y:S02]  /*04e0*/  IMAD R29, R24.reuse, 0x2, R25.reuse ;  /* 0x00000002181d7824 */ /* 0x142fe400078e0219 */
[----:B------:R-:W-:-:S07]  /*04f0*/  IMAD R26, R24, 0x3, R25 ;  /* 0x00000003181a7824 */ /* 0x000fce00078e0219 */
.L_x_241:
[----:B--2---:R-:W-:-:S04]  /*0500*/  IMAD.WIDE.U32 R16, R25, 0x10, R20 ;  /* 0x0000001019107825 */ /* 0x004fc800078e0014 */
[--C-:B------:R-:W-:Y:S02]  /*0510*/  IMAD.WIDE.U32 R4, R27, 0x10, R20.reuse ;  /* 0x000000101b047825 */ /* 0x100fe400078e0014 */
[----:B------:R-:W2:Y:S02]  /*0520*/  LDG.E.128 R16, desc[UR10][R16.64] ;  /* 0x0000000a10107981 */ /* 0x000ea4000c1e1d00 */
[--C-:B0-----:R-:W-:Y:S02]  /*0530*/  IMAD.WIDE.U32 R8, R29, 0x10, R20.reuse ;  /* 0x000000101d087825 */ /* 0x101fe400078e0014 */
[----:B------:R-:W3:Y:S02]  /*0540*/  LDG.E.128 R4, desc[UR10][R4.64] ;  /* 0x0000000a04047981 */ /* 0x000ee4000c1e1d00 */
[----:B------:R-:W-:Y:S02]  /*0550*/  IMAD.WIDE.U32 R12, R26, 0x10, R20 ;  /* 0x000000101a0c7825 */ /* 0x000fe400078e0014 */
[----:B------:R-:W4:Y:S04]  /*0560*/  LDG.E.128 R8, desc[UR10][R8.64] ;  /* 0x0000000a08087981 */ /* 0x000f28000c1e1d00 */
[----:B------:R-:W5:Y:S01]  /*0570*/  LDG.E.128 R12, desc[UR10][R12.64] ;  /* 0x0000000a0c0c7981 */ /* 0x000f62000c1e1d00 */
[----:B------:R-:W-:-:S04]  /*0580*/  IADD3 R25, PT, PT, R25, UR7, R24 ;  /* 0x0000000719197c10 */ /* 0x000fc8000fffe018 */
[----:B------:R-:W-:-:S04]  /*0590*/  IADD3 R25, PT, PT, R25, UR7, R24 ;  /* 0x0000000719197c10 */ /* 0x000fc8000fffe018 */
[----:B------:R-:W-:Y:S01]  /*05a0*/  ISETP.GE.U32.AND P0, PT, R25, UR6, PT ;  /* 0x0000000619007c0c */ /* 0x000fe2000bf06070 */
[C---:B------:R-:W-:Y:S02]  /*05b0*/  IMAD R29, R24.reuse, 0x4, R29 ;  /* 0x00000004181d7824 */ /* 0x040fe400078e021d */
[C---:B------:R-:W-:Y:S02]  /*05c0*/  IMAD R26, R24.reuse, 0x4, R26 ;  /* 0x00000004181a7824 */ /* 0x040fe400078e021a */
[C---:B------:R-:W-:Y:S01]  /*05d0*/  IMAD R27, R24.reuse, 0x4, R27 ;  /* 0x00000004181b7824 */ /* 0x040fe200078e021b */
[----:B--2---:R0:W-:Y:S02]  /*05e0*/  STS.128 [R28], R16 ;  /* 0x000000101c007388 */ /* 0x0041e40000000c00 */
[----:B0-----:R-:W-:-:S05]  /*05f0*/  IMAD R18, R24, 0x10, R28 ;  /* 0x0000001018127824 */ /* 0x001fca00078e021c */
[----:B---3--:R0:W-:Y:S02]  /*0600*/  STS.128 [R18], R4 ;  /* 0x0000000412007388 */ /* 0x0081e40000000c00 */
[C---:B0-----:R-:W-:Y:S01]  /*0610*/  LEA R6, R24.reuse, R28, 0x5 ;  /* 0x0000001c18067211 */ /* 0x041fe200078e28ff */
[----:B------:R-:W-:-:S04]  /*0620*/  IMAD R7, R24, 0x30, R28 ;  /* 0x0000003018077824 */ /* 0x000fc800078e021c */
[----:B----4-:R0:W-:Y:S04]  /*0630*/  STS.128 [R6], R8 ;  /* 0x0000000806007388 */ /* 0x0101e80000000c00 */
[----:B-----5:R0:W-:Y:S01]  /*0640*/  STS.128 [R7], R12 ;  /* 0x0000000c07007388 */ /* 0x0201e20000000c00 */
[----:B------:R-:W-:Y:S01]  /*0650*/  IMAD R28, R24, 0x40, R28 ;  /* 0x00000040181c7824 */ /* 0x000fe200078e021c */
[----:B------:R-:W-:Y:S06]  /*0660*/  @!P0 BRA `(.L_x_241) ;  /* 0xfffffffc00a48947 */ /* 0x000fec000383ffff */
.L_x_237:
[----:B------:R-:W-:Y:S05]  /*0670*/  BSYNC.RECONVERGENT B0 ;  /* 0x0000000000007941 */ /* 0x000fea0003800200 */
.L_x_236:
[----:B------:R-:W1:Y:S01]  /*0680*/  LDC.U8 R5, c[0x0][0x3a9] ;  /* 0x0000ea40ff057b82 */ /* 0x000e620000000000 */
[----:B------:R-:W2:Y:S01]  /*0690*/  LDCU.64 UR14, c[0x0][0x3b0] ;  /* 0x00007600ff0e77ac */ /* 0x000ea20008000a00 */
[----:B------:R-:W-:Y:S01]  /*06a0*/  BSSY.RECONVERGENT B0, `(.L_x_242) ;  /* 0x0000060000007945 */ /* 0x000fe20003800200 */
[----:B-1----:R-:W-:-:S13]  /*06b0*/  ISETP.GT.U32.AND P0, PT, R0, R5, PT ;  /* 0x000000050000720c */ /* 0x002fda0003f04070 */
[----:B--2---:R-:W-:Y:S05]  /*06c0*/  @P0 BRA `(.L_x_243) ;  /* 0x0000000400740947 */ /* 0x004fea0003800000 */
[----:B0-----:R-:W0:Y:S01]  /*06d0*/  I2F.U32.RP R10, UR7 ;  /* 0x00000007000a7d06 */ /* 0x001e220008209000 */
[----:B------:R-:W-:Y:S01]  /*06e0*/  VIADD R8, R0, UR7 ;  /* 0x0000000700087c36 */ /* 0x000fe20008000000 */
[----:B------:R-:W-:Y:S01]  /*06f0*/  ISETP.NE.U32.AND P2, PT, RZ, UR7, PT ;  /* 0x00000007ff007c0c */ /* 0x000fe2000bf45070 */
[----:B------:R-:W-:Y:S03]  /*0700*/  BSSY.RECONVERGENT B1, `(.L_x_244) ;  /* 0x0000033000017945 */ /* 0x000fe60003800200 */
[----:B------:R-:W-:Y:S02]  /*0710*/  ISETP.GT.U32.AND P0, PT, R8, R5, PT ;  /* 0x000000050800720c */ /* 0x000fe40003f04070 */
[----:B------:R-:W-:Y:S02]  /*0720*/  VIADDMNMX.U32 R4, R5, 0x1, R8, !PT ;  /* 0x0000000105047846 */ /* 0x000fe40007800008 */
[----:B------:R-:W-:-:S04]  /*0730*/  SEL R9, RZ, 0x1, P0 ;  /* 0x00000001ff097807 */ /* 0x000fc80000000000 */
[----:B------:R-:W-:Y:S01]  /*0740*/  IADD3 R4, PT, PT, R4, -R8, -R9 ;  /* 0x8000000804047210 */ /* 0x000fe20007ffe809 */
[----:B0-----:R-:W0:Y:S02]  /*0750*/  MUFU.RCP R10, R10 ;  /* 0x0000000a000a7308 */ /* 0x001e240000001000 */
[----:B0-----:R-:W-:-:S06]  /*0760*/  IADD3 R6, PT, PT, R10, 0xffffffe, RZ ;  /* 0x0ffffffe0a067810 */ /* 0x001fcc0007ffe0ff */
        /* <DEDUP_REMOVED lines=9> */
[----:B------:R-:W-:Y:S01]  /*0800*/  @P0 IADD3 R4, PT, PT, R4, -UR7, RZ ;  /* 0x8000000704040c10 */ /* 0x000fe2000fffe0ff */
[----:B------:R-:W-:-:S03]  /*0810*/  @P0 VIADD R6, R6, 0x1 ;  /* 0x0000000106060836 */ /* 0x000fc60000000000 */
[----:B------:R-:W-:-:S13]  /*0820*/  ISETP.GE.U32.AND P1, PT, R4, UR7, PT ;  /* 0x0000000704007c0c */ /* 0x000fda000bf26070 */
[----:B------:R-:W-:Y:S01]  /*0830*/  @P1 VIADD R6, R6, 0x1 ;  /* 0x0000000106061836 */ /* 0x000fe20000000000 */
[----:B------:R-:W-:-:S05]  /*0840*/  @!P2 LOP3.LUT R6, RZ, UR7, RZ, 0x33, !PT ;  /* 0x00000007ff06ac12 */ /* 0x000fca000f8e33ff */
[----:B------:R-:W-:-:S05]  /*0850*/  IMAD.IADD R10, R9, 0x1, R6 ;  /* 0x00000001090a7824 */ /* 0x000fca00078e0206 */
[----:B------:R-:W-:-:S04]  /*0860*/  LOP3.LUT R4, R10, 0x3, RZ, 0xc0, !PT ;  /* 0x000000030a047812 */ /* 0x000fc800078ec0ff */
[----:B------:R-:W-:Y:S01]  /*0870*/  ISETP.NE.AND P0, PT, R4, 0x3, PT ;  /* 0x000000030400780c */ /* 0x000fe20003f05270 */
[----:B------:R-:W-:-:S12]  /*0880*/  IMAD.MOV.U32 R4, RZ, RZ, R0 ;  /* 0x000000ffff047224 */ /* 0x000fd800078e0000 */
[----:B------:R-:W-:Y:S05]  /*0890*/  @!P0 BRA `(.L_x_245) ;  /* 0x0000000000648947 */ /* 0x000fea0003800000 */
[----:B------:R-:W0:Y:S01]  /*08a0*/  S2UR UR5, SR_CgaCtaId ;  /* 0x00000000000579c3 */ /* 0x000e220000008800 */
[----:B------:R-:W1:Y:S01]  /*08b0*/  LDCU.64 UR12, c[0x0][0x3b0] ;  /* 0x00007600ff0c77ac */ /* 0x000e620008000a00 */
[----:B------:R-:W-:Y:S01]  /*08c0*/  IADD3 R4, PT, PT, R10, 0x1, RZ ;  /* 0x000000010a047810 */ /* 0x000fe20007ffe0ff */
[----:B------:R-:W-:Y:S01]  /*08d0*/  BSSY.RECONVERGENT B2, `(.L_x_246) ;  /* 0x0000014000027945 */ /* 0x000fe20003800200 */
[----:B------:R-:W-:Y:S02]  /*08e0*/  UMOV UR4, 0x400 ;  /* 0x0000040000047882 */ /* 0x000fe40000000000 */
[----:B------:R-:W-:Y:S01]  /*08f0*/  LOP3.LUT R7, R4, 0x3, RZ, 0xc0, !PT ;  /* 0x0000000304077812 */ /* 0x000fe200078ec0ff */
[----:B------:R-:W-:-:S04]  /*0900*/  UIADD3 UR4, UPT, UPT, UR4, 0x1100, URZ ;  /* 0x0000110004047890 */ /* 0x000fc8000fffe0ff */
[----:B------:R-:W-:Y:S02]  /*0910*/  IMAD.MOV R8, RZ, RZ, -R7 ;  /* 0x000000ffff087224 */ /* 0x000fe400078e0a07 */
[----:B------:R-:W-:Y:S01]  /*0920*/  IMAD R11, R7, UR7, R0 ;  /* 0x00000007070b7c24 */ /* 0x000fe2000f8e0200 */
[----:B-1----:R-:W-:Y:S01]  /*0930*/  IADD3 R6, P0, PT, R0, UR12, RZ ;  /* 0x0000000c00067c10 */ /* 0x002fe2000ff1e0ff */
[----:B0-----:R-:W-:-:S04]  /*0940*/  ULEA UR4, UR5, UR4, 0x18 ;  /* 0x0000000405047291 */ /* 0x001fc8000f8ec0ff */
[----:B------:R-:W-:Y:S02]  /*0950*/  IMAD.X R9, RZ, RZ, UR13, P0 ;  /* 0x0000000dff097e24 */ /* 0x000fe400080e06ff */
[----:B------:R-:W-:-:S07]  /*0960*/  LEA R4, R0, UR4, 0x2 ;  /* 0x0000000400047c11 */ /* 0x000fce000f8e10ff */
.L_x_247:
[----:B------:R-:W-:-:S06]  /*0970*/  IMAD.MOV.U32 R7, RZ, RZ, R9 ;  /* 0x000000ffff077224 */ /* 0x000fcc00078e0009 */
[----:B------:R0:W2:Y:S01]  /*0980*/  LDG.E.U8 R7, desc[UR10][R6.64] ;  /* 0x0000000a06077981 */ /* 0x0000a2000c1e1100 */
[----:B------:R-:W1:Y:S01]  /*0990*/  LDC R13, c[0x0][0x360] ;  /* 0x0000d800ff0d7b82 */ /* 0x000e620000000800 */
[----:B------:R-:W-:-:S05]  /*09a0*/  VIADD R8, R8, 0x1 ;  /* 0x0000000108087836 */ /* 0x000fca0000000000 */
[----:B------:R-:W-:Y:S02]  /*09b0*/  ISETP.NE.AND P0, PT, R8, RZ, PT ;  /* 0x000000ff0800720c */ /* 0x000fe40003f05270 */
[----:B0-----:R-:W-:-:S04]  /*09c0*/  IADD3 R6, P1, PT, R6, UR7, RZ ;  /* 0x0000000706067c10 */ /* 0x001fc8000ff3e0ff */
[----:B------:R-:W-:Y:S01]  /*09d0*/  IADD3.X R9, PT, PT, RZ, R9, RZ, P1, !PT ;  /* 0x00000009ff097210 */ /* 0x000fe20000ffe4ff */
[----:B--2---:R1:W-:Y:S02]  /*09e0*/  STS [R4], R7 ;  /* 0x0000000704007388 */ /* 0x0043e40000000800 */
[----:B-1----:R-:W-:-:S04]  /*09f0*/  IMAD R4, R13, 0x4, R4 ;  /* 0x000000040d047824 */ /* 0x002fc800078e0204 */
[----:B------:R-:W-:Y:S05]  /*0a00*/  @P0 BRA `(.L_x_247) ;  /* 0xfffffffc00d80947 */ /* 0x000fea000383ffff */
[----:B------:R-:W-:Y:S05]  /*0a10*/  BSYNC.RECONVERGENT B2 ;  /* 0x0000000000027941 */ /* 0x000fea0003800200 */
.L_x_246:
[----:B------:R-:W-:-:S07]  /*0a20*/  IMAD.MOV.U32 R4, RZ, RZ, R11 ;  /* 0x000000ffff047224 */ /* 0x000fce00078e000b */
.L_x_245:
[----:B------:R-:W-:Y:S05]  /*0a30*/  BSYNC.RECONVERGENT B1 ;  /* 0x0000000000017941 */ /* 0x000fea0003800200 */
.L_x_244:
[----:B------:R-:W-:-:S13]  /*0a40*/  ISETP.GE.U32.AND P0, PT, R10, 0x3, PT ;  /* 0x000000030a00780c */ /* 0x000fda0003f06070 */
[----:B------:R-:W-:Y:S05]  /*0a50*/  @!P0 BRA `(.L_x_243) ;  /* 0x0000000000908947 */ /* 0x000fea0003800000 */
[----:B------:R-:W0:Y:S01]  /*0a60*/  S2UR UR5, SR_CgaCtaId ;  /* 0x00000000000579c3 */ /* 0x000e220000008800 */
[----:B------:R-:W-:Y:S01]  /*0a70*/  UMOV UR4, 0x400 ;  /* 0x0000040000047882 */ /* 0x000fe20000000000 */
[----:B------:R-:W-:Y:S01]  /*0a80*/  VIADD R16, R4, UR7 ;  /* 0x0000000704107c36 */ /* 0x000fe20008000000 */
[----:B------:R-:W-:-:S05]  /*0a90*/  UIADD3 UR4, UPT, UPT, UR4, 0x1100, URZ ;  /* 0x0000110004047890 */ /* 0x000fca000fffe0ff */
[----:B------:R-:W1:Y:S01]  /*0aa0*/  LDC R27, c[0x0][0x360] ;  /* 0x0000d800ff1b7b82 */ /* 0x000e620000000800 */
[----:B0-----:R-:W-:-:S06]  /*0ab0*/  ULEA UR4, UR5, UR4, 0x18 ;  /* 0x0000000405047291 */ /* 0x001fcc000f8ec0ff */
[----:B------:R-:W-:Y:S01]  /*0ac0*/  LEA R17, R4, UR4, 0x2 ;  /* 0x0000000404117c11 */ /* 0x000fe2000f8e10ff */
[C-C-:B-1----:R-:W-:Y:S02]  /*0ad0*/  IMAD R14, R27.reuse, 0x2, R4.reuse ;  /* 0x000000021b0e7824 */ /* 0x142fe400078e0204 */
[----:B------:R-:W-:-:S07]  /*0ae0*/  IMAD R15, R27, 0x3, R4 ;  /* 0x000000031b0f7824 */ /* 0x000fce00078e0204 */
.L_x_248:
[----:B------:R-:W-:Y:S02]  /*0af0*/  IADD3 R6, P2, PT, R4, UR14, RZ ;  /* 0x0000000e04067c10 */ /* 0x000fe4000ff5e0ff */
[----:B-1----:R-:W-:Y:S02]  /*0b00*/  IADD3 R8, P1, PT, R16, UR14, RZ ;  /* 0x0000000e10087c10 */ /* 0x002fe4000ff3e0ff */
[----:B------:R-:W-:Y:S02]  /*0b10*/  IADD3 R10, P0, PT, R14, UR14, RZ ;  /* 0x0000000e0e0a7c10 */ /* 0x000fe4000ff1e0ff */
[----:B------:R-:W-:Y:S01]  /*0b20*/  IADD3.X R7, PT, PT, RZ, UR15, RZ, P2, !PT ;  /* 0x0000000fff077c10 */ /* 0x000fe200097fe4ff */
[----:B------:R-:W-:Y:S01]  /*0b30*/  IMAD.X R9, RZ, RZ, UR15, P1 ;  /* 0x0000000fff097e24 */ /* 0x000fe200088e06ff */
[----:B------:R-:W-:Y:S01]  /*0b40*/  IADD3 R12, P2, PT, R15, UR14, RZ ;  /* 0x0000000e0f0c7c10 */ /* 0x000fe2000ff5e0ff */
[----:B------:R-:W-:Y:S02]  /*0b50*/  IMAD.X R11, RZ, RZ, UR15, P0 ;  /* 0x0000000fff0b7e24 */ /* 0x000fe400080e06ff */
[----:B------:R-:W2:Y:S02]  /*0b60*/  LDG.E.U8 R6, desc[UR10][R6.64] ;  /* 0x0000000a06067981 */ /* 0x000ea4000c1e1100 */
[----:B------:R-:W-:-:S02]  /*0b70*/  IMAD.X R13, RZ, RZ, UR15, P2 ;  /* 0x0000000fff0d7e24 */ /* 0x000fc400090e06ff */
[----:B------:R-:W3:Y:S04]  /*0b80*/  LDG.E.U8 R8, desc[UR10][R8.64] ;  /* 0x0000000a08087981 */ /* 0x000ee8000c1e1100 */
[----:B------:R-:W4:Y:S04]  /*0b90*/  LDG.E.U8 R10, desc[UR10][R10.64] ;  /* 0x0000000a0a0a7981 */ /* 0x000f28000c1e1100 */
[----:B------:R-:W5:Y:S01]  /*0ba0*/  LDG.E.U8 R12, desc[UR10][R12.64] ;  /* 0x0000000a0c0c7981 */ /* 0x000f62000c1e1100 */
[C-C-:B------:R-:W-:Y:S01]  /*0bb0*/  IMAD R19, R27.reuse, 0x4, R17.reuse ;  /* 0x000000041b137824 */ /* 0x140fe200078e0211 */
[C---:B------:R-:W-:Y:S01]  /*0bc0*/  LEA R21, R27.reuse, R17, 0x3 ;  /* 0x000000111b157211 */ /* 0x040fe200078e18ff */
[C---:B------:R-:W-:Y:S01]  /*0bd0*/  IMAD R25, R27.reuse, 0xc, R17 ;  /* 0x0000000c1b197824 */ /* 0x040fe200078e0211 */
[----:B------:R-:W-:Y:S01]  /*0be0*/  IADD3 R4, PT, PT, R4, UR7, R27 ;  /* 0x0000000704047c10 */ /* 0x000fe2000fffe01b */
[----:B------:R-:W-:-:S02]  /*0bf0*/  IMAD R14, R27, 0x4, R14 ;  /* 0x000000041b0e7824 */ /* 0x000fc400078e020e */
[C---:B------:R-:W-:Y:S01]  /*0c00*/  IMAD R15, R27.reuse, 0x4, R15 ;  /* 0x000000041b0f7824 */ /* 0x040fe200078e020f */
[----:B------:R-:W-:Y:S01]  /*0c10*/  IADD3 R4, PT, PT, R4, UR7, R27 ;  /* 0x0000000704047c10 */ /* 0x000fe2000fffe01b */
[----:B------:R-:W-:-:S03]  /*0c20*/  IMAD R16, R27, 0x4, R16 ;  /* 0x000000041b107824 */ /* 0x000fc600078e0210 */
[----:B------:R-:W-:Y:S01]  /*0c30*/  ISETP.GT.U32.AND P0, PT, R4, R5, PT ;  /* 0x000000050400720c */ /* 0x000fe20003f04070 */
[----:B--2---:R0:W-:Y:S04]  /*0c40*/  STS [R17], R6 ;  /* 0x0000000611007388 */ /* 0x0041e80000000800 */
[----:B---3--:R1:W-:Y:S04]  /*0c50*/  STS [R19], R8 ;  /* 0x0000000813007388 */ /* 0x0083e80000000800 */
[----:B----4-:R1:W-:Y:S01]  /*0c60*/  STS [R21], R10 ;  /* 0x0000000a15007388 */ /* 0x0103e20000000800 */
[----:B0-----:R-:W-:-:S03]  /*0c70*/  IMAD R17, R27, 0x10, R17 ;  /* 0x000000101b117824 */ /* 0x001fc600078e0211 */
[----:B-----5:R1:W-:Y:S01]  /*0c80*/  STS [R25], R12 ;  /* 0x0000000c19007388 */ /* 0x0203e20000000800 */
[----:B------:R-:W-:Y:S05]  /*0c90*/  @!P0 BRA `(.L_x_248) ;  /* 0xfffffffc00948947 */ /* 0x000fea000383ffff */
.L_x_243:
[----:B------:R-:W-:Y:S05]  /*0ca0*/  BSYNC.RECONVERGENT B0 ;  /* 0x0000000000007941 */ /* 0x000fea0003800200 */
.L_x_242:
[----:B------:R-:W-:Y:S01]  /*0cb0*/  ISETP.GT.U32.AND P0, PT, R0, 0xff, PT ;  /* 0x000000ff0000780c */ /* 0x000fe20003f04070 */
[----:B------:R-:W2:Y:S01]  /*0cc0*/  LDCU.64 UR12, c[0x0][0x3b8] ;  /* 0x00007700ff0c77ac */ /* 0x000ea20008000a00 */
[----:B------:R-:W-:Y:S11]  /*0cd0*/  BSSY.RECONVERGENT B0, `(.L_x_249) ;  /* 0x0000052000007945 */ /* 0x000ff60003800200 */
[----:B------:R-:W-:Y:S05]  /*0ce0*/  @P0 BRA `(.L_x_250) ;  /* 0x0000000400400947 */ /* 0x000fea0003800000 */
[----:B0-----:R-:W0:Y:S01]  /*0cf0*/  I2F.U32.RP R9, UR7 ;  /* 0x0000000700097d06 */ /* 0x001e220008209000 */
[----:B-1----:R-:W-:Y:S01]  /*0d00*/  VIADD R8, R0, UR7 ;  /* 0x0000000700087c36 */ /* 0x002fe20008000000 */
[----:B------:R-:W-:Y:S01]  /*0d10*/  ISETP.NE.U32.AND P2, PT, RZ, UR7, PT ;  /* 0x00000007ff007c0c */ /* 0x000fe2000bf45070 */
[----:B------:R-:W-:Y:S03]  /*0d20*/  BSSY.RECONVERGENT B1, `(.L_x_251) ;  /* 0x000002e000017945 */ /* 0x000fe60003800200 */
[C---:B------:R-:W-:Y:S02]  /*0d30*/  ISETP.GE.U32.AND P0, PT, R8.reuse, 0x100, PT ;  /* 0x000001000800780c */ /* 0x040fe40003f06070 */
[----:B------:R-:W-:Y:S02]  /*0d40*/  VIMNMX.U32 R6, PT, PT, R8, 0x100, !PT ;  /* 0x0000010008067848 */ /* 0x000fe40007fe0000 */
        /* <DEDUP_REMOVED lines=19> */
[C---:B------:R-:W-:Y:S02]  /*0e80*/  LOP3.LUT R5, R4.reuse, 0x3, RZ, 0xc0, !PT ;  /* 0x0000000304057812 */ /* 0x040fe400078ec0ff */
[----:B------:R-:W-:Y:S02]  /*0e90*/  ISETP.GE.U32.AND P0, PT, R4, 0x3, PT ;  /* 0x000000030400780c */ /* 0x000fe40003f06070 */
[----:B------:R-:W-:-:S13]  /*0ea0*/  ISETP.NE.AND P1, PT, R5, 0x3, PT ;  /* 0x000000030500780c */ /* 0x000fda0003f25270 */
[----:B------:R-:W-:Y:S05]  /*0eb0*/  @!P1 BRA `(.L_x_252) ;  /* 0x0000000000509947 */ /* 0x000fea0003800000 */
[----:B------:R-:W0:Y:S01]  /*0ec0*/  S2R R6, SR_CgaCtaId ;  /* 0x0000000000067919 */ /* 0x000e220000008800 */
[----:B------:R-:W1:Y:S01]  /*0ed0*/  LDCU.64 UR4, c[0x0][0x3b8] ;  /* 0x00007700ff0477ac */ /* 0x000e620008000a00 */
[----:B------:R-:W-:Y:S01]  /*0ee0*/  VIADD R4, R4, 0x1 ;  /* 0x0000000104047836 */ /* 0x000fe20000000000 */
[----:B------:R-:W-:-:S04]  /*0ef0*/  MOV R5, 0x400 ;  /* 0x0000040000057802 */ /* 0x000fc80000000f00 */
[----:B------:R-:W-:Y:S02]  /*0f00*/  IADD3 R5, PT, PT, R5, 0x1000, RZ ;  /* 0x0000100005057810 */ /* 0x000fe40007ffe0ff */
[----:B------:R-:W-:Y:S02]  /*0f10*/  LOP3.LUT R4, R4, 0x3, RZ, 0xc0, !PT ;  /* 0x0000000304047812 */ /* 0x000fe400078ec0ff */
[----:B-1----:R-:W-:Y:S02]  /*0f20*/  IADD3 R8, P1, PT, R0, UR4, RZ ;  /* 0x0000000400087c10 */ /* 0x002fe4000ff3e0ff */
[----:B0-----:R-:W-:-:S03]  /*0f30*/  LEA R7, R6, R5, 0x18 ;  /* 0x0000000506077211 */ /* 0x001fc600078ec0ff */
[----:B------:R-:W-:Y:S02]  /*0f40*/  IMAD.X R5, RZ, RZ, UR5, P1 ;  /* 0x00000005ff057e24 */ /* 0x000fe400088e06ff */
[----:B------:R-:W-:-:S07]  /*0f50*/  IMAD.MOV R6, RZ, RZ, -R4 ;  /* 0x000000ffff067224 */ /* 0x000fce00078e0a04 */
.L_x_253:
[----:B0-----:R-:W-:-:S06]  /*0f60*/  IMAD.MOV.U32 R4, RZ, RZ, R8 ;  /* 0x000000ffff047224 */ /* 0x001fcc00078e0008 */
[----:B------:R0:W3:Y:S01]  /*0f70*/  LDG.E.U8 R4, desc[UR10][R4.64] ;  /* 0x0000000a04047981 */ /* 0x0000e2000c1e1100 */
[----:B------:R-:W-:Y:S01]  /*0f80*/  IMAD.IADD R9, R7, 0x1, R0 ;  /* 0x0000000107097824 */ /* 0x000fe200078e0200 */
[----:B------:R-:W-:Y:S01]  /*0f90*/  IADD3 R6, PT, PT, R6, 0x1, RZ ;  /* 0x0000000106067810 */ /* 0x000fe20007ffe0ff */
[----:B------:R-:W-:Y:S01]  /*0fa0*/  VIADD R0, R0, UR7 ;  /* 0x0000000700007c36 */ /* 0x000fe20008000000 */
[----:B------:R-:W-:Y:S02]  /*0fb0*/  IADD3 R8, P2, PT, R8, UR7, RZ ;  /* 0x0000000708087c10 */ /* 0x000fe4000ff5e0ff */
[----:B------:R-:W-:-:S03]  /*0fc0*/  ISETP.NE.AND P1, PT, R6, RZ, PT ;  /* 0x000000ff0600720c */ /* 0x000fc60003f25270 */
[----:B0-----:R-:W-:Y:S01]  /*0fd0*/  IMAD.X R5, RZ, RZ, R5, P2 ;  /* 0x000000ffff057224 */ /* 0x001fe200010e0605 */
[----:B---3--:R0:W-:Y:S09]  /*0fe0*/  STS.U8 [R9], R4 ;  /* 0x0000000409007388 */ /* 0x0081f20000000000 */
[----:B------:R-:W-:Y:S05]  /*0ff0*/  @P1 BRA `(.L_x_253) ;  /* 0xfffffffc00d81947 */ /* 0x000fea000383ffff */
.L_x_252:
[----:B--2---:R-:W-:Y:S05]  /*1000*/  BSYNC.RECONVERGENT B1 ;  /* 0x0000000000017941 */ /* 0x004fea0003800200 */
.L_x_251:
[----:B------:R-:W-:Y:S05]  /*1010*/  @!P0 BRA `(.L_x_250) ;  /* 0x0000000000748947 */ /* 0x000fea0003800000 */
[----:B------:R-:W1:Y:S01]  /*1020*/  S2R R5, SR_CgaCtaId ;  /* 0x0000000000057919 */ /* 0x000e620000008800 */
[----:B0-----:R-:W-:-:S05]  /*1030*/  MOV R4, 0x400 ;  /* 0x0000040000047802 */ /* 0x001fca0000000f00 */
[----:B------:R-:W-:-:S05]  /*1040*/  VIADD R4, R4, 0x1000 ;  /* 0x0000100004047836 */ /* 0x000fca0000000000 */
[----:B-1----:R-:W-:-:S07]  /*1050*/  LEA R15, R5, R4, 0x18 ;  /* 0x00000004050f7211 */ /* 0x002fce00078ec0ff */
.L_x_254:
[C---:B0-----:R-:W-:Y:S01]  /*1060*/  VIADD R6, R0.reuse, UR7 ;  /* 0x0000000700067c36 */ /* 0x041fe20008000000 */
[----:B------:R-:W-:-:S04]  /*1070*/  IADD3 R4, P0, PT, R0, UR12, RZ ;  /* 0x0000000c00047c10 */ /* 0x000fc8000ff1e0ff */
[C---:B------:R-:W-:Y:S01]  /*1080*/  IADD3 R8, PT, PT, R6.reuse, UR7, RZ ;  /* 0x0000000706087c10 */ /* 0x040fe2000fffe0ff */
[----:B------:R-:W-:Y:S01]  /*1090*/  IMAD.X R5, RZ, RZ, UR13, P0 ;  /* 0x0000000dff057e24 */ /* 0x000fe200080e06ff */
[----:B------:R-:W-:-:S03]  /*10a0*/  IADD3 R6, P1, PT, R6, UR12, RZ ;  /* 0x0000000c06067c10 */ /* 0x000fc6000ff3e0ff */
[C---:B------:R-:W-:Y:S01]  /*10b0*/  VIADD R14, R8.reuse, UR7 ;  /* 0x00000007080e7c36 */ /* 0x040fe20008000000 */
[----:B------:R-:W-:Y:S01]  /*10c0*/  IADD3 R8, P0, PT, R8, UR12, RZ ;  /* 0x0000000c08087c10 */ /* 0x000fe2000ff1e0ff */
[----:B------:R-:W-:Y:S01]  /*10d0*/  IMAD.X R7, RZ, RZ, UR13, P1 ;  /* 0x0000000dff077e24 */ /* 0x000fe200088e06ff */
[----:B------:R-:W2:Y:S02]  /*10e0*/  LDG.E.U8 R4, desc[UR10][R4.64] ;  /* 0x0000000a04047981 */ /* 0x000ea4000c1e1100 */
[----:B------:R-:W-:Y:S01]  /*10f0*/  IADD3 R10, P1, PT, R14, UR12, RZ ;  /* 0x0000000c0e0a7c10 */ /* 0x000fe2000ff3e0ff */
[----:B------:R-:W-:Y:S01]  /*1100*/  IMAD.X R9, RZ, RZ, UR13, P0 ;  /* 0x0000000dff097e24 */ /* 0x000fe200080e06ff */
[----:B------:R-:W3:Y:S02]  /*1110*/  LDG.E.U8 R6, desc[UR10][R6.64] ;  /* 0x0000000a06067981 */ /* 0x000ee4000c1e1100 */
[----:B------:R-:W-:-:S03]  /*1120*/  IADD3.X R11, PT, PT, RZ, UR13, RZ, P1, !PT ;  /* 0x0000000dff0b7c10 */ /* 0x000fc60008ffe4ff */
[----:B------:R-:W4:Y:S04]  /*1130*/  LDG.E.U8 R9, desc[UR10][R8.64] ;  /* 0x0000000a08097981 */ /* 0x000f28000c1e1100 */
[----:B------:R-:W5:Y:S01]  /*1140*/  LDG.E.U8 R10, desc[UR10][R10.64] ;  /* 0x0000000a0a0a7981 */ /* 0x000f62000c1e1100 */
[----:B------:R-:W-:-:S04]  /*1150*/  IMAD.IADD R17, R15, 0x1, R0 ;  /* 0x000000010f117824 */ /* 0x000fc800078e0200 */
[----:B------:R-:W-:-:S04]  /*1160*/  VIADD R12, R17, UR7 ;  /* 0x00000007110c7c36 */ /* 0x000fc80008000000 */
[----:B------:R-:W-:Y:S02]  /*1170*/  VIADD R13, R12, UR7 ;  /* 0x000000070c0d7c36 */ /* 0x000fe40008000000 */
[----:B------:R-:W-:-:S05]  /*1180*/  VIADD R0, R14, UR7 ;  /* 0x000000070e007c36 */ /* 0x000fca0008000000 */
[----:B------:R-:W-:Y:S01]  /*1190*/  ISETP.GE.U32.AND P0, PT, R0, 0x100, PT ;  /* 0x000001000000780c */ /* 0x000fe20003f06070 */
[----:B--2---:R0:W-:Y:S04]  /*11a0*/  STS.U8 [R17], R4 ;  /* 0x0000000411007388 */ /* 0x0041e80000000000 */
[----:B---3--:R0:W-:Y:S04]  /*11b0*/  STS.U8 [R17+UR7], R6 ;  /* 0x0000000611007988 */ /* 0x0081e80008000007 */
[----:B----4-:R0:W-:Y:S04]  /*11c0*/  STS.U8 [R12+UR7], R9 ;  /* 0x000000090c007988 */ /* 0x0101e80008000007 */
[----:B-----5:R0:W-:Y:S01]  /*11d0*/  STS.U8 [R13+UR7], R10 ;  /* 0x0000000a0d007988 */ /* 0x0201e20008000007 */
[----:B------:R-:W-:Y:S05]  /*11e0*/  @!P0 BRA `(.L_x_254) ;  /* 0xfffffffc009c8947 */ /* 0x000fea000383ffff */
.L_x_250:
[----:B--2---:R-:W-:Y:S05]  /*11f0*/  BSYNC.RECONVERGENT B0 ;  /* 0x0000000000007941 */ /* 0x004fea0003800200 */
.L_x_249:
[----:B01----:R-:W0:Y:S08]  /*1200*/  LDC.64 R10, c[0x0][0x3a0] ;  /* 0x0000e800ff0a7b82 */ /* 0x003e300000000a00 */
[----:B------:R-:W1:Y:S01]  /*1210*/  LDC.64 R18, c[0x0][0x3c0] ;  /* 0x0000f000ff127b82 */ /* 0x000e620000000a00 */
[----:B0-----:R-:W-:-:S07]  /*1220*/  IMAD.WIDE.U32 R10, R23, 0x4, R10 ;  /* 0x00000004170a7825 */ /* 0x001fce00078e000a */
[----:B------:R-:W-:Y:S06]  /*1230*/  BAR.SYNC.DEFER_BLOCKING 0x0 ;  /* 0x0000000000007b1d */ /* 0x000fec0000010000 */
[----:B------:R-:W1:Y:S02]  /*1240*/  LDG.E R11, desc[UR10][R10.64] ;  /* 0x0000000a0a0b7981 */ /* 0x000e64000c1e1900 */
[----:B-1----:R-:W-:-:S04]  /*1250*/  IMAD.WIDE.U32 R8, R11, 0x2, R18 ;  /* 0x000000020b087825 */ /* 0x002fc800078e0012 */
[----:B------:R-:W-:-:S06]  /*1260*/  IMAD.WIDE.U32 R4, R22, 0x10, R8 ;  /* 0x0000001016047825 */ /* 0x000fcc00078e0008 */
[----:B------:R-:W2:Y:S01]  /*1270*/  LDG.E.128 R4, desc[UR10][R4.64] ;  /* 0x0000000a04047981 */ /* 0x000ea2000c1e1d00 */
[----:B------:R-:W-:-:S05]  /*1280*/  LEA R15, R22, R11, 0x3 ;  /* 0x0000000b160f7211 */ /* 0x000fca00078e18ff */
[C---:B------:R-:W-:Y:S02]  /*1290*/  VIADD R13, R15.reuse, 0x1 ;  /* 0x000000010f0d7836 */ /* 0x040fe40000000000 */
[----:B------:R-:W-:-:S04]  /*12a0*/  IMAD.WIDE.U32 R14, R15, 0x2, R18 ;  /* 0x000000020f0e7825 */ /* 0x000fc800078e0012 */
[----:B------:R-:W-:Y:S02]  /*12b0*/  IMAD.WIDE.U32 R18, R13, 0x2, R18 ;  /* 0x000000020d127825 */ /* 0x000fe400078e0012 */
[----:B------:R-:W3:Y:S04]  /*12c0*/  LDG.E.U16 R14, desc[UR10][R14.64] ;  /* 0x0000000a0e0e7981 */ /* 0x000ee8000c1e1500 */
[----:B------:R-:W3:Y:S01]  /*12d0*/  LDG.E.U16 R17, desc[UR10][R18.64] ;  /* 0x0000000a12117981 */ /* 0x000ee2000c1e1500 */
[----:B------:R-:W-:Y:S01]  /*12e0*/  IMAD.MOV.U32 R10, RZ, RZ, 0x2 ;  /* 0x00000002ff0a7424 */ /* 0x000fe200078e00ff */
[----:B------:R-:W-:Y:S01]  /*12f0*/  UISETP.GE.U32.AND UP0, UPT, UR8, 0x20, UPT ;  /* 0x000000200800788c */ /* 0x000fe2000bf06070 */
[----:B------:R-:W-:Y:S01]  /*1300*/  IMAD.MOV.U32 R11, RZ, RZ, 0x8 ;  /* 0x00000008ff0b7424 */ /* 0x000fe200078e00ff */
[----:B------:R0:W-:Y:S01]  /*1310*/  STL.64 [R1+0x30], R2 ;  /* 0x0000300201007387 */ /* 0x0001e20000100a00 */
[----:B------:R-:W-:-:S02]  /*1320*/  IMAD.MOV.U32 R12, RZ, RZ, 0x6 ;  /* 0x00000006ff0c7424 */ /* 0x000fc400078e00ff */
[----:B------:R-:W-:Y:S01]  /*1330*/  IMAD.MOV.U32 R0, RZ, RZ, RZ ;  /* 0x000000ffff007224 */ /* 0x000fe200078e00ff */
[----:B------:R0:W-:Y:S04]  /*1340*/  STL.64 [R1+0x20], R10 ;  /* 0x0000200a01007387 */ /* 0x0001e80000100a00 */
[----:B------:R0:W-:Y:S04]  /*1350*/  STL [R1+0x28], R12 ;  /* 0x0000280c01007387 */ /* 0x0001e80000100800 */
[----:B--2---:R0:W-:Y:S01]  /*1360*/  STL.128 [R1], R4 ;  /* 0x0000000401007387 */ /* 0x0041e20000100c00 */
[----:B---3--:R-:W-:Y:S01]  /*1370*/  LEA R17, R14, R17, 0x10 ;  /* 0x000000110e117211 */ /* 0x008fe200078e80ff */
[----:B0-----:R-:W-:Y:S06]  /*1380*/  BRA.U !UP0, `(.L_x_255) ;  /* 0x0000001108107547 */ /* 0x001fec000b800000 */
[----:B------:R-:W0:Y:S01]  /*1390*/  LDCU.U8 UR4, c[0x0][0x3a8] ;  /* 0x00007500ff0477ac */ /* 0x000e220008000000 */
[----:B------:R-:W-:Y:S01]  /*13a0*/  HFMA2 R0, -RZ, RZ, 0, 0 ;  /* 0x00000000ff007431 */ /* 0x000fe200000001ff */
[----:B------:R-:W-:Y:S01]  /*13b0*/  LOP3.LUT R13, R22, 0x20, RZ, 0xfc, !PT ;  /* 0x00000020160d7812 */ /* 0x000fe200078efcff */
[----:B------:R-:W-:Y:S02]  /*13c0*/  IMAD.MOV.U32 R14, RZ, RZ, RZ ;  /* 0x000000ffff0e7224 */ /* 0x000fe400078e00ff */
[----:B------:R-:W-:Y:S02]  /*13d0*/  IMAD.MOV.U32 R19, RZ, RZ, 0x6 ;  /* 0x00000006ff137424 */ /* 0x000fe400078e00ff */
[----:B------:R-:W-:Y:S02]  /*13e0*/  IMAD.MOV.U32 R12, RZ, RZ, R22 ;  /* 0x000000ffff0c7224 */ /* 0x000fe400078e0016 */
[----:B------:R-:W-:Y:S02]  /*13f0*/  IMAD.MOV.U32 R10, RZ, RZ, 0x8 ;  /* 0x00000008ff0a7424 */ /* 0x000fe400078e00ff */
[----:B------:R-:W-:Y:S01]  /*1400*/  IMAD.MOV.U32 R11, RZ, RZ, 0x0 ;  /* 0x00000000ff0b7424 */ /* 0x000fe200078e00ff */
[----:B0-----:R-:W-:-:S02]  /*1410*/  UPRMT UR5, UR4, 0x8880, URZ ;  /* 0x0000888004057896 */ /* 0x001fc400080000ff */
[----:B------:R-:W-:Y:S02]  /*1420*/  USHF.R.U32.HI UR4, URZ, 0x5, UR8 ;  /* 0x00000005ff047899 */ /* 0x000fe40008011608 */
[----:B------:R-:W-:Y:S02]  /*1430*/  UPRMT UR5, UR5, 0x7710, URZ ;  /* 0x0000771005057896 */ /* 0x000fe400080000ff */
[----:B------:R-:W-:-:S09]  /*1440*/  UISETP.NE.AND UP0, UPT, UR4, 0x1, UPT ;  /* 0x000000010400788c */ /* 0x000fd2000bf05270 */
[----:B------:R-:W-:Y:S05]  /*1450*/  BRA.U !UP0, `(.L_x_256) ;  /* 0x0000000908c87547 */ /* 0x000fea000b800000 */
[----:B------:R-:W-:Y:S01]  /*1460*/  SHF.R.U32.HI R4, RZ, 0x10, R4 ;  /* 0x00000010ff047819 */ /* 0x000fe20000011604 */
[----:B------:R-:W-:Y:S01]  /*1470*/  ULOP3.LUT UR4, UR4, 0x7fffffe, URZ, 0xc0, !UPT ;  /* 0x07fffffe04047892 */ /* 0x000fe2000f8ec0ff */
[----:B------:R-:W-:Y:S01]  /*1480*/  PRMT R15, R15, 0x3340, R15 ;  /* 0x000033400f0f7816 */ /* 0x000fe2000000000f */
[----:B------:R-:W-:Y:S01]  /*1490*/  IMAD.MOV.U32 R18, RZ, RZ, RZ ;  /* 0x000000ffff127224 */ /* 0x000fe200078e00ff */
[----:B------:R-:W-:Y:S01]  /*14a0*/  MOV R19, 0x6 ;  /* 0x0000000600137802 */ /* 0x000fe20000000f00 */
[----:B------:R-:W-:Y:S01]  /*14b0*/  IMAD.MOV.U32 R16, RZ, RZ, 0x8 ;  /* 0x00000008ff107424 */ /* 0x000fe200078e00ff */
[----:B------:R-:W-:Y:S01]  /*14c0*/  MOV R0, RZ ;  /* 0x000000ff00007202 */ /* 0x000fe20000000f00 */
[----:B------:R-:W-:Y:S01]  /*14d0*/  IMAD.MOV.U32 R10, RZ, RZ, 0x6 ;  /* 0x00000006ff0a7424 */ /* 0x000fe200078e00ff */
[----:B------:R-:W-:Y:S01]  /*14e0*/  PRMT R14, R4, 0x7610, R14 ;  /* 0x00007610040e7816 */ /* 0x000fe2000000000e */
[----:B------:R-:W-:Y:S01]  /*14f0*/  IMAD.MOV.U32 R20, RZ, RZ, 0x6 ;  /* 0x00000006ff147424 */ /* 0x000fe200078e00ff */
[----:B------:R-:W-:Y:S01]  /*1500*/  UIADD3 UR4, UPT, UPT, -UR4, URZ, URZ ;  /* 0x000000ff04047290 */ /* 0x000fe2000fffe1ff */
[----:B------:R-:W-:-:S11]  /*1510*/  IMAD.MOV.U32 R12, RZ, RZ, R22 ;  /* 0x000000ffff0c7224 */ /* 0x000fd600078e0016 */
.L_x_272:
[----:B01----:R-:W-:-:S05]  /*1520*/  LOP3.LUT P0, R4, R18, 0xe, RZ, 0xc0, !PT ;  /* 0x0000000e12047812 */ /* 0x003fca000780c0ff */
[----:B------:R-:W-:-:S08]  /*1530*/  IMAD.IADD R21, R1, 0x1, R4 ;  /* 0x0000000101157824 */ /* 0x000fd000078e0204 */
[----:B------:R-:W-:Y:S05]  /*1540*/  @P0 BRA `(.L_x_257) ;  /* 0x00000000001c0947 */ /* 0x000fea0003800000 */
[----:B------:R-:W0:Y:S01]  /*1550*/  S2UR UR7, SR_CgaCtaId ;  /* 0x00000000000779c3 */ /* 0x000e220000008800 */
[----:B------:R-:W-:Y:S02]  /*1560*/  UMOV UR6, 0x400 ;  /* 0x0000040000067882 */ /* 0x000fe40000000000 */
[----:B0-----:R-:W-:-:S06]  /*1570*/  ULEA UR6, UR7, UR6, 0x18 ;  /* 0x0000000607067291 */ /* 0x001fcc000f8ec0ff */
[C---:B------:R-:W-:Y:S01]  /*1580*/  LEA R4, R12.reuse, UR6, 0x4 ;  /* 0x000000060c047c11 */ /* 0x040fe2000f8e20ff */
[----:B------:R-:W-:-:S05]  /*1590*/  VIADD R12, R12, 0x20 ;  /* 0x000000200c0c7836 */ /* 0x000fca0000000000 */
[----:B------:R-:W0:Y:S04]  /*15a0*/  LDS.128 R4, [R4] ;  /* 0x0000000004047984 */ /* 0x000e280000000c00 */
[----:B0-----:R0:W-:Y:S02]  /*15b0*/  STL.128 [R1+0x40], R4 ;  /* 0x0000400401007387 */ /* 0x0011e40000100c00 */
.L_x_257:
[----:B------:R-:W5:Y:S01]  /*15c0*/  LDL.U8 R21, [R21+0x40] ;  /* 0x0000400015157983 */ /* 0x000f620000100000 */
[----:B------:R-:W1:Y:S01]  /*15d0*/  S2UR UR8, SR_CgaCtaId ;  /* 0x00000000000879c3 */ /* 0x000e620000008800 */
[----:B------:R-:W-:Y:S01]  /*15e0*/  UMOV UR6, 0x400 ;  /* 0x0000040000067882 */ /* 0x000fe20000000000 */
[----:B0-----:R-:W-:Y:S01]  /*15f0*/  LOP3.LUT R4, R17, 0xff, RZ, 0xc0, !PT ;  /* 0x000000ff11047812 */ /* 0x001fe200078ec0ff */
[----:B------:R-:W-:Y:S01]  /*1600*/  UIADD3 UR7, UPT, UPT, UR6, 0x1000, URZ ;  /* 0x0000100006077890 */ /* 0x000fe2000fffe0ff */
[----:B------:R-:W-:Y:S01]  /*1610*/  ISETP.NE.AND P0, PT, R20, RZ, PT ;  /* 0x000000ff1400720c */ /* 0x000fe20003f05270 */
[----:B------:R-:W-:Y:S01]  /*1620*/  UIADD3 UR6, UPT, UPT, UR6, 0x1100, URZ ;  /* 0x0000110006067890 */ /* 0x000fe2000fffe0ff */
[----:B------:R-:W-:Y:S01]  /*1630*/  SHF.R.U32.HI R17, RZ, 0x8, R17 ;  /* 0x00000008ff117819 */ /* 0x000fe20000011611 */
[----:B------:R-:W-:-:S04]  /*1640*/  UIADD3 UR4, UPT, UPT, UR4, 0x2, URZ ;  /* 0x0000000204047890 */ /* 0x000fc8000fffe0ff */
[----:B------:R-:W-:-:S06]  /*1650*/  UISETP.NE.AND UP0, UPT, UR4, URZ, UPT ;  /* 0x000000ff0400728c */ /* 0x000fcc000bf05270 */
[----:B------:R-:W-:Y:S01]  /*1660*/  VOTE.ANY P0, !P0 ;  /* 0x0000000000ff7806 */ /* 0x000fe20004000100 */
[----:B-1----:R-:W-:Y:S02]  /*1670*/  ULEA UR7, UR8, UR7, 0x18 ;  /* 0x0000000708077291 */ /* 0x002fe4000f8ec0ff */
[----:B------:R-:W-:-:S07]  /*1680*/  ULEA UR6, UR8, UR6, 0x18 ;  /* 0x0000000608067291 */ /* 0x000fce000f8ec0ff */
[----:B------:R-:W0:Y:S02]  /*1690*/  LDS.U8 R24, [R4+UR7] ;  /* 0x0000000704187984 */ /* 0x000e240008000000 */
[C---:B0-----:R-:W-:Y:S01]  /*16a0*/  LEA R5, R24.reuse, UR6, 0x2 ;  /* 0x0000000618057c11 */ /* 0x041fe2000f8e10ff */
[----:B------:R-:W-:-:S04]  /*16b0*/  VIADD R24, R24, UR5 ;  /* 0x0000000518187c36 */ /* 0x000fc80008000000 */
[----:B------:R-:W-:Y:S04]  /*16c0*/  LDS R6, [R5+0x4] ;  /* 0x0000040005067984 */ /* 0x000fe80000000800 */
[----:B------:R-:W0:Y:S02]  /*16d0*/  LDS R7, [R5] ;  /* 0x0000000005077984 */ /* 0x000e240000000800 */
[----:B0-----:R-:W-:Y:S01]  /*16e0*/  IMAD.IADD R6, R6, 0x1, -R7 ;  /* 0x0000000106067824 */ /* 0x001fe200078e0a07 */
[----:B------:R-:W-:-:S04]  /*16f0*/  IADD3 R7, PT, PT, R4, -R7, RZ ;  /* 0x8000000704077210 */ /* 0x000fc80007ffe0ff */
[----:B------:R-:W-:-:S05]  /*1700*/  LOP3.LUT R6, R6, 0xff, RZ, 0xc0, !PT ;  /* 0x000000ff06067812 */ /* 0x000fca00078ec0ff */
[----:B------:R-:W-:Y:S01]  /*1710*/  IMAD R17, R17, R6, R7 ;  /* 0x0000000611117224 */ /* 0x000fe200078e0207 */
[----:B------:R-:W-:Y:S06]  /*1720*/  @!P0 BRA `(.L_x_258) ;  /* 0x00000000006c8947 */ /* 0x000fec0003800000 */
[----:B------:R-:W-:Y:S01]  /*1730*/  ISETP.GT.AND P0, PT, R20, 0x8, PT ;  /* 0x000000081400780c */ /* 0x000fe20003f04270 */
[----:B------:R-:W-:-:S12]  /*1740*/  BSSY.RECONVERGENT B0, `(.L_x_259) ;  /* 0x0000018000007945 */ /* 0x000fd80003800200 */
[----:B------:R-:W-:Y:S05]  /*1750*/  @P0 BRA `(.L_x_260) ;  /* 0x0000000000580947 */ /* 0x000fea0003800000 */
[----:B------:R-:W-:-:S06]  /*1760*/  IMAD.WIDE R4, R13, 0x10, R8 ;  /* 0x000000100d047825 */ /* 0x000fcc00078e0208 */
[----:B------:R-:W2:Y:S01]  /*1770*/  LDG.E.128 R4, desc[UR10][R4.64] ;  /* 0x0000000a04047981 */ /* 0x000ea2000c1e1d00 */
[----:B------:R-:W0:Y:S01]  /*1780*/  LDCU UR8, c[0x0][0x2f8] ;  /* 0x00005f00ff0877ac */ /* 0x000e220008000800 */
[----:B------:R-:W-:Y:S01]  /*1790*/  MOV R11, R3 ;  /* 0x00000003000b7202 */ /* 0x000fe20000000f00 */
[----:B------:R-:W-:-:S04]  /*17a0*/  IMAD.MOV.U32 R10, RZ, RZ, R2 ;  /* 0x000000ffff0a7224 */ /* 0x000fc800078e0002 */
[----:B------:R-:W-:-:S04]  /*17b0*/  IMAD.WIDE R10, R16, 0x2, R10 ;  /* 0x00000002100a7825 */ /* 0x000fc800078e020a */
[----:B0-----:R-:W-:-:S04]  /*17c0*/  VIADD R25, R2, -UR8 ;  /* 0x8000000802197c36 */ /* 0x001fc80008000000 */
[----:B------:R-:W-:Y:S01]  /*17d0*/  IMAD R19, R16, 0x2, R25 ;  /* 0x0000000210137824 */ /* 0x000fe200078e0219 */
[----:B------:R-:W-:Y:S04]  /*17e0*/  STL.64 [R25+0x30], R10 ;  /* 0x0000300a19007387 */ /* 0x000fe80000100a00 */
[----:B--2---:R0:W-:Y:S04]  /*17f0*/  STL.128 [R19], R4 ;  /* 0x0000000413007387 */ /* 0x0041e80000100c00 */
[----:B------:R-:W2:Y:S04]  /*1800*/  LDL R16, [R25+0x24] ;  /* 0x0000240019107983 */ /* 0x000ea80000100800 */
[----:B------:R-:W3:Y:S01]  /*1810*/  LDL R20, [R25+0x28] ;  /* 0x0000280019147983 */ /* 0x000ee20000100800 */
[----:B--2---:R-:W-:-:S02]  /*1820*/  VIADD R16, R16, 0x8 ;  /* 0x0000000810107836 */ /* 0x004fc40000000000 */
[----:B---3--:R-:W-:-:S03]  /*1830*/  VIADD R20, R20, 0x8 ;  /* 0x0000000814147836 */ /* 0x008fc60000000000 */
[----:B------:R-:W-:Y:S01]  /*1840*/  SHF.R.S32.HI R27, RZ, 0x1f, R16 ;  /* 0x0000001fff1b7819 */ /* 0x000fe20000011410 */
[----:B0-----:R-:W-:-:S03]  /*1850*/  IMAD.MOV.U32 R19, RZ, RZ, R20 ;  /* 0x000000ffff137224 */ /* 0x001fc600078e0014 */
[----:B------:R-:W-:Y:S01]  /*1860*/  LEA.HI R27, R27, R16, RZ, 0x4 ;  /* 0x000000101b1b7211 */ /* 0x000fe200078f20ff */
[----:B------:R0:W-:Y:S01]  /*1870*/  STL [R25+0x28], R20 ;  /* 0x0000281419007387 */ /* 0x0001e20000100800 */
[----:B------:R-:W-:Y:S02]  /*1880*/  IMAD.MOV.U32 R10, RZ, RZ, R20 ;  /* 0x000000ffff0a7224 */ /* 0x000fe400078e0014 */
[----:B------:R-:W-:-:S04]  /*1890*/  LOP3.LUT R27, R27, 0xfffffff0, RZ, 0xc0, !PT ;  /* 0xfffffff01b1b7812 */ /* 0x000fc800078ec0ff */
[----:B------:R-:W-:-:S05]  /*18a0*/  IADD3 R16, PT, PT, R16, -R27, RZ ;  /* 0x8000001b10107210 */ /* 0x000fca0007ffe0ff */
[----:B------:R0:W-:Y:S02]  /*18b0*/  STL [R25+0x24], R16 ;  /* 0x0000241019007387 */ /* 0x0001e40000100800 */
.L_x_260:
[----:B------:R-:W-:Y:S05]  /*18c0*/  BSYNC.RECONVERGENT B0 ;  /* 0x0000000000007941 */ /* 0x000fea0003800200 */
.L_x_259:
[----:B------:R-:W-:-:S07]  /*18d0*/  VIADD R13, R13, 0x20 ;  /* 0x000000200d0d7836 */ /* 0x000fce0000000000 */
.L_x_258:
[----:B------:R-:W-:Y:S01]  /*18e0*/  ISETP.GT.U32.AND P0, PT, R17, 0xffff, PT ;  /* 0x0000ffff1100780c */ /* 0x000fe20003f04070 */
[----:B------:R-:W-:-:S12]  /*18f0*/  BSSY.RECONVERGENT B0, `(.L_x_261) ;  /* 0x0000016000007945 */ /* 0x000fd80003800200 */
[----:B------:R-:W-:Y:S05]  /*1900*/  @P0 BRA `(.L_x_262) ;  /* 0x0000000000500947 */ /* 0x000fea0003800000 */
[----:B------:R-:W-:Y:S01]  /*1910*/  ISETP.NE.AND P0, PT, R20, RZ, PT ;  /* 0x000000ff1400720c */ /* 0x000fe20003f05270 */
[----:B------:R-:W-:Y:S01]  /*1920*/  BSSY.RECONVERGENT B1, `(.L_x_263) ;  /* 0x0000010000017945 */ /* 0x000fe20003800200 */
[----:B------:R-:W-:-:S11]  /*1930*/  HFMA2 R4, -RZ, RZ, 0, 0 ;  /* 0x00000000ff047431 */ /* 0x000fd600000001ff */
[----:B------:R-:W-:Y:S05]  /*1940*/  @!P0 BRA `(.L_x_264) ;  /* 0x0000000000348947 */ /* 0x000fea0003800000 */
[----:B------:R-:W2:Y:S02]  /*1950*/  LDL R4, [R1+0x20] ;  /* 0x0000200001047983 */ /* 0x000ea40000100800 */
[C---:B--2---:R-:W-:Y:S02]  /*1960*/  VIADD R5, R4.reuse, 0x1 ;  /* 0x0000000104057836 */ /* 0x044fe40000000000 */
[----:B------:R-:W-:-:S03]  /*1970*/  IMAD R14, R4, 0x2, R1 ;  /* 0x00000002040e7824 */ /* 0x000fc600078e0201 */
[----:B------:R-:W-:-:S03]  /*1980*/  SHF.R.S32.HI R4, RZ, 0x1f, R5 ;  /* 0x0000001fff047819 */ /* 0x000fc60000011405 */
[----:B------:R-:W5:Y:S01]  /*1990*/  LDL.U16 R14, [R14] ;  /* 0x000000000e0e7983 */ /* 0x000f620000100400 */
[----:B------:R-:W-:-:S04]  /*19a0*/  LEA.HI R4, R4, R5, RZ, 0x4 ;  /* 0x0000000504047211 */ /* 0x000fc800078f20ff */
[----:B------:R-:W-:Y:S01]  /*19b0*/  LOP3.LUT R6, R4, 0xfffffff0, RZ, 0xc0, !PT ;  /* 0xfffffff004067812 */ /* 0x000fe200078ec0ff */
[----:B------:R-:W-:-:S03]  /*19c0*/  VIADD R4, R20, 0xffffffff ;  /* 0xffffffff14047836 */ /* 0x000fc60000000000 */
[----:B------:R-:W-:Y:S01]  /*19d0*/  IADD3 R6, PT, PT, R5, -R6, RZ ;  /* 0x8000000605067210 */ /* 0x000fe20007ffe0ff */
[--C-:B------:R-:W-:Y:S01]  /*19e0*/  IMAD.MOV.U32 R19, RZ, RZ, R4.reuse ;  /* 0x000000ffff137224 */ /* 0x100fe200078e0004 */
[----:B------:R1:W-:Y:S01]  /*19f0*/  STL [R1+0x28], R4 ;  /* 0x0000280401007387 */ /* 0x0003e20000100800 */
[----:B------:R-:W-:-:S03]  /*1a00*/  IMAD.MOV.U32 R10, RZ, RZ, R4 ;  /* 0x000000ffff0a7224 */ /* 0x000fc600078e0004 */
[----:B------:R1:W-:Y:S04]  /*1a10*/  STL [R1+0x20], R6 ;  /* 0x0000200601007387 */ /* 0x0003e80000100800 */
.L_x_264:
[----:B------:R-:W-:Y:S05]  /*1a20*/  BSYNC.RECONVERGENT B1 ;  /* 0x0000000000017941 */ /* 0x000fea0003800200 */
.L_x_263:
[----:B-----5:R-:W-:Y:S01]  /*1a30*/  PRMT R17, R14, 0x5410, R17 ;  /* 0x000054100e117816 */ /* 0x020fe20000000011 */
[----:B0-----:R-:W-:-:S07]  /*1a40*/  IMAD.MOV.U32 R20, RZ, RZ, R4 ;  /* 0x000000ffff147224 */ /* 0x001fce00078e0004 */
.L_x_262:
[----:B------:R-:W-:Y:S05]  /*1a50*/  BSYNC.RECONVERGENT B0 ;  /* 0x0000000000007941 */ /* 0x000fea0003800200 */
.L_x_261:
[----:B-1----:R-:W-:-:S04]  /*1a60*/  IADD3 R4, PT, PT, R18, 0x1, RZ ;  /* 0x0000000112047810 */ /* 0x002fc80007ffe0ff */
[----:B------:R-:W-:-:S05]  /*1a70*/  LOP3.LUT R4, R4, 0xf, RZ, 0xc0, !PT ;  /* 0x0000000f04047812 */ /* 0x000fca00078ec0ff */
[----:B------:R-:W-:-:S05]  /*1a80*/  IMAD.IADD R27, R1, 0x1, R4 ;  /* 0x00000001011b7824 */ /* 0x000fca00078e0204 */
[----:B------:R-:W2:Y:S01]  /*1a90*/  LDL.U8 R4, [R27+0x40] ;  /* 0x000040001b047983 */ /* 0x000ea20000100000 */
[----:B------:R-:W-:Y:S02]  /*1aa0*/  LOP3.LUT R5, R17, 0xff, RZ, 0xc0, !PT ;  /* 0x000000ff11057812 */ /* 0x000fe400078ec0ff */
[----:B------:R-:W-:Y:S02]  /*1ab0*/  ISETP.NE.AND P0, PT, R20, RZ, PT ;  /* 0x000000ff1400720c */ /* 0x000fe40003f05270 */
[----:B------:R-:W-:Y:S01]  /*1ac0*/  PRMT R24, R24, 0x8880, RZ ;  /* 0x0000888018187816 */ /* 0x000fe200000000ff */
[----:B------:R-:W0:Y:S03]  /*1ad0*/  LDS.U8 R6, [R5+UR7] ;  /* 0x0000000705067984 */ /* 0x000e260008000000 */
[----:B------:R-:W-:-:S07]  /*1ae0*/  PRMT R24, R24, 0x7710, RZ ;  /* 0x0000771018187816 */ /* 0x000fce00000000ff */
[----:B------:R-:W-:Y:S02]  /*1af0*/  VOTE.ANY P0, !P0 ;  /* 0x0000000000ff7806 */ /* 0x000fe40004000100 */
[C---:B0-----:R-:W-:Y:S01]  /*1b00*/  LEA R25, R6.reuse, UR6, 0x2 ;  /* 0x0000000606197c11 */ /* 0x041fe2000f8e10ff */
[----:B------:R-:W-:-:S04]  /*1b10*/  VIADD R11, R6, UR5 ;  /* 0x00000005060b7c36 */ /* 0x000fc80008000000 */
[----:B------:R-:W-:Y:S01]  /*1b20*/  LDS R7, [R25+0x4] ;  /* 0x0000040019077984 */ /* 0x000fe20000000800 */
[----:B------:R-:W-:-:S03]  /*1b30*/  PRMT R11, R11, 0x8880, RZ ;  /* 0x000088800b0b7816 */ /* 0x000fc600000000ff */
[----:B------:R-:W0:Y:S02]  /*1b40*/  LDS R26, [R25] ;  /* 0x00000000191a7984 */ /* 0x000e240000000800 */
[----:B0-----:R-:W-:Y:S01]  /*1b50*/  IMAD.IADD R6, R7, 0x1, -R26 ;  /* 0x0000000107067824 */ /* 0x001fe200078e0a1a */
[----:B------:R-:W-:Y:S02]  /*1b60*/  IADD3 R7, PT, PT, R5, -R26, RZ ;  /* 0x8000001a05077210 */ /* 0x000fe40007ffe0ff */
[----:B------:R-:W-:Y:S02]  /*1b70*/  PRMT R5, R11, 0x7710, RZ ;  /* 0x000077100b057816 */ /* 0x000fe400000000ff */
[----:B------:R-:W-:Y:S02]  /*1b80*/  SHF.R.U32.HI R26, RZ, 0x8, R17 ;  /* 0x00000008ff1a7819 */ /* 0x000fe40000011611 */
[----:B------:R-:W-:Y:S02]  /*1b90*/  LOP3.LUT R6, R6, 0xff, RZ, 0xc0, !PT ;  /* 0x000000ff06067812 */ /* 0x000fe400078ec0ff */
[----:B------:R-:W-:-:S03]  /*1ba0*/  PRMT R5, R5, 0x5410, R24 ;  /* 0x0000541005057816 */ /* 0x000fc60000000018 */
[----:B------:R-:W-:Y:S01]  /*1bb0*/  IMAD R17, R26, R6, R7 ;  /* 0x000000061a117224 */ /* 0x000fe200078e0207 */
[----:B--2--5:R-:W-:-:S04]  /*1bc0*/  PRMT R4, R4, 0x3340, R21 ;  /* 0x0000334004047816 */ /* 0x024fc80000000015 */
[----:B------:R-:W-:-:S05]  /*1bd0*/  PRMT R4, R4, 0x5410, R15 ;  /* 0x0000541004047816 */ /* 0x000fca000000000f */
[----:B------:R-:W-:Y:S01]  /*1be0*/  IDP.2A.LO.S16.S8 R0, R5, R4, R0 ;  /* 0x0000000405007226 */ /* 0x000fe20000001600 */
[----:B------:R-:W-:Y:S06]  /*1bf0*/  @!P0 BRA `(.L_x_265) ;  /* 0x0000000000648947 */ /* 0x000fec0003800000 */
[----:B------:R-:W-:Y:S01]  /*1c00*/  ISETP.GT.AND P0, PT, R20, 0x8, PT ;  /* 0x000000081400780c */ /* 0x000fe20003f04270 */
[----:B------:R-:W-:-:S12]  /*1c10*/  BSSY.RECONVERGENT B0, `(.L_x_266) ;  /* 0x0000016000007945 */ /* 0x000fd80003800200 */
[----:B------:R-:W-:Y:S05]  /*1c20*/  @P0 BRA `(.L_x_267) ;  /* 0x0000000000500947 */ /* 0x000fea0003800000 */
[----:B------:R-:W-:-:S06]  /*1c30*/  IMAD.WIDE R4, R13, 0x10, R8 ;  /* 0x000000100d047825 */ /* 0x000fcc00078e0208 */
[----:B------:R-:W2:Y:S01]  /*1c40*/  LDG.E.128 R4, desc[UR10][R4.64] ;  /* 0x0000000a04047981 */ /* 0x000ea2000c1e1d00 */
[----:B------:R-:W-:Y:S02]  /*1c50*/  IMAD.MOV.U32 R10, RZ, RZ, R2 ;  /* 0x000000ffff0a7224 */ /* 0x000fe400078e0002 */
[----:B------:R-:W-:Y:S02]  /*1c60*/  IMAD.MOV.U32 R11, RZ, RZ, R3 ;  /* 0x000000ffff0b7224 */ /* 0x000fe400078e0003 */
[C---:B------:R-:W-:Y:S02]  /*1c70*/  IMAD R21, R16.reuse, 0x2, R1 ;  /* 0x0000000210157824 */ /* 0x040fe400078e0201 */
[----:B------:R-:W-:-:S05]  /*1c80*/  IMAD.WIDE R10, R16, 0x2, R10 ;  /* 0x00000002100a7825 */ /* 0x000fca00078e020a */
[----:B------:R0:W-:Y:S04]  /*1c90*/  STL.64 [R1+0x30], R10 ;  /* 0x0000300a01007387 */ /* 0x0001e80000100a00 */
[----:B--2---:R1:W-:Y:S04]  /*1ca0*/  STL.128 [R21], R4 ;  /* 0x0000000415007387 */ /* 0x0043e80000100c00 */
[----:B------:R-:W2:Y:S04]  /*1cb0*/  LDL R16, [R1+0x24] ;  /* 0x0000240001107983 */ /* 0x000ea80000100800 */
[----:B------:R-:W3:Y:S01]  /*1cc0*/  LDL R20, [R1+0x28] ;  /* 0x0000280001147983 */ /* 0x000ee20000100800 */
[----:B--2---:R-:W-:-:S04]  /*1cd0*/  IADD3 R16, PT, PT, R16, 0x8, RZ ;  /* 0x0000000810107810 */ /* 0x004fc80007ffe0ff */
[----:B------:R-:W-:Y:S01]  /*1ce0*/  SHF.R.S32.HI R19, RZ, 0x1f, R16 ;  /* 0x0000001fff137819 */ /* 0x000fe20000011410 */
[----:B---3--:R-:W-:-:S03]  /*1cf0*/  VIADD R20, R20, 0x8 ;  /* 0x0000000814147836 */ /* 0x008fc60000000000 */
[----:B------:R-:W-:Y:S02]  /*1d00*/  LEA.HI R19, R19, R16, RZ, 0x4 ;  /* 0x0000001013137211 */ /* 0x000fe400078f20ff */
[----:B------:R1:W-:Y:S01]  /*1d10*/  STL [R1+0x28], R20 ;  /* 0x0000281401007387 */ /* 0x0003e20000100800 */
[----:B0-----:R-:W-:Y:S02]  /*1d20*/  MOV R10, R20 ;  /* 0x00000014000a7202 */ /* 0x001fe40000000f00 */
[----:B------:R-:W-:-:S05]  /*1d30*/  LOP3.LUT R19, R19, 0xfffffff0, RZ, 0xc0, !PT ;  /* 0xfffffff013137812 */ /* 0x000fca00078ec0ff */
[----:B------:R-:W-:Y:S02]  /*1d40*/  IMAD.IADD R16, R16, 0x1, -R19 ;  /* 0x0000000110107824 */ /* 0x000fe400078e0a13 */
[----:B------:R-:W-:-:S03]  /*1d50*/  IMAD.MOV.U32 R19, RZ, RZ, R20 ;  /* 0x000000ffff137224 */ /* 0x000fc600078e0014 */
[----:B------:R1:W-:Y:S04]  /*1d60*/  STL [R1+0x24], R16 ;  /* 0x0000241001007387 */ /* 0x0003e80000100800 */
.L_x_267:
[----:B------:R-:W-:Y:S05]  /*1d70*/  BSYNC.RECONVERGENT B0 ;  /* 0x0000000000007941 */ /* 0x000fea0003800200 */
.L_x_266:
[----:B------:R-:W-:-:S07]  /*1d80*/  VIADD R13, R13, 0x20 ;  /* 0x000000200d0d7836 */ /* 0x000fce0000000000 */
.L_x_265:
[----:B------:R-:W-:Y:S01]  /*1d90*/  ISETP.GT.U32.AND P0, PT, R17, 0xffff, PT ;  /* 0x0000ffff1100780c */ /* 0x000fe20003f04070 */
[----:B------:R-:W-:-:S12]  /*1da0*/  BSSY.RECONVERGENT B0, `(.L_x_268) ;  /* 0x0000015000007945 */ /* 0x000fd80003800200 */
[----:B------:R-:W-:Y:S05]  /*1db0*/  @P0 BRA `(.L_x_269) ;  /* 0x00000000004c0947 */ /* 0x000fea0003800000 */
[----:B------:R-:W-:Y:S01]  /*1dc0*/  ISETP.NE.AND P0, PT, R10, RZ, PT ;  /* 0x000000ff0a00720c */ /* 0x000fe20003f05270 */
[----:B------:R-:W-:Y:S01]  /*1dd0*/  BSSY.RECONVERGENT B1, `(.L_x_270) ;  /* 0x000000f000017945 */ /* 0x000fe20003800200 */
[----:B-1----:R-:W-:-:S11]  /*1de0*/  IMAD.MOV.U32 R20, RZ, RZ, RZ ;  /* 0x000000ffff147224 */ /* 0x002fd600078e00ff */
[----:B------:R-:W-:Y:S05]  /*1df0*/  @!P0 BRA `(.L_x_271) ;  /* 0x0000000000308947 */ /* 0x000fea0003800000 */
[----:B------:R-:W2:Y:S01]  /*1e00*/  LDL R4, [R1+0x20] ;  /* 0x0000200001047983 */ /* 0x000ea20000100800 */
[----:B------:R-:W-:-:S04]  /*1e10*/  VIADD R20, R10, 0xffffffff ;  /* 0xffffffff0a147836 */ /* 0x000fc80000000000 */
[----:B------:R-:W-:Y:S02]  /*1e20*/  IMAD.MOV.U32 R19, RZ, RZ, R20 ;  /* 0x000000ffff137224 */ /* 0x000fe400078e0014 */
[C---:B--2---:R-:W-:Y:S01]  /*1e30*/  IMAD R14, R4.reuse, 0x2, R1 ;  /* 0x00000002040e7824 */ /* 0x044fe200078e0201 */
[----:B------:R-:W-:-:S04]  /*1e40*/  IADD3 R4, PT, PT, R4, 0x1, RZ ;  /* 0x0000000104047810 */ /* 0x000fc80007ffe0ff */
[----:B------:R-:W-:Y:S01]  /*1e50*/  SHF.R.S32.HI R5, RZ, 0x1f, R4 ;  /* 0x0000001fff057819 */ /* 0x000fe20000011404 */
[----:B------:R-:W5:Y:S03]  /*1e60*/  LDL.U16 R14, [R14] ;  /* 0x000000000e0e7983 */ /* 0x000f660000100400 */
[----:B------:R-:W-:Y:S01]  /*1e70*/  LEA.HI R5, R5, R4, RZ, 0x4 ;  /* 0x0000000405057211 */ /* 0x000fe200078f20ff */
[----:B------:R0:W-:Y:S03]  /*1e80*/  STL [R1+0x28], R20 ;  /* 0x0000281401007387 */ /* 0x0001e60000100800 */
[----:B------:R-:W-:-:S05]  /*1e90*/  LOP3.LUT R5, R5, 0xfffffff0, RZ, 0xc0, !PT ;  /* 0xfffffff005057812 */ /* 0x000fca00078ec0ff */
[----:B------:R-:W-:-:S05]  /*1ea0*/  IMAD.IADD R4, R4, 0x1, -R5 ;  /* 0x0000000104047824 */ /* 0x000fca00078e0a05 */
[----:B------:R0:W-:Y:S02]  /*1eb0*/  STL [R1+0x20], R4 ;  /* 0x0000200401007387 */ /* 0x0001e40000100800 */
.L_x_271:
[----:B------:R-:W-:Y:S05]  /*1ec0*/  BSYNC.RECONVERGENT B1 ;  /* 0x0000000000017941 */ /* 0x000fea0003800200 */
.L_x_270:
[----:B-----5:R-:W-:Y:S02]  /*1ed0*/  PRMT R17, R14, 0x5410, R17 ;  /* 0x000054100e117816 */ /* 0x020fe40000000011 */
[----:B------:R-:W-:-:S07]  /*1ee0*/  MOV R10, R20 ;  /* 0x00000014000a7202 */ /* 0x000fce0000000f00 */
.L_x_269:
[----:B------:R-:W-:Y:S05]  /*1ef0*/  BSYNC.RECONVERGENT B0 ;  /* 0x0000000000007941 */ /* 0x000fea0003800200 */
.L_x_268:
[----:B------:R-:W-:Y:S01]  /*1f00*/  VIADD R18, R18, 0x2 ;  /* 0x0000000212127836 */ /* 0x000fe20000000000 */
[----:B------:R-:W-:Y:S06]  /*1f10*/  BRA.U UP0, `(.L_x_272) ;  /* 0xfffffff500807547 */ /* 0x000fec000b83ffff */
[----:B------:R-:W2:Y:S01]  /*1f20*/  LDCU UR8, c[0x0][0x394] ;  /* 0x00007280ff0877ac */ /* 0x000ea20008000800 */
[--C-:B------:R-:W-:Y:S01]  /*1f30*/  SHF.R.S32.HI R11, RZ, 0x1f, R16.reuse ;  /* 0x0000001fff0b7819 */ /* 0x100fe20000011410 */
[----:B------:R-:W-:Y:S01]  /*1f40*/  IMAD.MOV.U32 R10, RZ, RZ, R16 ;  /* 0x000000ffff0a7224 */ /* 0x000fe200078e0010 */
[----:B--2---:R-:W-:-:S04]  /*1f50*/  USHF.R.U32.HI UR4, URZ, 0x5, UR8 ;  /* 0x00000005ff047899 */ /* 0x004fc80008011608 */
[----:B------:R-:W-:-:S06]  /*1f60*/  ULOP3.LUT UR4, UR4, 0xe, URZ, 0xc0, !UPT ;  /* 0x0000000e04047892 */ /* 0x000fcc000f8ec0ff */
[----:B------:R-:W-:-:S07]  /*1f70*/  IMAD.U32 R14, RZ, RZ, UR4 ;  /* 0x00000004ff0e7e24 */ /* 0x000fce000f8e00ff */
.L_x_256:
[----:B------:R-:W-:-:S09]  /*1f80*/  ULOP3.LUT UP0, URZ, UR8, 0x20, URZ, 0xc0, !UPT ;  /* 0x0000002008ff7892 */ /* 0x000fd2000f80c0ff */
[----:B------:R-:W-:Y:S05]  /*1f90*/  BRA.U !UP0, `(.L_x_255) ;  /* 0x00000005080c7547 */ /* 0x000fea000b800000 */
[----:B------:R-:W2:Y:S01]  /*1fa0*/  S2R R25, SR_CgaCtaId ;  /* 0x0000000000197919 */ /* 0x000ea20000008800 */
[----:B------:R-:W-:Y:S01]  /*1fb0*/  ISETP.NE.AND P0, PT, R14, RZ, PT ;  /* 0x000000ff0e00720c */ /* 0x000fe20003f05270 */
[----:B------:R-:W-:Y:S01]  /*1fc0*/  IMAD.IADD R15, R1, 0x1, R14 ;  /* 0x00000001010f7824 */ /* 0x000fe200078e020e */
[----:B-1----:R-:W-:-:S11]  /*1fd0*/  MOV R16, 0x400 ;  /* 0x0000040000107802 */ /* 0x002fd60000000f00 */
[----:B--2---:R-:W-:-:S04]  /*1fe0*/  @!P0 LEA R5, R25, R16, 0x18 ;  /* 0x0000001019058211 */ /* 0x004fc800078ec0ff */
[----:B0-----:R-:W-:-:S06]  /*1ff0*/  @!P0 LEA R4, R12, R5, 0x4 ;  /* 0x000000050c048211 */ /* 0x001fcc00078e20ff */
[----:B------:R-:W0:Y:S04]  /*2000*/  @!P0 LDS.128 R4, [R4] ;  /* 0x0000000004048984 */ /* 0x000e280000000c00 */
[----:B0-----:R-:W-:Y:S04]  /*2010*/  @!P0 STL.128 [R1+0x40], R4 ;  /* 0x0000400401008387 */ /* 0x001fe80000100c00 */
[----:B------:R-:W5:Y:S01]  /*2020*/  LDL.S8 R15, [R15+0x40] ;  /* 0x000040000f0f7983 */ /* 0x000f620000100200 */
[----:B------:R-:W-:Y:S01]  /*2030*/  VIADD R14, R16, 0x1000 ;  /* 0x00001000100e7836 */ /* 0x000fe20000000000 */
[----:B------:R-:W-:-:S02]  /*2040*/  LOP3.LUT R12, R17, 0xff, RZ, 0xc0, !PT ;  /* 0x000000ff110c7812 */ /* 0x000fc400078ec0ff */
[----:B------:R-:W-:Y:S02]  /*2050*/  IADD3 R16, PT, PT, R16, 0x1100, RZ ;  /* 0x0000110010107810 */ /* 0x000fe40007ffe0ff */
[----:B------:R-:W-:Y:S02]  /*2060*/  LEA R21, R25, R14, 0x18 ;  /* 0x0000000e19157211 */ /* 0x000fe400078ec0ff */
[----:B------:R-:W-:Y:S02]  /*2070*/  ISETP.NE.AND P0, PT, R19, RZ, PT ;  /* 0x000000ff1300720c */ /* 0x000fe40003f05270 */
[----:B------:R-:W-:Y:S01]  /*2080*/  SHF.R.U32.HI R17, RZ, 0x8, R17 ;  /* 0x00000008ff117819 */ /* 0x000fe20000011611 */
[----:B------:R-:W-:Y:S01]  /*2090*/  IMAD.IADD R14, R21, 0x1, R12 ;  /* 0x00000001150e7824 */ /* 0x000fe200078e020c */
[----:B------:R-:W-:-:S05]  /*20a0*/  LEA R21, R25, R16, 0x18 ;  /* 0x0000001019157211 */ /* 0x000fca00078ec0ff */
[----:B------:R-:W0:Y:S04]  /*20b0*/  LDS.U8 R14, [R14] ;  /* 0x000000000e0e7984 */ /* 0x000e280000000000 */
[----:B------:R-:W-:Y:S01]  /*20c0*/  VOTE.ANY P0, !P0 ;  /* 0x0000000000ff7806 */ /* 0x000fe20004000100 */
[C---:B0-----:R-:W-:Y:S01]  /*20d0*/  IMAD R16, R14.reuse, 0x4, R21 ;  /* 0x000000040e107824 */ /* 0x041fe200078e0215 */
[----:B------:R-:W-:-:S04]  /*20e0*/  IADD3 R14, PT, PT, R14, UR5, RZ ;  /* 0x000000050e0e7c10 */ /* 0x000fc8000fffe0ff */
[----:B------:R-:W-:Y:S04]  /*20f0*/  LDS R18, [R16+0x4] ;  /* 0x0000040010127984 */ /* 0x000fe80000000800 */
[----:B------:R-:W0:Y:S02]  /*2100*/  LDS R5, [R16] ;  /* 0x0000000010057984 */ /* 0x000e240000000800 */
[--C-:B0-----:R-:W-:Y:S02]  /*2110*/  IMAD.IADD R18, R18, 0x1, -R5.reuse ;  /* 0x0000000112127824 */ /* 0x101fe400078e0a05 */
[----:B------:R-:W-:-:S03]  /*2120*/  IMAD.IADD R12, R12, 0x1, -R5 ;  /* 0x000000010c0c7824 */ /* 0x000fc600078e0a05 */
[----:B------:R-:W-:Y:S01]  /*2130*/  LOP3.LUT R18, R18, 0xff, RZ, 0xc0, !PT ;  /* 0x000000ff12127812 */ /* 0x000fe200078ec0ff */
[----:B------:R-:W-:Y:S06]  /*2140*/  @!P0 BRA `(.L_x_273) ;  /* 0x00000000005c8947 */ /* 0x000fec0003800000 */
[----:B------:R-:W-:Y:S01]  /*2150*/  ISETP.GT.AND P0, PT, R19, 0x8, PT ;  /* 0x000000081300780c */ /* 0x000fe20003f04270 */
[----:B------:R-:W-:Y:S01]  /*2160*/  BSSY.RECONVERGENT B0, `(.L_x_273) ;  /* 0x0000015000007945 */ /* 0x000fe20003800200 */
[----:B------:R-:W-:-:S11]  /*2170*/  IMAD.WIDE R4, R13, 0x10, R8 ;  /* 0x000000100d047825 */ /* 0x000fd600078e0208 */
[----:B------:R-:W-:Y:S05]  /*2180*/  @P0 BRA `(.L_x_274) ;  /* 0x0000000000480947 */ /* 0x000fea0003800000 */
[----:B------:R-:W2:Y:S01]  /*2190*/  LDG.E.128 R4, desc[UR10][R4.64] ;  /* 0x0000000a04047981 */ /* 0x000ea2000c1e1d00 */
[C---:B------:R-:W-:Y:S01]  /*21a0*/  IMAD.SHL.U32 R8, R10.reuse, 0x2, RZ ;  /* 0x000000020a087824 */ /* 0x040fe200078e00ff */
[----:B------:R-:W-:-:S04]  /*21b0*/  SHF.L.U64.HI R11, R10, 0x1, R11 ;  /* 0x000000010a0b7819 */ /* 0x000fc8000001020b */
[----:B------:R-:W-:Y:S01]  /*21c0*/  IADD3 R10, P0, PT, R8, R2, RZ ;  /* 0x00000002080a7210 */ /* 0x000fe20007f1e0ff */
[----:B------:R-:W-:-:S04]  /*21d0*/  IMAD.IADD R8, R1, 0x1, R8 ;  /* 0x0000000101087824 */ /* 0x000fc800078e0208 */
[----:B------:R-:W-:-:S05]  /*21e0*/  IMAD.X R11, R11, 0x1, R3, P0 ;  /* 0x000000010b0b7824 */ /* 0x000fca00000e0603 */
        /* <DEDUP_REMOVED lines=8> */
[----:B------:R0:W-:Y:S02]  /*2270*/  STL [R1+0x28], R19 ;  /* 0x0000281301007387 */ /* 0x0001e40000100800 */
[----:B------:R-:W-:-:S05]  /*2280*/  LOP3.LUT R3, R3, 0xfffffff0, RZ, 0xc0, !PT ;  /* 0xfffffff003037812 */ /* 0x000fca00078ec0ff */
[----:B------:R-:W-:-:S05]  /*2290*/  IMAD.IADD R2, R2, 0x1, -R3 ;  /* 0x0000000102027824 */ /* 0x000fca00078e0a03 */
[----:B------:R0:W-:Y:S02]  /*22a0*/  STL [R1+0x24], R2 ;  /* 0x0000240201007387 */ /* 0x0001e40000100800 */
.L_x_274:
[----:B------:R-:W-:Y:S05]  /*22b0*/  BSYNC.RECONVERGENT B0 ;  /* 0x0000000000007941 */ /* 0x000fea0003800200 */
.L_x_273:
[----:B------:R-:W-:Y:S01]  /*22c0*/  IMAD R12, R17, R18, R12 ;  /* 0x00000012110c7224 */ /* 0x000fe200078e020c */
[----:B------:R-:W-:Y:S01]  /*22d0*/  ISETP.NE.AND P0, PT, R19, RZ, PT ;  /* 0x000000ff1300720c */ /* 0x000fe20003f05270 */
[----:B------:R-:W-:Y:S01]  /*22e0*/  BSSY.RECONVERGENT B0, `(.L_x_255) ;  /* 0x000000e000007945 */ /* 0x000fe20003800200 */
[----:B0-----:R-:W-:Y:S02]  /*22f0*/  PRMT R2, R14, 0x8880, RZ ;  /* 0x000088800e027816 */ /* 0x001fe400000000ff */
[----:B------:R-:W-:-:S03]  /*2300*/  ISETP.GT.U32.OR P0, PT, R12, 0xffff, !P0 ;  /* 0x0000ffff0c00780c */ /* 0x000fc60004704470 */
[----:B-----5:R-:W-:-:S10]  /*2310*/  IMAD R0, R15, R2, R0 ;  /* 0x000000020f007224 */ /* 0x020fd400078e0200 */
[----:B------:R-:W-:Y:S05]  /*2320*/  @P0 BRA `(.L_x_275) ;  /* 0x0000000000240947 */ /* 0x000fea0003800000 */
[----:B------:R-:W2:Y:S01]  /*2330*/  LDL R2, [R1+0x20] ;  /* 0x0000200001027983 */ /* 0x000ea20000100800 */
[----:B------:R-:W-:-:S05]  /*2340*/  IADD3 R4, PT, PT, R19, -0x1, RZ ;  /* 0xffffffff13047810 */ /* 0x000fca0007ffe0ff */
[----:B------:R0:W-:Y:S01]  /*2350*/  STL [R1+0x28], R4 ;  /* 0x0000280401007387 */ /* 0x0001e20000100800 */
[----:B--2---:R-:W-:-:S05]  /*2360*/  VIADD R2, R2, 0x1 ;  /* 0x0000000102027836 */ /* 0x004fca0000000000 */
[----:B------:R-:W-:-:S04]  /*2370*/  SHF.R.S32.HI R3, RZ, 0x1f, R2 ;  /* 0x0000001fff037819 */ /* 0x000fc80000011402 */
[----:B------:R-:W-:-:S04]  /*2380*/  LEA.HI R3, R3, R2, RZ, 0x4 ;  /* 0x0000000203037211 */ /* 0x000fc800078f20ff */
[----:B------:R-:W-:-:S05]  /*2390*/  LOP3.LUT R3, R3, 0xfffffff0, RZ, 0xc0, !PT ;  /* 0xfffffff003037812 */ /* 0x000fca00078ec0ff */
[----:B------:R-:W-:-:S05]  /*23a0*/  IMAD.IADD R2, R2, 0x1, -R3 ;  /* 0x0000000102027824 */ /* 0x000fca00078e0a03 */
[----:B------:R0:W-:Y:S02]  /*23b0*/  STL [R1+0x20], R2 ;  /* 0x0000200201007387 */ /* 0x0001e40000100800 */
.L_x_275:
[----:B------:R-:W-:Y:S05]  /*23c0*/  BSYNC.RECONVERGENT B0 ;  /* 0x0000000000007941 */ /* 0x000fea0003800200 */
.L_x_255:
[----:B------:R-:W2:Y:S01]  /*23d0*/  SHFL.DOWN PT, R3, R0, 0x10, 0x1f ;  /* 0x0a001f0000037f89 */ /* 0x000ea200000e0000 */
[----:B------:R-:W-:Y:S01]  /*23e0*/  ISETP.NE.AND P0, PT, R22, RZ, PT ;  /* 0x000000ff1600720c */ /* 0x000fe20003f05270 */
[----:B------:R-:W-:Y:S01]  /*23f0*/  NOP ;  /* 0x0000000000007918 */ /* 0x000fe20000000000 */
[----:B------:R-:W-:Y:S01]  /*2400*/  NOP ;  /* 0x0000000000007918 */ /* 0x000fe20000000000 */
[----:B--2---:R-:W-:-:S05]  /*2410*/  IMAD.IADD R3, R3, 0x1, R0 ;  /* 0x0000000103037824 */ /* 0x004fca00078e0200 */
[----:B0-----:R-:W0:Y:S02]  /*2420*/  SHFL.DOWN PT, R2, R3, 0x8, 0x1f ;  /* 0x09001f0003027f89 */ /* 0x001e2400000e0000 */
[----:B0-----:R-:W-:-:S05]  /*2430*/  IMAD.IADD R2, R3, 0x1, R2 ;  /* 0x0000000103027824 */ /* 0x001fca00078e0202 */
[----:B-1----:R-:W0:Y:S02]  /*2440*/  SHFL.DOWN PT, R5, R2, 0x4, 0x1f ;  /* 0x08801f0002057f89 */ /* 0x002e2400000e0000 */
[----:B0-----:R-:W-:-:S05]  /*2450*/  IADD3 R5, PT, PT, R2, R5, RZ ;  /* 0x0000000502057210 */ /* 0x001fca0007ffe0ff */
[----:B------:R-:W0:Y:S02]  /*2460*/  SHFL.DOWN PT, R4, R5, 0x2, 0x1f ;  /* 0x08401f0005047f89 */ /* 0x000e2400000e0000 */
[----:B0-----:R-:W-:-:S05]  /*2470*/  IMAD.IADD R4, R5, 0x1, R4 ;  /* 0x0000000105047824 */ /* 0x001fca00078e0204 */
[----:B------:R0:W1:Y:S01]  /*2480*/  SHFL.DOWN PT, R7, R4, 0x1, 0x1f ;  /* 0x08201f0004077f89 */ /* 0x00006200000e0000 */
[----:B------:R-:W-:Y:S05]  /*2490*/  @P0 EXIT ;  /* 0x000000000000094d */ /* 0x000fea0003800000 */
[----:B------:R-:W2:Y:S01]  /*24a0*/  LDC.64 R2, c[0x0][0x380] ;  /* 0x0000e000ff027b82 */ /* 0x000ea20000000a00 */
[----:B-1----:R-:W-:Y:S02]  /*24b0*/  IMAD.IADD R7, R4, 0x1, R7 ;  /* 0x0000000104077824 */ /* 0x002fe400078e0207 */
[----:B--2---:R-:W-:-:S05]  /*24c0*/  IMAD.WIDE.U32 R2, R23, 0x4, R2 ;  /* 0x0000000417027825 */ /* 0x004fca00078e0002 */
[----:B------:R-:W-:Y:S01]  /*24d0*/  STG.E desc[UR10][R2.64], R7 ;  /* 0x0000000702007986 */ /* 0x000fe2000c10190a */
[----:B------:R-:W-:Y:S05]  /*24e0*/  EXIT ;  /* 0x000000000000794d */ /* 0x000fea0003800000 */
.L_x_276:
        /* <DEDUP_REMOVED lines=9> */
.L_x_299:


//--------------------- .text._Z23normalizeAndRoundtoInt8PiPafi --------------------------
	.section	.text._Z23normalizeAndRoundtoInt8PiPafi,"ax",@progbits
	.align	128
        .global         _Z23normalizeAndRoundtoInt8PiPafi
        .type           _Z23normalizeAndRoundtoInt8PiPafi,@function
        .size           _Z23normalizeAndRoundtoInt8PiPafi,(.L_x_291 - _Z23normalizeAndRoundtoInt8PiPafi)
        .other          _Z23normalizeAndRoundtoInt8PiPafi,@"STO_CUDA_ENTRY STV_DEFAULT"
_Z23normalizeAndRoundtoInt8PiPafi:
.text._Z23normalizeAndRoundtoInt8PiPafi:
[----:B------:R-:W-:Y:S01]  /*0000*/  LDC R1, c[0x0][0x37c] ;  /* 0x0000df00ff017b82 */ /* 0x000fe20000000800 */
[----:B------:R-:W0:Y:S07]  /*0010*/  S2R R3, SR_TID.X ;  /* 0x0000000000037919 */ /* 0x000e2e0000002100 */
[----:B------:R-:W0:Y:S01]  /*0020*/  S2UR UR4, SR_CTAID.X ;  /* 0x00000000000479c3 */ /* 0x000e220000002500 */
[----:B------:R-:W1:Y:S07]  /*0030*/  LDCU UR5, c[0x0][0x394] ;  /* 0x00007280ff0577ac */ /* 0x000e6e0008000800 */
[----:B------:R-:W0:Y:S02]  /*0040*/  LDC R2, c[0x0][0x360] ;  /* 0x0000d800ff027b82 */ /* 0x000e240000000800 */
[----:B0-----:R-:W-:-:S05]  /*0050*/  IMAD R2, R2, UR4, R3 ;  /* 0x0000000402027c24 */ /* 0x001fca000f8e0203 */
[----:B-1----:R-:W-:-:S13]  /*0060*/  ISETP.GE.AND P0, PT, R2, UR5, PT ;  /* 0x0000000502007c0c */ /* 0x002fda000bf06270 */
[----:B------:R-:W-:Y:S05]  /*0070*/  @P0 EXIT ;  /* 0x000000000000094d */ /* 0x000fea0003800000 */
[----:B------:R-:W0:Y:S01]  /*0080*/  LDC.64 R4, c[0x0][0x380] ;  /* 0x0000e000ff047b82 */ /* 0x000e220000000a00 */
[----:B------:R-:W1:Y:S07]  /*0090*/  LDCU.64 UR4, c[0x0][0x358] ;  /* 0x00006b00ff0477ac */ /* 0x000e6e0008000a00 */
[----:B------:R-:W2:Y:S01]  /*00a0*/  LDC R9, c[0x0][0x390] ;  /* 0x0000e400ff097b82 */ /* 0x000ea20000000800 */
[----:B0-----:R-:W-:-:S05]  /*00b0*/  IMAD.WIDE R4, R2, 0x4, R4 ;  /* 0x0000000402047825 */ /* 0x001fca00078e0204 */
[----:B-1----:R-:W3:Y:S01]  /*00c0*/  LDG.E R0, desc[UR4][R4.64] ;  /* 0x0000000404007981 */ /* 0x002ee2000c1e1900 */
[----:B------:R-:W-:Y:S01]  /*00d0*/  BSSY.RECONVERGENT B0, `(.L_x_277) ;  /* 0x000000d000007945 */ /* 0x000fe20003800200 */
[----:B--2---:R-:W0:Y:S02]  /*00e0*/  MUFU.RCP R3, R9 ;  /* 0x0000000900037308 */ /* 0x004e240000001000 */
[----:B0-----:R-:W-:-:S04]  /*00f0*/  FFMA R6, R3, -R9, 1 ;  /* 0x3f80000003067423 */ /* 0x001fc80000000809 */
[----:B------:R-:W-:Y:S01]  /*0100*/  FFMA R3, R3, R6, R3 ;  /* 0x0000000603037223 */ /* 0x000fe20000000003 */
[----:B---3--:R-:W-:-:S04]  /*0110*/  I2FP.F32.S32 R0, R0 ;  /* 0x0000000000007245 */ /* 0x008fc80000201400 */
[----:B------:R-:W0:Y:S01]  /*0120*/  FCHK P0, R0, R9 ;  /* 0x0000000900007302 */ /* 0x000e220000000000 */
[----:B------:R-:W-:-:S04]  /*0130*/  FFMA R6, R0, R3, RZ ;  /* 0x0000000300067223 */ /* 0x000fc800000000ff */
[----:B------:R-:W-:-:S04]  /*0140*/  FFMA R7, R6, -R9, R0 ;  /* 0x8000000906077223 */ /* 0x000fc80000000000 */
[----:B------:R-:W-:Y:S01]  /*0150*/  FFMA R3, R3, R7, R6 ;  /* 0x0000000703037223 */ /* 0x000fe20000000006 */
[----:B0-----:R-:W-:Y:S06]  /*0160*/  @!P0 BRA `(.L_x_278) ;  /* 0x00000000000c8947 */ /* 0x001fec0003800000 */
[----:B------:R-:W-:-:S07]  /*0170*/  MOV R4, 0x190 ;  /* 0x0000019000047802 */ /* 0x000fce0000000f00 */
[----:B------:R-:W-:Y:S05]  /*0180*/  CALL.REL.NOINC `($__internal_0_$__cuda_sm3x_div_rn_noftz_f32_slowpath) ;  /* 0x0000000000207944 */ /* 0x000fea0003c00000 */
[----:B------:R-:W-:-:S07]  /*0190*/  IMAD.MOV.U32 R3, RZ, RZ, R0 ;  /* 0x000000ffff037224 */ /* 0x000fce00078e0000 */
.L_x_278:
[----:B------:R-:W-:Y:S05]  /*01a0*/  BSYNC.RECONVERGENT B0 ;  /* 0x0000000000007941 */ /* 0x000fea0003800200 */
.L_x_277:
[----:B------:R-:W0:Y:S01]  /*01b0*/  LDCU.64 UR6, c[0x0][0x388] ;  /* 0x00007100ff0677ac */ /* 0x000e220008000a00 */
[----:B------:R-:W1:Y:S01]  /*01c0*/  F2I.NTZ R3, R3 ;  /* 0x0000000300037305 */ /* 0x000e620000203100 */
[----:B0-----:R-:W-:-:S04]  /*01d0*/  IADD3 R4, P0, PT, R2, UR6, RZ ;  /* 0x0000000602047c10 */ /* 0x001fc8000ff1e0ff */
[----:B------:R-:W-:-:S05]  /*01e0*/  LEA.HI.X.SX32 R5, R2, UR7, 0x1, P0 ;  /* 0x0000000702057c11 */ /* 0x000fca00080f0eff */
[----:B-1----:R-:W-:Y:S01]  /*01f0*/  STG.E.U8 desc[UR4][R4.64], R3 ;  /* 0x0000000304007986 */ /* 0x002fe2000c101104 */
[----:B------:R-:W-:Y:S05]  /*0200*/  EXIT ;  /* 0x000000000000794d */ /* 0x000fea0003800000 */
        .weak           $__internal_0_$__cuda_sm3x_div_rn_noftz_f32_slowpath
        .type           $__internal_0_$__cuda_sm3x_div_rn_noftz_f32_slowpath,@function
        .size           $__internal_0_$__cuda_sm3x_div_rn_noftz_f32_slowpath,(.L_x_291 - $__internal_0_$__cuda_sm3x_div_rn_noftz_f32_slowpath)
$__internal_0_$__cuda_sm3x_div_rn_noftz_f32_slowpath:
[----:B------:R-:W0:Y:S01]  /*0210*/  LDC R3, c[0x0][0x390] ;  /* 0x0000e400ff037b82 */ /* 0x000e220000000800 */
[--C-:B------:R-:W-:Y:S01]  /*0220*/  SHF.R.U32.HI R5, RZ, 0x17, R0.reuse ;  /* 0x00000017ff057819 */ /* 0x100fe20000011600 */
[----:B------:R-:W1:Y:S01]  /*0230*/  LDCU UR6, c[0x0][0x390] ;  /* 0x00007200ff0677ac */ /* 0x000e620008000800 */
[----:B------:R-:W-:Y:S01]  /*0240*/  BSSY.RECONVERGENT B1, `(.L_x_279) ;  /* 0x0000064000017945 */ /* 0x000fe20003800200 */
[----:B------:R-:W-:Y:S01]  /*0250*/  IMAD.MOV.U32 R7, RZ, RZ, R0 ;  /* 0x000000ffff077224 */ /* 0x000fe200078e0000 */
[----:B------:R-:W-:-:S05]  /*0260*/  LOP3.LUT R5, R5, 0xff, RZ, 0xc0, !PT ;  /* 0x000000ff05057812 */ /* 0x000fca00078ec0ff */
[----:B------:R-:W-:Y:S02]  /*0270*/  VIADD R10, R5, 0xffffffff ;  /* 0xffffffff050a7836 */ /* 0x000fe40000000000 */
[----:B-1----:R-:W-:Y:S01]  /*0280*/  IMAD.U32 R8, RZ, RZ, UR6 ;  /* 0x00000006ff087e24 */ /* 0x002fe2000f8e00ff */
[----:B0-----:R-:W-:-:S04]  /*0290*/  SHF.R.U32.HI R6, RZ, 0x17, R3 ;  /* 0x00000017ff067819 */ /* 0x001fc80000011603 */
[----:B------:R-:W-:-:S05]  /*02a0*/  LOP3.LUT R6, R6, 0xff, RZ, 0xc0, !PT ;  /* 0x000000ff06067812 */ /* 0x000fca00078ec0ff */
[----:B------:R-:W-:-:S05]  /*02b0*/  VIADD R11, R6, 0xffffffff ;  /* 0xffffffff060b7836 */ /* 0x000fca0000000000 */
[----:B------:R-:W-:-:S04]  /*02c0*/  ISETP.GT.U32.AND P0, PT, R11, 0xfd, PT ;  /* 0x000000fd0b00780c */ /* 0x000fc80003f04070 */
[----:B------:R-:W-:-:S13]  /*02d0*/  ISETP.GT.U32.OR P0, PT, R10, 0xfd, P0 ;  /* 0x000000fd0a00780c */ /* 0x000fda0000704470 */
[----:B------:R-:W-:Y:S01]  /*02e0*/  @!P0 IMAD.MOV.U32 R9, RZ, RZ, RZ ;  /* 0x000000ffff098224 */ /* 0x000fe200078e00ff */
[----:B------:R-:W-:Y:S06]  /*02f0*/  @!P0 BRA `(.L_x_280) ;  /* 0x00000000005c8947 */ /* 0x000fec0003800000 */
[----:B------:R-:W-:Y:S02]  /*0300*/  FSETP.GTU.FTZ.AND P1, PT, |R3|, +INF , PT ;  /* 0x7f8000000300780b */ /* 0x000fe40003f3c200 */
[----:B------:R-:W-:-:S04]  /*0310*/  FSETP.GTU.FTZ.AND P0, PT, |R0|, +INF , PT ;  /* 0x7f8000000000780b */ /* 0x000fc80003f1c200 */
[----:B------:R-:W-:-:S13]  /*0320*/  PLOP3.LUT P0, PT, P0, P1, PT, 0xf8, 0x8f ;  /* 0x00000000008f781c */ /* 0x000fda0000703f70 */
[----:B------:R-:W-:Y:S05]  /*0330*/  @P0 BRA `(.L_x_281) ;  /* 0x00000004004c0947 */ /* 0x000fea0003800000 */
[----:B------:R-:W-:-:S13]  /*0340*/  LOP3.LUT P0, RZ, R8, 0x7fffffff, R7, 0xc8, !PT ;  /* 0x7fffffff08ff7812 */ /* 0x000fda000780c807 */
[----:B------:R-:W-:Y:S05]  /*0350*/  @!P0 BRA `(.L_x_282) ;  /* 0x00000004003c8947 */ /* 0x000fea0003800000 */
[C---:B------:R-:W-:Y:S02]  /*0360*/  FSETP.NEU.FTZ.AND P2, PT, |R0|.reuse, +INF , PT ;  /* 0x7f8000000000780b */ /* 0x040fe40003f5d200 */
[----:B------:R-:W-:Y:S02]  /*0370*/  FSETP.NEU.FTZ.AND P1, PT, |R3|, +INF , PT ;  /* 0x7f8000000300780b */ /* 0x000fe40003f3d200 */
[----:B------:R-:W-:-:S11]  /*0380*/  FSETP.NEU.FTZ.AND P0, PT, |R0|, +INF , PT ;  /* 0x7f8000000000780b */ /* 0x000fd60003f1d200 */
[----:B------:R-:W-:Y:S05]  /*0390*/  @!P1 BRA !P2, `(.L_x_282) ;  /* 0x00000004002c9947 */ /* 0x000fea0005000000 */
[----:B------:R-:W-:-:S04]  /*03a0*/  LOP3.LUT P2, RZ, R7, 0x7fffffff, RZ, 0xc0, !PT ;  /* 0x7fffffff07ff7812 */ /* 0x000fc8000784c0ff */
[----:B------:R-:W-:-:S13]  /*03b0*/  PLOP3.LUT P1, PT, P1, P2, PT, 0x2f, 0xf2 ;  /* 0x0000000000f2781c */ /* 0x000fda0000f24577 */
[----:B------:R-:W-:Y:S05]  /*03c0*/  @P1 BRA `(.L_x_283) ;  /* 0x0000000400181947 */ /* 0x000fea0003800000 */
[----:B------:R-:W-:-:S04]  /*03d0*/  LOP3.LUT P1, RZ, R8, 0x7fffffff, RZ, 0xc0, !PT ;  /* 0x7fffffff08ff7812 */ /* 0x000fc8000782c0ff */
[----:B------:R-:W-:-:S13]  /*03e0*/  PLOP3.LUT P0, PT, P0, P1, PT, 0x2f, 0xf2 ;  /* 0x0000000000f2781c */ /* 0x000fda0000702577 */
[----:B------:R-:W-:Y:S05]  /*03f0*/  @P0 BRA `(.L_x_284) ;  /* 0x0000000400000947 */ /* 0x000fea0003800000 */
[----:B------:R-:W-:Y:S02]  /*0400*/  ISETP.GE.AND P0, PT, R10, RZ, PT ;  /* 0x000000ff0a00720c */ /* 0x000fe40003f06270 */
[----:B------:R-:W-:-:S11]  /*0410*/  ISETP.GE.AND P1, PT, R11, RZ, PT ;  /* 0x000000ff0b00720c */ /* 0x000fd60003f26270 */
[----:B------:R-:W-:Y:S02]  /*0420*/  @P0 IMAD.MOV.U32 R9, RZ, RZ, RZ ;  /* 0x000000ffff090224 */ /* 0x000fe400078e00ff */
[----:B------:R-:W-:Y:S01]  /*0430*/  @!P0 FFMA R7, R0, 1.84467440737095516160e+19, RZ ;  /* 0x5f80000000078823 */ /* 0x000fe200000000ff */
[----:B------:R-:W-:Y:S02]  /*0440*/  @!P0 IMAD.MOV.U32 R9, RZ, RZ, -0x40 ;  /* 0xffffffc0ff098424 */ /* 0x000fe400078e00ff */
[----:B------:R-:W-:Y:S02]  /*0450*/  @!P1 FFMA R8, R3, 1.84467440737095516160e+19, RZ ;  /* 0x5f80000003089823 */ /* 0x000fe400000000ff */
[----:B------:R-:W-:-:S07]  /*0460*/  @!P1 VIADD R9, R9, 0x40 ;  /* 0x0000004009099836 */ /* 0x000fce0000000000 */
.L_x_280:
[----:B------:R-:W-:Y:S01]  /*0470*/  LEA R3, R6, 0xc0800000, 0x17 ;  /* 0xc080000006037811 */ /* 0x000fe200078eb8ff */
[----:B------:R-:W-:Y:S01]  /*0480*/  VIADD R5, R5, 0xffffff81 ;  /* 0xffffff8105057836 */ /* 0x000fe20000000000 */
[----:B------:R-:W-:Y:S03]  /*0490*/  BSSY.RECONVERGENT B2, `(.L_x_285) ;  /* 0x0000035000027945 */ /* 0x000fe60003800200 */
[----:B------:R-:W-:Y:S01]  /*04a0*/  IMAD.IADD R3, R8, 0x1, -R3 ;  /* 0x0000000108037824 */ /* 0x000fe200078e0a03 */
[C---:B------:R-:W-:Y:S01]  /*04b0*/  IADD3 R6, PT, PT, R5.reuse, 0x7f, -R6 ;  /* 0x0000007f05067810 */ /* 0x040fe20007ffe806 */
[----:B------:R-:W-:Y:S02]  /*04c0*/  IMAD R0, R5, -0x800000, R7 ;  /* 0xff80000005007824 */ /* 0x000fe400078e0207 */
[----:B------:R-:W0:Y:S01]  /*04d0*/  MUFU.RCP R8, R3 ;  /* 0x0000000300087308 */ /* 0x000e220000001000 */
[----:B------:R-:W-:Y:S01]  /*04e0*/  FADD.FTZ R11, -R3, -RZ ;  /* 0x800000ff030b7221 */ /* 0x000fe20000010100 */
[----:B------:R-:W-:-:S03]  /*04f0*/  IMAD.IADD R6, R6, 0x1, R9 ;  /* 0x0000000106067824 */ /* 0x000fc600078e0209 */
[----:B0-----:R-:W-:-:S04]  /*0500*/  FFMA R13, R8, R11, 1 ;  /* 0x3f800000080d7423 */ /* 0x001fc8000000000b */
[----:B------:R-:W-:-:S04]  /*0510*/  FFMA R10, R8, R13, R8 ;  /* 0x0000000d080a7223 */ /* 0x000fc80000000008 */
[----:B------:R-:W-:-:S04]  /*0520*/  FFMA R7, R0, R10, RZ ;  /* 0x0000000a00077223 */ /* 0x000fc800000000ff */
[----:B------:R-:W-:-:S04]  /*0530*/  FFMA R8, R11, R7, R0 ;  /* 0x000000070b087223 */ /* 0x000fc80000000000 */
[----:B------:R-:W-:-:S04]  /*0540*/  FFMA R7, R10, R8, R7 ;  /* 0x000000080a077223 */ /* 0x000fc80000000007 */
[----:B------:R-:W-:-:S04]  /*0550*/  FFMA R8, R11, R7, R0 ;  /* 0x000000070b087223 */ /* 0x000fc80000000000 */
[----:B------:R-:W-:-:S05]  /*0560*/  FFMA R0, R10, R8, R7 ;  /* 0x000000080a007223 */ /* 0x000fca0000000007 */
[----:B------:R-:W-:-:S04]  /*0570*/  SHF.R.U32.HI R3, RZ, 0x17, R0 ;  /* 0x00000017ff037819 */ /* 0x000fc80000011600 */
[----:B------:R-:W-:-:S05]  /*0580*/  LOP3.LUT R3, R3, 0xff, RZ, 0xc0, !PT ;  /* 0x000000ff03037812 */ /* 0x000fca00078ec0ff */
[----:B------:R-:W-:-:S04]  /*0590*/  IMAD.IADD R9, R3, 0x1, R6 ;  /* 0x0000000103097824 */ /* 0x000fc800078e0206 */
[----:B------:R-:W-:-:S05]  /*05a0*/  VIADD R3, R9, 0xffffffff ;  /* 0xffffffff09037836 */ /* 0x000fca0000000000 */
[----:B------:R-:W-:-:S13]  /*05b0*/  ISETP.GE.U32.AND P0, PT, R3, 0xfe, PT ;  /* 0x000000fe0300780c */ /* 0x000fda0003f06070 */
[----:B------:R-:W-:Y:S05]  /*05c0*/  @!P0 BRA `(.L_x_286) ;  /* 0x0000000000808947 */ /* 0x000fea0003800000 */
[----:B------:R-:W-:-:S13]  /*05d0*/  ISETP.GT.AND P0, PT, R9, 0xfe, PT ;  /* 0x000000fe0900780c */ /* 0x000fda0003f04270 */
[----:B------:R-:W-:Y:S05]  /*05e0*/  @P0 BRA `(.L_x_287) ;  /* 0x00000000006c0947 */ /* 0x000fea0003800000 */
[----:B------:R-:W-:-:S13]  /*05f0*/  ISETP.GE.AND P0, PT, R9, 0x1, PT ;  /* 0x000000010900780c */ /* 0x000fda0003f06270 */
[----:B------:R-:W-:Y:S05]  /*0600*/  @P0 BRA `(.L_x_288) ;  /* 0x0000000000740947 */ /* 0x000fea0003800000 */
[----:B------:R-:W-:Y:S02]  /*0610*/  ISETP.GE.AND P0, PT, R9, -0x18, PT ;  /* 0xffffffe80900780c */ /* 0x000fe40003f06270 */
[----:B------:R-:W-:-:S11]  /*0620*/  LOP3.LUT R0, R0, 0x80000000, RZ, 0xc0, !PT ;  /* 0x8000000000007812 */ /* 0x000fd600078ec0ff */
[----:B------:R-:W-:Y:S05]  /*0630*/  @!P0 BRA `(.L_x_288) ;  /* 0x0000000000688947 */ /* 0x000fea0003800000 */
[CCC-:B------:R-:W-:Y:S01]  /*0640*/  FFMA.RZ R3, R10.reuse, R8.reuse, R7.reuse ;  /* 0x000000080a037223 */ /* 0x1c0fe2000000c007 */
[CCC-:B------:R-:W-:Y:S01]  /*0650*/  FFMA.RM R6, R10.reuse, R8.reuse, R7.reuse ;  /* 0x000000080a067223 */ /* 0x1c0fe20000004007 */
[C---:B------:R-:W-:Y:S02]  /*0660*/  ISETP.NE.AND P2, PT, R9.reuse, RZ, PT ;  /* 0x000000ff0900720c */ /* 0x040fe40003f45270 */
[----:B------:R-:W-:Y:S02]  /*0670*/  ISETP.NE.AND P1, PT, R9, RZ, PT ;  /* 0x000000ff0900720c */ /* 0x000fe40003f25270 */
[----:B------:R-:W-:Y:S01]  /*0680*/  LOP3.LUT R5, R3, 0x7fffff, RZ, 0xc0, !PT ;  /* 0x007fffff03057812 */ /* 0x000fe200078ec0ff */
[----:B------:R-:W-:Y:S01]  /*0690*/  FFMA.RP R3, R10, R8, R7 ;  /* 0x000000080a037223 */ /* 0x000fe20000008007 */
[----:B------:R-:W-:Y:S02]  /*06a0*/  VIADD R8, R9, 0x20 ;  /* 0x0000002009087836 */ /* 0x000fe40000000000 */
[----:B------:R-:W-:Y:S01]  /*06b0*/  LOP3.LUT R5, R5, 0x800000, RZ, 0xfc, !PT ;  /* 0x0080000005057812 */ /* 0x000fe200078efcff */
[----:B------:R-:W-:Y:S01]  /*06c0*/  IMAD.MOV R7, RZ, RZ, -R9 ;  /* 0x000000ffff077224 */ /* 0x000fe200078e0a09 */
[----:B------:R-:W-:-:S02]  /*06d0*/  FSETP.NEU.FTZ.AND P0, PT, R3, R6, PT ;  /* 0x000000060300720b */ /* 0x000fc40003f1d000 */
[----:B------:R-:W-:Y:S02]  /*06e0*/  SHF.L.U32 R8, R5, R8, RZ ;  /* 0x0000000805087219 */ /* 0x000fe400000006ff */
[----:B------:R-:W-:Y:S02]  /*06f0*/  SEL R6, R7, RZ, P2 ;  /* 0x000000ff07067207 */ /* 0x000fe40001000000 */
[----:B------:R-:W-:Y:S02]  /*0700*/  ISETP.NE.AND P1, PT, R8, RZ, P1 ;  /* 0x000000ff0800720c */ /* 0x000fe40000f25270 */
[----:B------:R-:W-:Y:S02]  /*0710*/  SHF.R.U32.HI R6, RZ, R6, R5 ;  /* 0x00000006ff067219 */ /* 0x000fe40000011605 */
[----:B------:R-:W-:Y:S02]  /*0720*/  PLOP3.LUT P0, PT, P0, P1, PT, 0xf8, 0x8f ;  /* 0x00000000008f781c */ /* 0x000fe40000703f70 */
[----:B------:R-:W-:-:S02]  /*0730*/  SHF.R.U32.HI R8, RZ, 0x1, R6 ;  /* 0x00000001ff087819 */ /* 0x000fc40000011606 */
[----:B------:R-:W-:-:S04]  /*0740*/  SEL R3, RZ, 0x1, !P0 ;  /* 0x00000001ff037807 */ /* 0x000fc80004000000 */
[----:B------:R-:W-:-:S04]  /*0750*/  LOP3.LUT R3, R3, 0x1, R8, 0xf8, !PT ;  /* 0x0000000103037812 */ /* 0x000fc800078ef808 */
[----:B------:R-:W-:-:S05]  /*0760*/  LOP3.LUT R3, R3, R6, RZ, 0xc0, !PT ;  /* 0x0000000603037212 */ /* 0x000fca00078ec0ff */
[----:B------:R-:W-:-:S05]  /*0770*/  IMAD.IADD R3, R8, 0x1, R3 ;  /* 0x0000000108037824 */ /* 0x000fca00078e0203 */
[----:B------:R-:W-:Y:S01]  /*0780*/  LOP3.LUT R0, R3, R0, RZ, 0xfc, !PT ;  /* 0x0000000003007212 */ /* 0x000fe200078efcff */
[----:B------:R-:W-:Y:S06]  /*0790*/  BRA `(.L_x_288) ;  /* 0x0000000000107947 */ /* 0x000fec0003800000 */
.L_x_287:
[----:B------:R-:W-:-:S04]  /*07a0*/  LOP3.LUT R0, R0, 0x80000000, RZ, 0xc0, !PT ;  /* 0x8000000000007812 */ /* 0x000fc800078ec0ff */
[----:B------:R-:W-:Y:S01]  /*07b0*/  LOP3.LUT R0, R0, 0x7f800000, RZ, 0xfc, !PT ;  /* 0x7f80000000007812 */ /* 0x000fe200078efcff */
[----:B------:R-:W-:Y:S06]  /*07c0*/  BRA `(.L_x_288) ;  /* 0x0000000000047947 */ /* 0x000fec0003800000 */
.L_x_286:
[----:B------:R-:W-:-:S07]  /*07d0*/  IMAD R0, R6, 0x800000, R0 ;  /* 0x0080000006007824 */ /* 0x000fce00078e0200 */
.L_x_288:
[----:B------:R-:W-:Y:S05]  /*07e0*/  BSYNC.RECONVERGENT B2 ;  /* 0x0000000000027941 */ /* 0x000fea0003800200 */
.L_x_285:
[----:B------:R-:W-:Y:S05]  /*07f0*/  BRA `(.L_x_289) ;  /* 0x0000000000207947 */ /* 0x000fea0003800000 */
.L_x_284:
[----:B------:R-:W-:-:S04]  /*0800*/  LOP3.LUT R0, R8, 0x80000000, R7, 0x48, !PT ;  /* 0x8000000008007812 */ /* 0x000fc800078e4807 */
[----:B------:R-:W-:Y:S01]  /*0810*/  LOP3.LUT R0, R0, 0x7f800000, RZ, 0xfc, !PT ;  /* 0x7f80000000007812 */ /* 0x000fe200078efcff */
[----:B------:R-:W-:Y:S06]  /*0820*/  BRA `(.L_x_289) ;  /* 0x0000000000147947 */ /* 0x000fec0003800000 */
.L_x_283:
[----:B------:R-:W-:Y:S01]  /*0830*/  LOP3.LUT R0, R8, 0x80000000, R7, 0x48, !PT ;  /* 0x8000000008007812 */ /* 0x000fe200078e4807 */
[----:B------:R-:W-:Y:S06]  /*0840*/  BRA `(.L_x_289) ;  /* 0x00000000000c7947 */ /* 0x000fec0003800000 */
.L_x_282:
[----:B------:R-:W0:Y:S01]  /*0850*/  MUFU.RSQ R0, -QNAN ;  /* 0xffc0000000007908 */ /* 0x000e220000001400 */
[----:B------:R-:W-:Y:S05]  /*0860*/  BRA `(.L_x_289) ;  /* 0x0000000000047947 */ /* 0x000fea0003800000 */
.L_x_281:
[----:B------:R-:W-:-:S07]  /*0870*/  FADD.FTZ R0, R0, R3 ;  /* 0x0000000300007221 */ /* 0x000fce0000010000 */
.L_x_289:
[----:B------:R-:W-:Y:S05]  /*0880*/  BSYNC.RECONVERGENT B1 ;  /* 0x0000000000017941 */ /* 0x000fea0003800200 */
.L_x_279:
[----:B------:R-:W-:-:S04]  /*0890*/  IMAD.MOV.U32 R5, RZ, RZ, 0x0 ;  /* 0x00000000ff057424 */ /* 0x000fc800078e00ff */
[----:B0-----:R-:W-:Y:S05]  /*08a0*/  RET.REL.NODEC R4 `(_Z23normalizeAndRoundtoInt8PiPafi) ;  /* 0xfffffff404d47950 */ /* 0x001fea0003c3ffff */
.L_x_290:
        /* <DEDUP_REMOVED lines=13> */
.L_x_291:


//--------------------- .nv.shared._ZN3cub18CUB_300001_SM_10006detail6reduce28DeviceReduceSingleTileKernelINS2_10policy_hubIiyN4cuda3__47maximumIiEEE10Policy1000EPiPfiS8_fiNS5_3std3__410__identityEEEvT0_T1_T2_T3_T4_T6_ --------------------------
	.section	.nv.shared._ZN3cub18CUB_300001_SM_10006detail6reduce28DeviceReduceSingleTileKernelINS2_10policy_hubIiyN4cuda3__47maximumIiEEE10Policy1000EPiPfiS8_fiNS5_3std3__410__identityEEEvT0_T1_T2_T3_T4_T6_,"aw",@nobits
	.sectionflags	@""
	.align	16
.nv.shared._ZN3cub18CUB_300001_SM_10006detail6reduce28DeviceReduceSingleTileKernelINS2_10policy_hubIiyN4cuda3__47maximumIiEEE10Policy1000EPiPfiS8_fiNS5_3std3__410__identityEEEvT0_T1_T2_T3_T4_T6_:
	.zero		1072


//--------------------- .nv.shared.reserved.0     --------------------------
	.section	.nv.shared.reserved.0,"aw",@nobits
	.weak		__nv_reservedSMEM_offset_0_alias
	.size		__nv_reservedSMEM_offset_0_alias, 0, 64
	.other		__nv_reservedSMEM_offset_0_alias,@"STO_CUDA_RESERVED_SHARED STV_DEFAULT"
__nv_reservedSMEM_offset_0_alias:
	.zero		0
	.zero		64


//--------------------- .nv.global                --------------------------
	.section	.nv.global,"aw",@nobits
.nv.global:
	.type		_ZN34_INTERNAL_c52bf538_4_k_cu_944b4f1f6thrust24THRUST_300001_SM_1000_NS3seqE,@object
	.size		_ZN34_INTERNAL_c52bf538_4_k_cu_944b4f1f6thrust24THRUST_300001_SM_1000_NS3seqE,(_ZN34_INTERNAL_c52bf538_4_k_cu_944b4f1f4cuda3std3__48in_placeE - _ZN34_INTERNAL_c52bf538_4_k_cu_944b4f1f6thrust24THRUST_300001_SM_1000_NS3seqE)
_ZN34_INTERNAL_c52bf538_4_k_cu_944b4f1f6thrust24THRUST_300001_SM_1000_NS3seqE:
	.zero		1
	.type		_ZN34_INTERNAL_c52bf538_4_k_cu_944b4f1f4cuda3std3__48in_placeE,@object
	.size		_ZN34_INTERNAL_c52bf538_4_k_cu_944b4f1f4cuda3std3__48in_placeE,(_ZN34_INTERNAL_c52bf538_4_k_cu_944b4f1f4cuda3std6ranges3__45__cpo4sizeE - _ZN34_INTERNAL_c52bf538_4_k_cu_944b4f1f4cuda3std3__48in_placeE)
_ZN34_INTERNAL_c52bf538_4_k_cu_944b4f1f4cuda3std3__48in_placeE:
	.zero		1
	.type		_ZN34_INTERNAL_c52bf538_4_k_cu_944b4f1f4cuda3std6ranges3__45__cpo4sizeE,@object
	.size		_ZN34_INTERNAL_c52bf538_4_k_cu_944b4f1f4cuda3std6ranges3__45__cpo4sizeE,(_ZN34_INTERNAL_c52bf538_4_k_cu_944b4f1f6thrust24THRUST_300001_SM_1000_NS12placeholders2_3E - _ZN34_INTERNAL_c52bf538_4_k_cu_944b4f1f4cuda3std6ranges3__45__cpo4sizeE)
_ZN34_INTERNAL_c52bf538_4_k_cu_944b4f1f4cuda3std6ranges3__45__cpo4sizeE:
	.zero		1
	.type		_ZN34_INTERNAL_c52bf538_4_k_cu_944b4f1f6thrust24THRUST_300001_SM_1000_NS12placeholders2_3E,@object
	.size		_ZN34_INTERNAL_c52bf538_4_k_cu_944b4f1f6thrust24THRUST_300001_SM_1000_NS12placeholders2_3E,(_ZN34_INTERNAL_c52bf538_4_k_cu_944b4f1f4cuda3std3__45__cpo6cbeginE - _ZN34_INTERNAL_c52bf538_4_k_cu_944b4f1f6thrust24THRUST_300001_SM_1000_NS12placeholders2_3E)
_ZN34_INTERNAL_c52bf538_4_k_cu_944b4f1f6thrust24THRUST_300001_SM_1000_NS12placeholders2_3E:
	.zero		1
	.type		_ZN34_INTERNAL_c52bf538_4_k_cu_944b4f1f4cuda3std3__45__cpo6cbeginE,@object
	.size		_ZN34_INTERNAL_c52bf538_4_k_cu_944b4f1f4cuda3std3__45__cpo6cbeginE,(_ZN34_INTERNAL_c52bf538_4_k_cu_944b4f1f4cuda3std6ranges3__45__cpo6cbeginE - _ZN34_INTERNAL_c52bf538_4_k_cu_944b4f1f4cuda3std3__45__cpo6cbeginE)
_ZN34_INTERNAL_c52bf538_4_k_cu_944b4f1f4cuda3std3__45__cpo6cbeginE:
	.zero		1
	.type		_ZN34_INTERNAL_c52bf538_4_k_cu_944b4f1f4cuda3std6ranges3__45__cpo6cbeginE,@object
	.size		_ZN34_INTERNAL_c52bf538_4_k_cu_944b4f1f4cuda3std6ranges3__45__cpo6cbeginE,(_ZN34_INTERNAL_c52bf538_4_k_cu_944b4f1f6thrust24THRUST_300001_SM_1000_NS12placeholders2_7E - _ZN34_INTERNAL_c52bf538_4_k_cu_944b4f1f4cuda3std6ranges3__45__cpo6cbeginE)
_ZN34_INTERNAL_c52bf538_4_k_cu_944b4f1f4cuda3std6ranges3__45__cpo6cbeginE:
	.zero		1
	.type		_ZN34_INTERNAL_c52bf538_4_k_cu_944b4f1f6thrust24THRUST_300001_SM_1000_NS12placeholders2_7E,@object
	.size		_ZN34_INTERNAL_c52bf538_4_k_cu_944b4f1f6thrust24THRUST_300001_SM_1000_NS12placeholders2_7E,(_ZN34_INTERNAL_c52bf538_4_k_cu_944b4f1f4cuda3std3__45__cpo7crbeginE - _ZN34_INTERNAL_c52bf538_4_k_cu_944b4f1f6thrust24THRUST_300001_SM_1000_NS12placeholders2_7E)
_ZN34_INTERNAL_c52bf538_4_k_cu_944b4f1f6thrust24THRUST_300001_SM_1000_NS12placeholders2_7E:
	.zero		1
	.type		_ZN34_INTERNAL_c52bf538_4_k_cu_944b4f1f4cuda3std3__45__cpo7crbeginE,@object
	.size		_ZN34_INTERNAL_c52bf538_4_k_cu_944b4f1f4cuda3std3__45__cpo7crbeginE,(_ZN34_INTERNAL_c52bf538_4_k_cu_944b4f1f4cuda3std6ranges3__45__cpo4nextE - _ZN34_INTERNAL_c52bf538_4_k_cu_944b4f1f4cuda3std3__45__cpo7crbeginE)
_ZN34_INTERNAL_c52bf538_4_k_cu_944b4f1f4cuda3std3__45__cpo7crbeginE:
	.zero		1
	.type		_ZN34_INTERNAL_c52bf538_4_k_cu_944b4f1f4cuda3std6ranges3__45__cpo4nextE,@object
	.size		_ZN34_INTERNAL_c52bf538_4_k_cu_944b4f1f4cuda3std6ranges3__45__cpo4nextE,(_ZN34_INTERNAL_c52bf538_4_k_cu_944b4f1f4cuda3std6ranges3__45__cpo4swapE - _ZN34_INTERNAL_c52bf538_4_k_cu_944b4f1f4cuda3std6ranges3__45__cpo4nextE)
_ZN34_INTERNAL_c52bf538_4_k_cu_944b4f1f4cuda3std6ranges3__45__cpo4nextE:
	.zero		1
	.type		_ZN34_INTERNAL_c52bf538_4_k_cu_944b4f1f4cuda3std6ranges3__45__cpo4swapE,@object
	.size		_ZN34_INTERNAL_c52bf538_4_k_cu_944b4f1f4cuda3std6ranges3__45__cpo4swapE,(_ZN34_INTERNAL_c52bf538_4_k_cu_944b4f1f6thrust24THRUST_300001_SM_1000_NS8cuda_cub10par_nosyncE - _ZN34_INTERNAL_c52bf538_4_k_cu_944b4f1f4cuda3std6ranges3__45__cpo4swapE)
_ZN34_INTERNAL_c52bf538_4_k_cu_944b4f1f4cuda3std6ranges3__45__cpo4swapE:
	.zero		1
	.type		_ZN34_INTERNAL_c52bf538_4_k_cu_944b4f1f6thrust24THRUST_300001_SM_1000_NS8cuda_cub10par_nosyncE,@object
	.size		_ZN34_INTERNAL_c52bf538_4_k_cu_944b4f1f6thrust24THRUST_300001_SM_1000_NS8cuda_cub10par_nosyncE,(_ZN34_INTERNAL_c52bf538_4_k_cu_944b4f1f6thrust24THRUST_300001_SM_1000_NS12placeholders2_9E - _ZN34_INTERNAL_c52bf538_4_k_cu_944b4f1f6thrust24THRUST_300001_SM_1000_NS8cuda_cub10par_nosyncE)
_ZN34_INTERNAL_c52bf538_4_k_cu_944b4f1f6thrust24THRUST_300001_SM_1000_NS8cuda_cub10par_nosyncE:
	.zero		1
	.type		_ZN34_INTERNAL_c52bf538_4_k_cu_944b4f1f6thrust24THRUST_300001_SM_1000_NS12placeholders2_9E,@object
	.size		_ZN34_INTERNAL_c52bf538_4_k_cu_944b4f1f6thrust24THRUST_300001_SM_1000_NS12placeholders2_9E,(_ZN34_INTERNAL_c52bf538_4_k_cu_944b4f1f4cuda3std3__436_GLOBAL__N__c52bf538_4_k_cu_944b4f1f6ignoreE - _ZN34_INTERNAL_c52bf538_4_k_cu_944b4f1f6thrust24THRUST_300001_SM_1000_NS12placeholders2_9E)
_ZN34_INTERNAL_c52bf538_4_k_cu_944b4f1f6thrust24THRUST_300001_SM_1000_NS12placeholders2_9E:
	.zero		1
	.type		_ZN34_INTERNAL_c52bf538_4_k_cu_944b4f1f4cuda3std3__436_GLOBAL__N__c52bf538_4_k_cu_944b4f1f6ignoreE,@object
	.size		_ZN34_INTERNAL_c52bf538_4_k_cu_944b4f1f4cuda3std3__436_GLOBAL__N__c52bf538_4_k_cu_944b4f1f6ignoreE,(_ZN34_INTERNAL_c52bf538_4_k_cu_944b4f1f4cuda3std6ranges3__45__cpo4dataE - _ZN34_INTERNAL_c52bf538_4_k_cu_944b4f1f4cuda3std3__436_GLOBAL__N__c52bf538_4_k_cu_944b4f1f6ignoreE)
_ZN34_INTERNAL_c52bf538_4_k_cu_944b4f1f4cuda3std3__436_GLOBAL__N__c52bf538_4_k_cu_944b4f1f6ignoreE:
	.zero		1
	.type		_ZN34_INTERNAL_c52bf538_4_k_cu_944b4f1f4cuda3std6ranges3__45__cpo4dataE,@object
	.size		_ZN34_INTERNAL_c52bf538_4_k_cu_944b4f1f4cuda3std6ranges3__45__cpo4dataE,(_ZN34_INTERNAL_c52bf538_4_k_cu_944b4f1f6thrust24THRUST_300001_SM_1000_NS12placeholders2_1E - _ZN34_INTERNAL_c52bf538_4_k_cu_944b4f1f4cuda3std6ranges3__45__cpo4dataE)
_ZN34_INTERNAL_c52bf538_4_k_cu_944b4f1f4cuda3std6ranges3__45__cpo4dataE:
	.zero		1
	.type		_ZN34_INTERNAL_c52bf538_4_k_cu_944b4f1f6thrust24THRUST_300001_SM_1000_NS12placeholders2_1E,@object
	.size		_ZN34_INTERNAL_c52bf538_4_k_cu_944b4f1f6thrust24THRUST_300001_SM_1000_NS12placeholders2_1E,(_ZN34_INTERNAL_c52bf538_4_k_cu_944b4f1f4cuda3std3__45__cpo5beginE - _ZN34_INTERNAL_c52bf538_4_k_cu_944b4f1f6thrust24THRUST_300001_SM_1000_NS12placeholders2_1E)
_ZN34_INTERNAL_c52bf538_4_k_cu_944b4f1f6thrust24THRUST_300001_SM_1000_NS12placeholders2_1E:
	.zero		1
	.type		_ZN34_INTERNAL_c52bf538_4_k_cu_944b4f1f4cuda3std3__45__cpo5beginE,@object
	.size		_ZN34_INTERNAL_c52bf538_4_k_cu_944b4f1f4cuda3std3__45__cpo5beginE,(_ZN34_INTERNAL_c52bf538_4_k_cu_944b4f1f4cuda3std6ranges3__45__cpo5beginE - _ZN34_INTERNAL_c52bf538_4_k_cu_944b4f1f4cuda3std3__45__cpo5beginE)
_ZN34_INTERNAL_c52bf538_4_k_cu_944b4f1f4cuda3std3__45__cpo5beginE:
	.zero		1
	.type		_ZN34_INTERNAL_c52bf538_4_k_cu_944b4f1f4cuda3std6ranges3__45__cpo5beginE,@object
	.size		_ZN34_INTERNAL_c52bf538_4_k_cu_944b4f1f4cuda3std6ranges3__45__cpo5beginE,(_ZN34_INTERNAL_c52bf538_4_k_cu_944b4f1f6thrust24THRUST_300001_SM_1000_NS12placeholders2_5E - _ZN34_INTERNAL_c52bf538_4_k_cu_944b4f1f4cuda3std6ranges3__45__cpo5beginE)
_ZN34_INTERNAL_c52bf538_4_k_cu_944b4f1f4cuda3std6ranges3__45__cpo5beginE:
	.zero		1
	.type		_ZN34_INTERNAL_c52bf538_4_k_cu_944b4f1f6thrust24THRUST_300001_SM_1000_NS12placeholders2_5E,@object
	.size		_ZN34_INTERNAL_c52bf538_4_k_cu_944b4f1f6thrust24THRUST_300001_SM_1000_NS12placeholders2_5E,(_ZN34_INTERNAL_c52bf538_4_k_cu_944b4f1f4cuda3std3__45__cpo6rbeginE - _ZN34_INTERNAL_c52bf538_4_k_cu_944b4f1f6thrust24THRUST_300001_SM_1000_NS12placeholders2_5E)
_ZN34_INTERNAL_c52bf538_4_k_cu_944b4f1f6thrust24THRUST_300001_SM_1000_NS12placeholders2_5E:
	.zero		1
	.type		_ZN34_INTERNAL_c52bf538_4_k_cu_944b4f1f4cuda3std3__45__cpo6rbeginE,@object
	.size		_ZN34_INTERNAL_c52bf538_4_k_cu_944b4f1f4cuda3std3__45__cpo6rbeginE,(_ZN34_INTERNAL_c52bf538_4_k_cu_944b4f1f4cuda3std6ranges3__45__cpo7advanceE - _ZN34_INTERNAL_c52bf538_4_k_cu_944b4f1f4cuda3std3__45__cpo6rbeginE)
_ZN34_INTERNAL_c52bf538_4_k_cu_944b4f1f4cuda3std3__45__cpo6rbeginE:
	.zero		1
	.type		_ZN34_INTERNAL_c52bf538_4_k_cu_944b4f1f4cuda3std6ranges3__45__cpo7advanceE,@object
	.size		_ZN34_INTERNAL_c52bf538_4_k_cu_944b4f1f4cuda3std6ranges3__45__cpo7advanceE,(_ZN34_INTERNAL_c52bf538_4_k_cu_944b4f1f4cuda3std3__47nulloptE - _ZN34_INTERNAL_c52bf538_4_k_cu_944b4f1f4cuda3std6ranges3__45__cpo7advanceE)
_ZN34_INTERNAL_c52bf538_4_k_cu_944b4f1f4cuda3std6ranges3__45__cpo7advanceE:
	.zero		1
	.type		_ZN34_INTERNAL_c52bf538_4_k_cu_944b4f1f4cuda3std3__47nulloptE,@object
	.size		_ZN34_INTERNAL_c52bf538_4_k_cu_944b4f1f4cuda3std3__47nulloptE,(_ZN34_INTERNAL_c52bf538_4_k_cu_944b4f1f4cuda3std6ranges3__45__cpo8distanceE - _ZN34_INTERNAL_c52bf538_4_k_cu_944b4f1f4cuda3std3__47nulloptE)
_ZN34_INTERNAL_c52bf538_4_k_cu_944b4f1f4cuda3std3__47nulloptE:
	.zero		1
	.type		_ZN34_INTERNAL_c52bf538_4_k_cu_944b4f1f4cuda3std6ranges3__45__cpo8distanceE,@object
	.size		_ZN34_INTERNAL_c52bf538_4_k_cu_944b4f1f4cuda3std6ranges3__45__cpo8distanceE,(_ZN34_INTERNAL_c52bf538_4_k_cu_944b4f1f6thrust24THRUST_300001_SM_1000_NS12placeholders3_10E - _ZN34_INTERNAL_c52bf538_4_k_cu_944b4f1f4cuda3std6ranges3__45__cpo8distanceE)
_ZN34_INTERNAL_c52bf538_4_k_cu_944b4f1f4cuda3std6ranges3__45__cpo8distanceE:
	.zero		1
	.type		_ZN34_INTERNAL_c52bf538_4_k_cu_944b4f1f6thrust24THRUST_300001_SM_1000_NS12placeholders3_10E,@object
	.size		_ZN34_INTERNAL_c52bf538_4_k_cu_944b4f1f6thrust24THRUST_300001_SM_1000_NS12placeholders3_10E,(_ZN34_INTERNAL_c52bf538_4_k_cu_944b4f1f4cuda3std3__419piecewise_constructE - _ZN34_INTERNAL_c52bf538_4_k_cu_944b4f1f6thrust24THRUST_300001_SM_1000_NS12placeholders3_10E)
_ZN34_INTERNAL_c52bf538_4_k_cu_944b4f1f6thrust24THRUST_300001_SM_1000_NS12placeholders3_10E:
	.zero		1
	.type		_ZN34_INTERNAL_c52bf538_4_k_cu_944b4f1f4cuda3std3__419piecewise_constructE,@object
	.size		_ZN34_INTERNAL_c52bf538_4_k_cu_944b4f1f4cuda3std3__419piecewise_constructE,(_ZN34_INTERNAL_c52bf538_4_k_cu_944b4f1f4cuda3std6ranges3__45__cpo5cdataE - _ZN34_INTERNAL_c52bf538_4_k_cu_944b4f1f4cuda3std3__419piecewise_constructE)
_ZN34_INTERNAL_c52bf538_4_k_cu_944b4f1f4cuda3std3__419piecewise_constructE:
	.zero		1
	.type		_ZN34_INTERNAL_c52bf538_4_k_cu_944b4f1f4cuda3std6ranges3__45__cpo5cdataE,@object
	.size		_ZN34_INTERNAL_c52bf538_4_k_cu_944b4f1f4cuda3std6ranges3__45__cpo5cdataE,(_ZN34_INTERNAL_c52bf538_4_k_cu_944b4f1f6thrust24THRUST_300001_SM_1000_NS12placeholders2_2E - _ZN34_INTERNAL_c52bf538_4_k_cu_944b4f1f4cuda3std6ranges3__45__cpo5cdataE)
_ZN34_INTERNAL_c52bf538_4_k_cu_944b4f1f4cuda3std6ranges3__45__cpo5cdataE:
	.zero		1
	.type		_ZN34_INTERNAL_c52bf538_4_k_cu_944b4f1f6thrust24THRUST_300001_SM_1000_NS12placeholders2_2E,@object
	.size		_ZN34_INTERNAL_c52bf538_4_k_cu_944b4f1f6thrust24THRUST_300001_SM_1000_NS12placeholders2_2E,(_ZN34_INTERNAL_c52bf538_4_k_cu_944b4f1f4cuda3std3__45__cpo3endE - _ZN34_INTERNAL_c52bf538_4_k_cu_944b4f1f6thrust24THRUST_300001_SM_1000_NS12placeholders2_2E)
_ZN34_INTERNAL_c52bf538_4_k_cu_944b4f1f6thrust24THRUST_300001_SM_1000_NS12placeholders2_2E:
	.zero		1
	.type		_ZN34_INTERNAL_c52bf538_4_k_cu_944b4f1f4cuda3std3__45__cpo3endE,@object
	.size		_ZN34_INTERNAL_c52bf538_4_k_cu_944b4f1f4cuda3std3__45__cpo3endE,(_ZN34_INTERNAL_c52bf538_4_k_cu_944b4f1f4cuda3std6ranges3__45__cpo3endE - _ZN34_INTERNAL_c52bf538_4_k_cu_944b4f1f4cuda3std3__45__cpo3endE)
_ZN34_INTERNAL_c52bf538_4_k_cu_944b4f1f4cuda3std3__45__cpo3endE:
	.zero		1
	.type		_ZN34_INTERNAL_c52bf538_4_k_cu_944b4f1f4cuda3std6ranges3__45__cpo3endE,@object
	.size		_ZN34_INTERNAL_c52bf538_4_k_cu_944b4f1f4cuda3std6ranges3__45__cpo3endE,(_ZN34_INTERNAL_c52bf538_4_k_cu_944b4f1f6thrust24THRUST_300001_SM_1000_NS12placeholders2_6E - _ZN34_INTERNAL_c52bf538_4_k_cu_944b4f1f4cuda3std6ranges3__45__cpo3endE)
_ZN34_INTERNAL_c52bf538_4_k_cu_944b4f1f4cuda3std6ranges3__45__cpo3endE:
	.zero		1
	.type		_ZN34_INTERNAL_c52bf538_4_k_cu_944b4f1f6thrust24THRUST_300001_SM_1000_NS12placeholders2_6E,@object
	.size		_ZN34_INTERNAL_c52bf538_4_k_cu_944b4f1f6thrust24THRUST_300001_SM_1000_NS12placeholders2_6E,(_ZN34_INTERNAL_c52bf538_4_k_cu_944b4f1f4cuda3std3__45__cpo4rendE - _ZN34_INTERNAL_c52bf538_4_k_cu_944b4f1f6thrust24THRUST_300001_SM_1000_NS12placeholders2_6E)
_ZN34_INTERNAL_c52bf538_4_k_cu_944b4f1f6thrust24THRUST_300001_SM_1000_NS12placeholders2_6E:
	.zero		1
	.type		_ZN34_INTERNAL_c52bf538_4_k_cu_944b4f1f4cuda3std3__45__cpo4rendE,@object
	.size		_ZN34_INTERNAL_c52bf538_4_k_cu_944b4f1f4cuda3std3__45__cpo4rendE,(_ZN34_INTERNAL_c52bf538_4_k_cu_944b4f1f4cuda3std6ranges3__45__cpo9iter_swapE - _ZN34_INTERNAL_c52bf538_4_k_cu_944b4f1f4cuda3std3__45__cpo4rendE)
_ZN34_INTERNAL_c52bf538_4_k_cu_944b4f1f4cuda3std3__45__cpo4rendE:
	.zero		1
	.type		_ZN34_INTERNAL_c52bf538_4_k_cu_944b4f1f4cuda3std6ranges3__45__cpo9iter_swapE,@object
	.size		_ZN34_INTERNAL_c52bf538_4_k_cu_944b4f1f4cuda3std6ranges3__45__cpo9iter_swapE,(_ZN34_INTERNAL_c52bf538_4_k_cu_944b4f1f4cuda3std3__48unexpectE - _ZN34_INTERNAL_c52bf538_4_k_cu_944b4f1f4cuda3std6ranges3__45__cpo9iter_swapE)
_ZN34_INTERNAL_c52bf538_4_k_cu_944b4f1f4cuda3std6ranges3__45__cpo9iter_swapE:
	.zero		1
	.type		_ZN34_INTERNAL_c52bf538_4_k_cu_944b4f1f4cuda3std3__48unexpectE,@object
	.size		_ZN34_INTERNAL_c52bf538_4_k_cu_944b4f1f4cuda3std3__48unexpectE,(_ZN34_INTERNAL_c52bf538_4_k_cu_944b4f1f6thrust24THRUST_300001_SM_1000_NS8cuda_cub3parE - _ZN34_INTERNAL_c52bf538_4_k_cu_944b4f1f4cuda3std3__48unexpectE)
_ZN34_INTERNAL_c52bf538_4_k_cu_944b4f1f4cuda3std3__48unexpectE:
	.zero		1
	.type		_ZN34_INTERNAL_c52bf538_4_k_cu_944b4f1f6thrust24THRUST_300001_SM_1000_NS8cuda_cub3parE,@object
	.size		_ZN34_INTERNAL_c52bf538_4_k_cu_944b4f1f6thrust24THRUST_300001_SM_1000_NS8cuda_cub3parE,(_ZN34_INTERNAL_c52bf538_4_k_cu_944b4f1f6thrust24THRUST_300001_SM_1000_NS12placeholders2_4E - _ZN34_INTERNAL_c52bf538_4_k_cu_944b4f1f6thrust24THRUST_300001_SM_1000_NS8cuda_cub3parE)
_ZN34_INTERNAL_c52bf538_4_k_cu_944b4f1f6thrust24THRUST_300001_SM_1000_NS8cuda_cub3parE:
	.zero		1
	.type		_ZN34_INTERNAL_c52bf538_4_k_cu_944b4f1f6thrust24THRUST_300001_SM_1000_NS12placeholders2_4E,@object
	.size		_ZN34_INTERNAL_c52bf538_4_k_cu_944b4f1f6thrust24THRUST_300001_SM_1000_NS12placeholders2_4E,(_ZN34_INTERNAL_c52bf538_4_k_cu_944b4f1f4cuda3std3__45__cpo4cendE - _ZN34_INTERNAL_c52bf538_4_k_cu_944b4f1f6thrust24THRUST_300001_SM_1000_NS12placeholders2_4E)
_ZN34_INTERNAL_c52bf538_4_k_cu_944b4f1f6thrust24THRUST_300001_SM_1000_NS12placeholders2_4E:
	.zero		1
	.type		_ZN34_INTERNAL_c52bf538_4_k_cu_944b4f1f4cuda3std3__45__cpo4cendE,@object
	.size		_ZN34_INTERNAL_c52bf538_4_k_cu_944b4f1f4cuda3std3__45__cpo4cendE,(_ZN34_INTERNAL_c52bf538_4_k_cu_944b4f1f4cuda3std6ranges3__45__cpo4cendE - _ZN34_INTERNAL_c52bf538_4_k_cu_944b4f1f4cuda3std3__45__cpo4cendE)
_ZN34_INTERNAL_c52bf538_4_k_cu_944b4f1f4cuda3std3__45__cpo4cendE:
	.zero		1
	.type		_ZN34_INTERNAL_c52bf538_4_k_cu_944b4f1f4cuda3std6ranges3__45__cpo4cendE,@object
	.size		_ZN34_INTERNAL_c52bf538_4_k_cu_944b4f1f4cuda3std6ranges3__45__cpo4cendE,(_ZN34_INTERNAL_c52bf538_4_k_cu_944b4f1f4cuda3std3__420unreachable_sentinelE - _ZN34_INTERNAL_c52bf538_4_k_cu_944b4f1f4cuda3std6ranges3__45__cpo4cendE)
_ZN34_INTERNAL_c52bf538_4_k_cu_944b4f1f4cuda3std6ranges3__45__cpo4cendE:
	.zero		1
	.type		_ZN34_INTERNAL_c52bf538_4_k_cu_944b4f1f4cuda3std3__420unreachable_sentinelE,@object
	.size		_ZN34_INTERNAL_c52bf538_4_k_cu_944b4f1f4cuda3std3__420unreachable_sentinelE,(_ZN34_INTERNAL_c52bf538_4_k_cu_944b4f1f4cuda3std6ranges3__45__cpo5ssizeE - _ZN34_INTERNAL_c52bf538_4_k_cu_944b4f1f4cuda3std3__420unreachable_sentinelE)
_ZN34_INTERNAL_c52bf538_4_k_cu_944b4f1f4cuda3std3__420unreachable_sentinelE:
	.zero		1
	.type		_ZN34_INTERNAL_c52bf538_4_k_cu_944b4f1f4cuda3std6ranges3__45__cpo5ssizeE,@object
	.size		_ZN34_INTERNAL_c52bf538_4_k_cu_944b4f1f4cuda3std6ranges3__45__cpo5ssizeE,(_ZN34_INTERNAL_c52bf538_4_k_cu_944b4f1f6thrust24THRUST_300001_SM_1000_NS12placeholders2_8E - _ZN34_INTERNAL_c52bf538_4_k_cu_944b4f1f4cuda3std6ranges3__45__cpo5ssizeE)
_ZN34_INTERNAL_c52bf538_4_k_cu_944b4f1f4cuda3std6ranges3__45__cpo5ssizeE:
	.zero		1
	.type		_ZN34_INTERNAL_c52bf538_4_k_cu_944b4f1f6thrust24THRUST_300001_SM_1000_NS12placeholders2_8E,@object
	.size		_ZN34_INTERNAL_c52bf538_4_k_cu_944b4f1f6thrust24THRUST_300001_SM_1000_NS12placeholders2_8E,(_ZN34_INTERNAL_c52bf538_4_k_cu_944b4f1f4cuda3std3__45__cpo5crendE - _ZN34_INTERNAL_c52bf538_4_k_cu_944b4f1f6thrust24THRUST_300001_SM_1000_NS12placeholders2_8E)
_ZN34_INTERNAL_c52bf538_4_k_cu_944b4f1f6thrust24THRUST_300001_SM_1000_NS12placeholders2_8E:
	.zero		1
	.type		_ZN34_INTERNAL_c52bf538_4_k_cu_944b4f1f4cuda3std3__45__cpo5crendE,@object
	.size		_ZN34_INTERNAL_c52bf538_4_k_cu_944b4f1f4cuda3std3__45__cpo5crendE,(_ZN34_INTERNAL_c52bf538_4_k_cu_944b4f1f4cuda3std6ranges3__45__cpo4prevE - _ZN34_INTERNAL_c52bf538_4_k_cu_944b4f1f4cuda3std3__45__cpo5crendE)
_ZN34_INTERNAL_c52bf538_4_k_cu_944b4f1f4cuda3std3__45__cpo5crendE:
	.zero		1
	.type		_ZN34_INTERNAL_c52bf538_4_k_cu_944b4f1f4cuda3std6ranges3__45__cpo4prevE,@object
	.size		_ZN34_INTERNAL_c52bf538_4_k_cu_944b4f1f4cuda3std6ranges3__45__cpo4prevE,(_ZN34_INTERNAL_c52bf538_4_k_cu_944b4f1f4cuda3std6ranges3__45__cpo9iter_moveE - _ZN34_INTERNAL_c52bf538_4_k_cu_944b4f1f4cuda3std6ranges3__45__cpo4prevE)
_ZN34_INTERNAL_c52bf538_4_k_cu_944b4f1f4cuda3std6ranges3__45__cpo4prevE:
	.zero		1
	.type		_ZN34_INTERNAL_c52bf538_4_k_cu_944b4f1f4cuda3std6ranges3__45__cpo9iter_moveE,@object
	.size		_ZN34_INTERNAL_c52bf538_4_k_cu_944b4f1f4cuda3std6ranges3__45__cpo9iter_moveE,(_ZN34_INTERNAL_c52bf538_4_k_cu_944b4f1f6thrust24THRUST_300001_SM_1000_NS6system6detail10sequential3seqE - _ZN34_INTERNAL_c52bf538_4_k_cu_944b4f1f4cuda3std6ranges3__45__cpo9iter_moveE)
_ZN34_INTERNAL_c52bf538_4_k_cu_944b4f1f4cuda3std6ranges3__45__cpo9iter_moveE:
	.zero		1
	.type		_ZN34_INTERNAL_c52bf538_4_k_cu_944b4f1f6thrust24THRUST_300001_SM_1000_NS6system6detail10sequential3seqE,@object
	.size		_ZN34_INTERNAL_c52bf538_4_k_cu_944b4f1f6thrust24THRUST_300001_SM_1000_NS6system6detail10sequential3seqE,(.L_31 - _ZN34_INTERNAL_c52bf538_4_k_cu_944b4f1f6thrust24THRUST_300001_SM_1000_NS6system6detail10sequential3seqE)
_ZN34_INTERNAL_c52bf538_4_k_cu_944b4f1f6thrust24THRUST_300001_SM_1000_NS6system6detail10sequential3seqE:
	.zero		1
.L_31:


//--------------------- .nv.shared._ZN3cub18CUB_300001_SM_10006detail6reduce18DeviceReduceKernelINS2_10policy_hubIiyN4cuda3__47maximumIiEEE10Policy1000EN6thrust24THRUST_300001_SM_1000_NS10device_ptrIiEEyS8_i8AbsValueEEvT0_PT3_T1_NS0_13GridEvenShareISJ_EET2_T4_ --------------------------
	.section	.nv.shared._ZN3cub18CUB_300001_SM_10006detail6reduce18DeviceReduceKernelINS2_10policy_hubIiyN4cuda3__47maximumIiEEE10Policy1000EN6thrust24THRUST_300001_SM_1000_NS10device_ptrIiEEyS8_i8AbsValueEEvT0_PT3_T1_NS0_13GridEvenShareISJ_EET2_T4_,"aw",@nobits
	.sectionflags	@""
	.align	16
.nv.shared._ZN3cub18CUB_300001_SM_10006detail6reduce18DeviceReduceKernelINS2_10policy_hubIiyN4cuda3__47maximumIiEEE10Policy1000EN6thrust24THRUST_300001_SM_1000_NS10device_ptrIiEEyS8_i8AbsValueEEvT0_PT3_T1_NS0_13GridEvenShareISJ_EET2_T4_:
	.zero		1072


//--------------------- .nv.shared._ZN3cub18CUB_300001_SM_10006detail6reduce28DeviceReduceSingleTileKernelINS2_10policy_hubIiyN4cuda3__47maximumIiEEE10Policy1000EN6thrust24THRUST_300001_SM_1000_NS10device_ptrIiEEPfyS8_fi8AbsValueEEvT0_T1_T2_T3_T4_T6_ --------------------------
	.section	.nv.shared._ZN3cub18CUB_300001_SM_10006detail6reduce28DeviceReduceSingleTileKernelINS2_10policy_hubIiyN4cuda3__47maximumIiEEE10Policy1000EN6thrust24THRUST_300001_SM_1000_NS10device_ptrIiEEPfyS8_fi8AbsValueEEvT0_T1_T2_T3_T4_T6_,"aw",@nobits
	.sectionflags	@""
	.align	16
.nv.shared._ZN3cub18CUB_300001_SM_10006detail6reduce28DeviceReduceSingleTileKernelINS2_10policy_hubIiyN4cuda3__47maximumIiEEE10Policy1000EN6thrust24THRUST_300001_SM_1000_NS10device_ptrIiEEPfyS8_fi8AbsValueEEvT0_T1_T2_T3_T4_T6_:
	.zero		1072


//--------------------- .nv.shared._ZN3cub18CUB_300001_SM_10006detail6reduce28DeviceReduceSingleTileKernelINS2_10policy_hubIijN4cuda3__47maximumIiEEE10Policy1000EPiPfiS8_fiNS5_3std3__410__identityEEEvT0_T1_T2_T3_T4_T6_ --------------------------
	.section	.nv.shared._ZN3cub18CUB_300001_SM_10006detail6reduce28DeviceReduceSingleTileKernelINS2_10policy_hubIijN4cuda3__47maximumIiEEE10Policy1000EPiPfiS8_fiNS5_3std3__410__identityEEEvT0_T1_T2_T3_T4_T6_,"aw",@nobits
	.sectionflags	@""
	.align	16
.nv.shared._ZN3cub18CUB_300001_SM_10006detail6reduce28DeviceReduceSingleTileKernelINS2_10policy_hubIijN4cuda3__47maximumIiEEE10Policy1000EPiPfiS8_fiNS5_3std3__410__identityEEEvT0_T1_T2_T3_T4_T6_:
	.zero		1072


//--------------------- .nv.shared._ZN3cub18CUB_300001_SM_10006detail6reduce18DeviceReduceKernelINS2_10policy_hubIijN4cuda3__47maximumIiEEE10Policy1000EN6thrust24THRUST_300001_SM_1000_NS10device_ptrIiEEjS8_i8AbsValueEEvT0_PT3_T1_NS0_13GridEvenShareISJ_EET2_T4_ --------------------------
	.section	.nv.shared._ZN3cub18CUB_300001_SM_10006detail6reduce18DeviceReduceKernelINS2_10policy_hubIijN4cuda3__47maximumIiEEE10Policy1000EN6thrust24THRUST_300001_SM_1000_NS10device_ptrIiEEjS8_i8AbsValueEEvT0_PT3_T1_NS0_13GridEvenShareISJ_EET2_T4_,"aw",@nobits
	.sectionflags	@""
	.align	16
.nv.shared._ZN3cub18CUB_300001_SM_10006detail6reduce18DeviceReduceKernelINS2_10policy_hubIijN4cuda3__47maximumIiEEE10Policy1000EN6thrust24THRUST_300001_SM_1000_NS10device_ptrIiEEjS8_i8AbsValueEEvT0_PT3_T1_NS0_13GridEvenShareISJ_EET2_T4_:
	.zero		1072


//--------------------- .nv.shared._ZN3cub18CUB_300001_SM_10006detail6reduce28DeviceReduceSingleTileKernelINS2_10policy_hubIijN4cuda3__47maximumIiEEE10Policy1000EN6thrust24THRUST_300001_SM_1000_NS10device_ptrIiEEPfjS8_fi8AbsValueEEvT0_T1_T2_T3_T4_T6_ --------------------------
	.section	.nv.shared._ZN3cub18CUB_300001_SM_10006detail6reduce28DeviceReduceSingleTileKernelINS2_10policy_hubIijN4cuda3__47maximumIiEEE10Policy1000EN6thrust24THRUST_300001_SM_1000_NS10device_ptrIiEEPfjS8_fi8AbsValueEEvT0_T1_T2_T3_T4_T6_,"aw",@nobits
	.sectionflags	@""
	.align	16
.nv.shared._ZN3cub18CUB_300001_SM_10006detail6reduce28DeviceReduceSingleTileKernelINS2_10policy_hubIijN4cuda3__47maximumIiEEE10Policy1000EN6thrust24THRUST_300001_SM_1000_NS10device_ptrIiEEPfjS8_fi8AbsValueEEvT0_T1_T2_T3_T4_T6_:
	.zero		1072


//--------------------- .nv.shared._ZN3cub18CUB_300001_SM_10006detail11EmptyKernelIvEEvv --------------------------
	.section	.nv.shared._ZN3cub18CUB_300001_SM_10006detail11EmptyKernelIvEEvv,"aw",@nobits
	.sectionflags	@""
	.align	16
	.zero		1024


//--------------------- .nv.shared._Z20decmpressAndMultiplyPiPajjfPKjahPKhS4_Ptj --------------------------
	.section	.nv.shared._Z20decmpressAndMultiplyPiPajjfPKjahPKhS4_Ptj,"aw",@nobits
	.sectionflags	@""
	.align	16
.nv.shared._Z20decmpressAndMultiplyPiPajjfPKjahPKhS4_Ptj:
	.zero		5376


//--------------------- .nv.shared._Z23normalizeAndRoundtoInt8PiPafi --------------------------
	.section	.nv.shared._Z23normalizeAndRoundtoInt8PiPafi,"aw",@nobits
	.sectionflags	@""
	.align	16
	.zero		1024


//--------------------- .nv.constant0._ZN3cub18CUB_300001_SM_10006detail6reduce28DeviceReduceSingleTileKernelINS2_10policy_hubIiyN4cuda3__47maximumIiEEE10Policy1000EPiPfiS8_fiNS5_3std3__410__identityEEEvT0_T1_T2_T3_T4_T6_ --------------------------
	.section	.nv.constant0._ZN3cub18CUB_300001_SM_10006detail6reduce28DeviceReduceSingleTileKernelINS2_10policy_hubIiyN4cuda3__47maximumIiEEE10Policy1000EPiPfiS8_fiNS5_3std3__410__identityEEEvT0_T1_T2_T3_T4_T6_,"a",@progbits
	.sectionflags	@""
	.align	4
.nv.constant0._ZN3cub18CUB_300001_SM_10006detail6reduce28DeviceReduceSingleTileKernelINS2_10policy_hubIiyN4cuda3__47maximumIiEEE10Policy1000EPiPfiS8_fiNS5_3std3__410__identityEEEvT0_T1_T2_T3_T4_T6_:
	.zero		925


//--------------------- .nv.constant0._ZN3cub18CUB_300001_SM_10006detail6reduce18DeviceReduceKernelINS2_10policy_hubIiyN4cuda3__47maximumIiEEE10Policy1000EN6thrust24THRUST_300001_SM_1000_NS10device_ptrIiEEyS8_i8AbsValueEEvT0_PT3_T1_NS0_13GridEvenShareISJ_EET2_T4_ --------------------------
	.section	.nv.constant0._ZN3cub18CUB_300001_SM_10006detail6reduce18DeviceReduceKernelINS2_10policy_hubIiyN4cuda3__47maximumIiEEE10Policy1000EN6thrust24THRUST_300001_SM_1000_NS10device_ptrIiEEyS8_i8AbsValueEEvT0_PT3_T1_NS0_13GridEvenShareISJ_EET2_T4_,"a",@progbits
	.sectionflags	@""
	.align	4
.nv.constant0._ZN3cub18CUB_300001_SM_10006detail6reduce18DeviceReduceKernelINS2_10policy_hubIiyN4cuda3__47maximumIiEEE10Policy1000EN6thrust24THRUST_300001_SM_1000_NS10device_ptrIiEEyS8_i8AbsValueEEvT0_PT3_T1_NS0_13GridEvenShareISJ_EET2_T4_:
	.zero		994


//--------------------- .nv.constant0._ZN3cub18CUB_300001_SM_10006detail6reduce28DeviceReduceSingleTileKernelINS2_10policy_hubIiyN4cuda3__47maximumIiEEE10Policy1000EN6thrust24THRUST_300001_SM_1000_NS10device_ptrIiEEPfyS8_fi8AbsValueEEvT0_T1_T2_T3_T4_T6_ --------------------------
	.section	.nv.constant0._ZN3cub18CUB_300001_SM_10006detail6reduce28DeviceReduceSingleTileKernelINS2_10policy_hubIiyN4cuda3__47maximumIiEEE10Policy1000EN6thrust24THRUST_300001_SM_1000_NS10device_ptrIiEEPfyS8_fi8AbsValueEEvT0_T1_T2_T3_T4_T6_,"a",@progbits
	.sectionflags	@""
	.align	4
.nv.constant0._ZN3cub18CUB_300001_SM_10006detail6reduce28DeviceReduceSingleTileKernelINS2_10policy_hubIiyN4cuda3__47maximumIiEEE10Policy1000EN6thrust24THRUST_300001_SM_1000_NS10device_ptrIiEEPfyS8_fi8AbsValueEEvT0_T1_T2_T3_T4_T6_:
	.zero		929


//--------------------- .nv.constant0._ZN3cub18CUB_300001_SM_10006detail6reduce28DeviceReduceSingleTileKernelINS2_10policy_hubIijN4cuda3__47maximumIiEEE10Policy1000EPiPfiS8_fiNS5_3std3__410__identityEEEvT0_T1_T2_T3_T4_T6_ --------------------------
	.section	.nv.constant0._ZN3cub18CUB_300001_SM_10006detail6reduce28DeviceReduceSingleTileKernelINS2_10policy_hubIijN4cuda3__47maximumIiEEE10Policy1000EPiPfiS8_fiNS5_3std3__410__identityEEEvT0_T1_T2_T3_T4_T6_,"a",@progbits
	.sectionflags	@""
	.align	4
.nv.constant0._ZN3cub18CUB_300001_SM_10006detail6reduce28DeviceReduceSingleTileKernelINS2_10policy_hubIijN4cuda3__47maximumIiEEE10Policy1000EPiPfiS8_fiNS5_3std3__410__identityEEEvT0_T1_T2_T3_T4_T6_:
	.zero		925


//--------------------- .nv.constant0._ZN3cub18CUB_300001_SM_10006detail6reduce18DeviceReduceKernelINS2_10policy_hubIijN4cuda3__47maximumIiEEE10Policy1000EN6thrust24THRUST_300001_SM_1000_NS10device_ptrIiEEjS8_i8AbsValueEEvT0_PT3_T1_NS0_13GridEvenShareISJ_EET2_T4_ --------------------------
	.section	.nv.constant0._ZN3cub18CUB_300001_SM_10006detail6reduce18DeviceReduceKernelINS2_10policy_hubIijN4cuda3__47maximumIiEEE10Policy1000EN6thrust24THRUST_300001_SM_1000_NS10device_ptrIiEEjS8_i8AbsValueEEvT0_PT3_T1_NS0_13GridEvenShareISJ_EET2_T4_,"a",@progbits
	.sectionflags	@""
	.align	4
.nv.constant0._ZN3cub18CUB_300001_SM_10006detail6reduce18DeviceReduceKernelINS2_10policy_hubIijN4cuda3__47maximumIiEEE10Policy1000EN6thrust24THRUST_300001_SM_1000_NS10device_ptrIiEEjS8_i8AbsValueEEvT0_PT3_T1_NS0_13GridEvenShareISJ_EET2_T4_:
	.zero		958


//--------------------- .nv.constant0._ZN3cub18CUB_300001_SM_10006detail6reduce28DeviceReduceSingleTileKernelINS2_10policy_hubIijN4cuda3__47maximumIiEEE10Policy1000EN6thrust24THRUST_300001_SM_1000_NS10device_ptrIiEEPfjS8_fi8AbsValueEEvT0_T1_T2_T3_T4_T6_ --------------------------
	.section	.nv.constant0._ZN3cub18CUB_300001_SM_10006detail6reduce28DeviceReduceSingleTileKernelINS2_10policy_hubIijN4cuda3__47maximumIiEEE10Policy1000EN6thrust24THRUST_300001_SM_1000_NS10device_ptrIiEEPfjS8_fi8AbsValueEEvT0_T1_T2_T3_T4_T6_,"a",@progbits
	.sectionflags	@""
	.align	4
.nv.constant0._ZN3cub18CUB_300001_SM_10006detail6reduce28DeviceReduceSingleTileKernelINS2_10policy_hubIijN4cuda3__47maximumIiEEE10Policy1000EN6thrust24THRUST_300001_SM_1000_NS10device_ptrIiEEPfjS8_fi8AbsValueEEvT0_T1_T2_T3_T4_T6_:
	.zero		925


//--------------------- .nv.constant0._ZN3cub18CUB_300001_SM_10006detail11EmptyKernelIvEEvv --------------------------
	.section	.nv.constant0._ZN3cub18CUB_300001_SM_10006detail11EmptyKernelIvEEvv,"a",@progbits
	.sectionflags	@""
	.align	4
.nv.constant0._ZN3cub18CUB_300001_SM_10006detail11EmptyKernelIvEEvv:
	.zero		896


//--------------------- .nv.constant0._Z20decmpressAndMultiplyPiPajjfPKjahPKhS4_Ptj --------------------------
	.section	.nv.constant0._Z20decmpressAndMultiplyPiPajjfPKjahPKhS4_Ptj,"a",@progbits
	.sectionflags	@""
	.align	4
.nv.constant0._Z20decmpressAndMultiplyPiPajjfPKjahPKhS4_Ptj:
	.zero		972


//--------------------- .nv.constant0._Z23normalizeAndRoundtoInt8PiPafi --------------------------
	.section	.nv.constant0._Z23normalizeAndRoundtoInt8PiPafi,"a",@progbits
	.sectionflags	@""
	.align	4
.nv.constant0._Z23normalizeAndRoundtoInt8PiPafi:
	.zero		920


//--------------------- SYMBOLS --------------------------

	.type		.nv.reservedSmem.offset0,@object
	.size		.nv.reservedSmem.offset0,0x4
	.type		.nv.reservedSmem.cap,@object
	.size		.nv.reservedSmem.cap,0x4
